def matmul_kernel(
    a_ptr,
    b_ptr,
    c_ptr,
    M,
    N,
    K,
    stride_am,
    stride_ak,
    stride_bk,
    stride_bn,
    stride_cm,
    stride_cn,
    BLOCK_M: tl.constexpr,
    BLOCK_N: tl.constexpr,
    BLOCK_K: tl.constexpr,
    GROUP_M: tl.constexpr,
):
    pid = tl.program_id(axis=0)
    num_pid_m = tl.cdiv(M, BLOCK_M)
    num_pid_n = tl.cdiv(N, BLOCK_N)
    num_pid_in_group = GROUP_M * num_pid_n
    group_id = pid // num_pid_in_group
    first_pid_m = group_id * GROUP_M
    group_size_m = min(num_pid_m - first_pid_m, GROUP_M)
    pid_m = first_pid_m + ((pid % num_pid_in_group) % group_size_m)
    pid_n = (pid % num_pid_in_group) // group_size_m

    offs_am = (pid_m * BLOCK_M + tl.arange(0, BLOCK_M)) % M
    offs_bn = (pid_n * BLOCK_N + tl.arange(0, BLOCK_N)) % N
    offs_k = tl.arange(0, BLOCK_K)
    a_ptrs = a_ptr + offs_am[:, None] * stride_am + offs_k[None, :] * stride_ak
    b_ptrs = b_ptr + offs_k[:, None] * stride_bk + offs_bn[None, :] * stride_bn

    acc = tl.zeros((BLOCK_M, BLOCK_N), dtype=tl.float32)
    for kk in range(0, tl.cdiv(K, BLOCK_K)):
        a = tl.load(a_ptrs, mask=offs_k[None, :] < K - kk * BLOCK_K, other=0.0)
        b = tl.load(b_ptrs, mask=offs_k[:, None] < K - kk * BLOCK_K, other=0.0)
        acc = tl.dot(a, b, acc)
        a_ptrs += BLOCK_K * stride_ak
        b_ptrs += BLOCK_K * stride_bk

    c = acc.to(c_ptr.dtype.element_ty)
    offs_cm = pid_m * BLOCK_M + tl.arange(0, BLOCK_M)
    offs_cn = pid_n * BLOCK_N + tl.arange(0, BLOCK_N)
    c_ptrs = c_ptr + offs_cm[:, None] * stride_cm + offs_cn[None, :] * stride_cn
    mask = (offs_cm[:, None] < M) & (offs_cn[None, :] < N)
    tl.store(c_ptrs, c, mask=mask)

# config = {"BLOCK_K": 128, "BLOCK_M": 256, "BLOCK_N": 256, "GROUP_M": 8, "arch": "sm_90", "dtype": "fp16", "num_ctas": 2, "num_stages": 3, "num_warps": 4}
# arch = sm_90


// ===== COMPILED SASS (sm_90a) =====

	.target	sm_90a

	.elftype	@"ET_EXEC"


//--------------------- .note.nv.tkinfo           --------------------------
	.section	.note.nv.tkinfo,"",@"SHT_NOTE"
	.sectionflags	@"SHF_NOTE_NV_TKINFO"
	.tkinfo
        /*0018*/ 	.word	0x00000002
        /*0030*/ 	.string	""
        /*0030*/ 	.string	"ptxas"
        /*0030*/ 	.string	"Cuda compilation tools, release 13.0, V13.0.88"
        /*0030*/ 	.string	"Build cuda_13.0.r13.0/compiler.36424714_0"
        /*0030*/ 	.string	"-v  -suppress-debug-info  -lineinfo  -arch sm_90a "



//--------------------- .note.nv.cuinfo           --------------------------
	.section	.note.nv.cuinfo,"",@"SHT_NOTE"
	.sectionflags	@"SHF_NOTE_NV_CUINFO"
        /*0018*/ 	.short	0x0002
        /*001a*/ 	.short	0x005a
        /*001c*/ 	.short	0x0082
	.zero		2


//--------------------- .nv.info                  --------------------------
	.section	.nv.info,"",@"SHT_CUDA_INFO"
	.align	4


	//----- nvinfo : EIATTR_REGCOUNT
	.align		4
        /*0000*/ 	.byte	0x04, 0x2f
        /*0002*/ 	.short	(.L_1 - .L_0)
	.align		4
.L_0:
        /*0004*/ 	.word	index@(matmul_kernel)
        /*0008*/ 	.word	0x000000ff


	//----- nvinfo : EIATTR_FRAME_SIZE
	.align		4
.L_1:
        /*000c*/ 	.byte	0x04, 0x11
        /*000e*/ 	.short	(.L_3 - .L_2)
	.align		4
.L_2:
        /*0010*/ 	.word	index@(matmul_kernel)
        /*0014*/ 	.word	0x00001450


	//----- nvinfo : EIATTR_MIN_STACK_SIZE
	.align		4
.L_3:
        /*0018*/ 	.byte	0x04, 0x12
        /*001a*/ 	.short	(.L_5 - .L_4)
	.align		4
.L_4:
        /*001c*/ 	.word	index@(matmul_kernel)
        /*0020*/ 	.word	0x00001450
.L_5:


//--------------------- .nv.compat                --------------------------
	.section	.nv.compat,"",@"SHT_CUDA_COMPAT_INFO"
	.align	4
        /*0000*/ 	.byte	0x02, 0x09, 0x01, 0x00, 0x02, 0x02, 0x04, 0x00, 0x02, 0x05, 0x05, 0x00, 0x03, 0x07, 0x01, 0x01
        /*0010*/ 	.byte	0x02, 0x03, 0x00, 0x00, 0x02, 0x06, 0x01, 0x00, 0x04, 0x0b, 0x08, 0x00, 0x00, 0x00, 0x00, 0x00
        /*0020*/ 	.byte	0x00, 0x00, 0x00, 0x00


//--------------------- .nv.info.matmul_kernel    --------------------------
	.section	.nv.info.matmul_kernel,"",@"SHT_CUDA_INFO"
	.sectionflags	@""
	.align	4


	//----- nvinfo : EIATTR_CUDA_API_VERSION
	.align		4
        /*0000*/ 	.byte	0x04, 0x37
        /*0002*/ 	.short	(.L_7 - .L_6)
.L_6:
        /*0004*/ 	.word	0x00000082


	//----- nvinfo : EIATTR_KPARAM_INFO
	.align		4
.L_7:
        /*0008*/ 	.byte	0x04, 0x17
        /*000a*/ 	.short	(.L_9 - .L_8)
.L_8:
        /*000c*/ 	.word	0x00000000
        /*0010*/ 	.short	0x000d
        /*0012*/ 	.short	0x0048
        /*0014*/ 	.byte	0x00, 0xf4, 0x21, 0x00


	//----- nvinfo : EIATTR_KPARAM_INFO
	.align		4
.L_9:
        /*0018*/ 	.byte	0x04, 0x17
        /*001a*/ 	.short	(.L_11 - .L_10)
.L_10:
        /*001c*/ 	.word	0x00000000
        /*0020*/ 	.short	0x000c
        /*0022*/ 	.short	0x0040
        /*0024*/ 	.byte	0x00, 0xf4, 0x21, 0x00


	//----- nvinfo : EIATTR_KPARAM_INFO
	.align		4
.L_11:
        /*0028*/ 	.byte	0x04, 0x17
        /*002a*/ 	.short	(.L_13 - .L_12)
.L_12:
        /*002c*/ 	.word	0x00000000
        /*0030*/ 	.short	0x000b
        /*0032*/ 	.short	0x0038
        /*0034*/ 	.byte	0x00, 0xf0, 0x11, 0x00


	//----- nvinfo : EIATTR_KPARAM_INFO
	.align		4
.L_13:
        /*0038*/ 	.byte	0x04, 0x17
        /*003a*/ 	.short	(.L_15 - .L_14)
.L_14:
        /*003c*/ 	.word	0x00000000
        /*0040*/ 	.short	0x000a
        /*0042*/ 	.short	0x0034
        /*0044*/ 	.byte	0x00, 0xf0, 0x11, 0x00


	//----- nvinfo : EIATTR_KPARAM_INFO
	.align		4
.L_15:
        /*0048*/ 	.byte	0x04, 0x17
        /*004a*/ 	.short	(.L_17 - .L_16)
.L_16:
        /*004c*/ 	.word	0x00000000
        /*0050*/ 	.short	0x0009
        /*0052*/ 	.short	0x0030
        /*0054*/ 	.byte	0x00, 0xf0, 0x11, 0x00


	//----- nvinfo : EIATTR_KPARAM_INFO
	.align		4
.L_17:
        /*0058*/ 	.byte	0x04, 0x17
        /*005a*/ 	.short	(.L_19 - .L_18)
.L_18:
        /*005c*/ 	.word	0x00000000
        /*0060*/ 	.short	0x0008
        /*0062*/ 	.short	0x002c
        /*0064*/ 	.byte	0x00, 0xf0, 0x11, 0x00


	//----- nvinfo : EIATTR_KPARAM_INFO
	.align		4
.L_19:
        /*0068*/ 	.byte	0x04, 0x17
        /*006a*/ 	.short	(.L_21 - .L_20)
.L_20:
        /*006c*/ 	.word	0x00000000
        /*0070*/ 	.short	0x0007
        /*0072*/ 	.short	0x0028
        /*0074*/ 	.byte	0x00, 0xf0, 0x11, 0x00


	//----- nvinfo : EIATTR_KPARAM_INFO
	.align		4
.L_21:
        /*0078*/ 	.byte	0x04, 0x17
        /*007a*/ 	.short	(.L_23 - .L_22)
.L_22:
        /*007c*/ 	.word	0x00000000
        /*0080*/ 	.short	0x0006
        /*0082*/ 	.short	0x0024
        /*0084*/ 	.byte	0x00, 0xf0, 0x11, 0x00


	//----- nvinfo : EIATTR_KPARAM_INFO
	.align		4
.L_23:
        /*0088*/ 	.byte	0x04, 0x17
        /*008a*/ 	.short	(.L_25 - .L_24)
.L_24:
        /*008c*/ 	.word	0x00000000
        /*0090*/ 	.short	0x0005
        /*0092*/ 	.short	0x0020
        /*0094*/ 	.byte	0x00, 0xf0, 0x11, 0x00


	//----- nvinfo : EIATTR_KPARAM_INFO
	.align		4
.L_25:
        /*0098*/ 	.byte	0x04, 0x17
        /*009a*/ 	.short	(.L_27 - .L_26)
.L_26:
        /*009c*/ 	.word	0x00000000
        /*00a0*/ 	.short	0x0004
        /*00a2*/ 	.short	0x001c
        /*00a4*/ 	.byte	0x00, 0xf0, 0x11, 0x00


	//----- nvinfo : EIATTR_KPARAM_INFO
	.align		4
.L_27:
        /*00a8*/ 	.byte	0x04, 0x17
        /*00aa*/ 	.short	(.L_29 - .L_28)
.L_28:
        /*00ac*/ 	.word	0x00000000
        /*00b0*/ 	.short	0x0003
        /*00b2*/ 	.short	0x0018
        /*00b4*/ 	.byte	0x00, 0xf0, 0x11, 0x00


	//----- nvinfo : EIATTR_KPARAM_INFO
	.align		4
.L_29:
        /*00b8*/ 	.byte	0x04, 0x17
        /*00ba*/ 	.short	(.L_31 - .L_30)
.L_30:
        /*00bc*/ 	.word	0x00000000
        /*00c0*/ 	.short	0x0002
        /*00c2*/ 	.short	0x0010
        /*00c4*/ 	.byte	0x00, 0xf4, 0x21, 0x00


	//----- nvinfo : EIATTR_KPARAM_INFO
	.align		4
.L_31:
        /*00c8*/ 	.byte	0x04, 0x17
        /*00ca*/ 	.short	(.L_33 - .L_32)
.L_32:
        /*00cc*/ 	.word	0x00000000
        /*00d0*/ 	.short	0x0001
        /*00d2*/ 	.short	0x0008
        /*00d4*/ 	.byte	0x00, 0xf4, 0x21, 0x00


	//----- nvinfo : EIATTR_KPARAM_INFO
	.align		4
.L_33:
        /*00d8*/ 	.byte	0x04, 0x17
        /*00da*/ 	.short	(.L_35 - .L_34)
.L_34:
        /*00dc*/ 	.word	0x00000000
        /*00e0*/ 	.short	0x0000
        /*00e2*/ 	.short	0x0000
        /*00e4*/ 	.byte	0x00, 0xf4, 0x21, 0x00


	//----- nvinfo : EIATTR_EXPLICIT_CLUSTER
	.align		4
.L_35:
        /*00e8*/ 	.byte	0x01, 0x3e
	.zero		2


	//----- nvinfo : EIATTR_CTA_PER_CLUSTER
	.align		4
        /*00ec*/ 	.byte	0x04, 0x3d
        /*00ee*/ 	.short	(.L_37 - .L_36)
.L_36:
        /*00f0*/ 	.word	0x00000002
        /*00f4*/ 	.word	0x00000001
        /*00f8*/ 	.word	0x00000001


	//----- nvinfo : EIATTR_SPARSE_MMA_MASK
	.align		4
.L_37:
        /*00fc*/ 	.byte	0x03, 0x50
        /*00fe*/ 	.short	0x0000


	//----- nvinfo : EIATTR_MAXREG_COUNT
	.align		4
        /*0100*/ 	.byte	0x03, 0x1b
        /*0102*/ 	.short	0x00ff


	//----- nvinfo : EIATTR_NUM_BARRIERS
	.align		4
        /*0104*/ 	.byte	0x02, 0x4c
        /*0106*/ 	.byte	0x01
	.zero		1


	//----- nvinfo : EIATTR_ANNOTATIONS
	.align		4
        /*0108*/ 	.byte	0x04, 0x55
        /*010a*/ 	.short	(.L_39 - .L_38)


	//   ....[0]....
.L_38:
        /*010c*/ 	.word	0x00000001
        /*0110*/ 	.byte	0x30, 0x0f, 0x00, 0x00, 0x01, 0x00, 0x00, 0x00, 0xf0, 0x19, 0x00, 0x00, 0x01, 0x00, 0x00, 0x00
        /* <DEDUP_REMOVED lines=2074> */
        /*82c0*/ 	.byte	0x90, 0xf9, 0x02, 0x00, 0x01, 0x00, 0x00, 0x00, 0x40, 0x01, 0x03, 0x00


	//----- nvinfo : EIATTR_MERCURY_ISA_VERSION
	.align		4
.L_39:
        /*82cc*/ 	.byte	0x03, 0x5f
        /*82ce*/ 	.short	0x0101


	//----- nvinfo : EIATTR_EXIT_INSTR_OFFSETS
	.align		4
        /*82d0*/ 	.byte	0x04, 0x1c
        /*82d2*/ 	.short	(.L_41 - .L_40)


	//   ....[0]....
.L_40:
        /*82d4*/ 	.word	0x00038940


	//   ....[1]....
        /*82d8*/ 	.word	0x00038970


	//----- nvinfo : EIATTR_REQNTID
	.align		4
.L_41:
        /*82dc*/ 	.byte	0x04, 0x10
        /*82de*/ 	.short	(.L_43 - .L_42)
.L_42:
        /*82e0*/ 	.word	0x00000080
        /*82e4*/ 	.word	0x00000001
        /*82e8*/ 	.word	0x00000001


	//----- nvinfo : EIATTR_CBANK_PARAM_SIZE
	.align		4
.L_43:
        /*82ec*/ 	.byte	0x03, 0x19
        /*82ee*/ 	.short	0x0050


	//----- nvinfo : EIATTR_PARAM_CBANK
	.align		4
        /*82f0*/ 	.byte	0x04, 0x0a
        /*82f2*/ 	.short	(.L_45 - .L_44)
	.align		4
.L_44:
        /*82f4*/ 	.word	index@(.nv.constant0.matmul_kernel)
        /*82f8*/ 	.short	0x0210
        /*82fa*/ 	.short	0x0050


	//----- nvinfo : EIATTR_SW_WAR
	.align		4
.L_45:
        /*82fc*/ 	.byte	0x04, 0x36
        /*82fe*/ 	.short	(.L_47 - .L_46)
.L_46:
        /*8300*/ 	.word	0x00000008
.L_47:


//--------------------- .nv.callgraph             --------------------------
	.section	.nv.callgraph,"",@"SHT_CUDA_CALLGRAPH"
	.align	4
	.sectionentsize	8
	.align		4
        /*0000*/ 	.word	0x00000000
	.align		4
        /*0004*/ 	.word	0xffffffff
	.align		4
        /*0008*/ 	.word	0x00000000
	.align		4
        /*000c*/ 	.word	0xfffffffe
	.align		4
        /*0010*/ 	.word	0x00000000
	.align		4
        /*0014*/ 	.word	0xfffffffd
	.align		4
        /*0018*/ 	.word	0x00000000
	.align		4
        /*001c*/ 	.word	0xfffffffc


//--------------------- .text.matmul_kernel       --------------------------
	.section	.text.matmul_kernel,"ax",@progbits
	.align	128
        .global         matmul_kernel
        .type           matmul_kernel,@function
        .size           matmul_kernel,(.L_x_3 - matmul_kernel)
        .other          matmul_kernel,@"STO_CUDA_ENTRY STV_DEFAULT"
matmul_kernel:
.text.matmul_kernel:
[----:B------:R-:W0:Y:S08]  /*0000*/  LDC R1, c[0x0][0x28] ;  /* 0x00000a00ff017b82 */ /* 0x000e300000000800 */
[----:B------:R-:W1:Y:S01]  /*0010*/  LDC.64 R6, c[0x0][0x228] ;  /* 0x00008a00ff067b82 */ /* 0x000e620000000a00 */
[----:B------:R-:W2:Y:S01]  /*0020*/  S2R R14, SR_TID.X ;  /* 0x00000000000e7919 */ /* 0x000ea20000002100 */
[----:B0-----:R-:W-:Y:S01]  /*0030*/  VIADD R1, R1, 0xffffebb0 ;  /* 0xffffebb001017836 */ /* 0x001fe20000000000 */
[----:B------:R-:W-:-:S02]  /*0040*/  CS2R R176, SRZ ;  /* 0x0000000000b07805 */ /* 0x000fc4000001ff00 */
[----:B------:R-:W-:Y:S02]  /*0050*/  CS2R R178, SRZ ;  /* 0x0000000000b27805 */ /* 0x000fe4000001ff00 */
[----:B------:R-:W-:Y:S02]  /*0060*/  CS2R R168, SRZ ;  /* 0x0000000000a87805 */ /* 0x000fe4000001ff00 */
[----:B------:R-:W-:Y:S02]  /*0070*/  CS2R R170, SRZ ;  /* 0x0000000000aa7805 */ /* 0x000fe4000001ff00 */
[----:B------:R-:W-:Y:S01]  /*0080*/  CS2R R160, SRZ ;  /* 0x0000000000a07805 */ /* 0x000fe2000001ff00 */
[----:B------:R-:W0:Y:S01]  /*0090*/  S2UR UR4, SR_CTAID.X ;  /* 0x00000000000479c3 */ /* 0x000e220000002500 */
[----:B------:R-:W-:Y:S02]  /*00a0*/  CS2R R162, SRZ ;  /* 0x0000000000a27805 */ /* 0x000fe4000001ff00 */
[----:B------:R-:W-:-:S02]  /*00b0*/  CS2R R156, SRZ ;  /* 0x00000000009c7805 */ /* 0x000fc4000001ff00 */
[----:B------:R-:W-:Y:S02]  /*00c0*/  CS2R R158, SRZ ;  /* 0x00000000009e7805 */ /* 0x000fe4000001ff00 */
[----:B------:R-:W-:Y:S02]  /*00d0*/  CS2R R40, SRZ ;  /* 0x0000000000287805 */ /* 0x000fe4000001ff00 */
[----:B------:R-:W-:Y:S02]  /*00e0*/  CS2R R42, SRZ ;  /* 0x00000000002a7805 */ /* 0x000fe4000001ff00 */
[----:B------:R-:W-:Y:S02]  /*00f0*/  CS2R R44, SRZ ;  /* 0x00000000002c7805 */ /* 0x000fe4000001ff00 */
[----:B------:R-:W-:Y:S01]  /*0100*/  CS2R R46, SRZ ;  /* 0x00000000002e7805 */ /* 0x000fe2000001ff00 */
[----:B------:R-:W3:Y:S01]  /*0110*/  S2UR UR7, SR_CgaCtaId ;  /* 0x00000000000779c3 */ /* 0x000ee20000008800 */
[----:B------:R-:W-:-:S02]  /*0120*/  CS2R R48, SRZ ;  /* 0x0000000000307805 */ /* 0x000fc4000001ff00 */
[----:B------:R-:W-:Y:S02]  /*0130*/  CS2R R50, SRZ ;  /* 0x0000000000327805 */ /* 0x000fe4000001ff00 */
[----:B------:R-:W-:Y:S02]  /*0140*/  CS2R R52, SRZ ;  /* 0x0000000000347805 */ /* 0x000fe4000001ff00 */
[----:B------:R-:W-:Y:S02]  /*0150*/  CS2R R54, SRZ ;  /* 0x0000000000367805 */ /* 0x000fe4000001ff00 */
[----:B------:R-:W-:Y:S02]  /*0160*/  CS2R R56, SRZ ;  /* 0x0000000000387805 */ /* 0x000fe4000001ff00 */
[----:B------:R-:W-:Y:S02]  /*0170*/  CS2R R58, SRZ ;  /* 0x00000000003a7805 */ /* 0x000fe4000001ff00 */
[----:B------:R-:W-:Y:S01]  /*0180*/  CS2R R60, SRZ ;  /* 0x00000000003c7805 */ /* 0x000fe2000001ff00 */
[----:B-1----:R-:W-:Y:S01]  /*0190*/  VIADD R0, R7, 0xff ;  /* 0x000000ff07007836 */ /* 0x002fe20000000000 */
[----:B------:R-:W-:-:S02]  /*01a0*/  CS2R R62, SRZ ;  /* 0x00000000003e7805 */ /* 0x000fc4000001ff00 */
[----:B------:R-:W-:Y:S02]  /*01b0*/  CS2R R64, SRZ ;  /* 0x0000000000407805 */ /* 0x000fe4000001ff00 */
[----:B------:R-:W-:Y:S02]  /*01c0*/  CS2R R66, SRZ ;  /* 0x0000000000427805 */ /* 0x000fe4000001ff00 */
[----:B------:R-:W-:Y:S02]  /*01d0*/  CS2R R68, SRZ ;  /* 0x0000000000447805 */ /* 0x000fe4000001ff00 */
[----:B------:R-:W-:Y:S02]  /*01e0*/  SHF.R.S32.HI R3, RZ, 0x1f, R0 ;  /* 0x0000001fff037819 */ /* 0x000fe40000011400 */
[----:B------:R-:W-:Y:S02]  /*01f0*/  CS2R R70, SRZ ;  /* 0x0000000000467805 */ /* 0x000fe4000001ff00 */
[----:B------:R-:W-:-:S02]  /*0200*/  CS2R R72, SRZ ;  /* 0x0000000000487805 */ /* 0x000fc4000001ff00 */
[----:B0-----:R-:W-:Y:S01]  /*0210*/  I2FP.F32.U32 R5, UR4 ;  /* 0x0000000400057c45 */ /* 0x001fe20008201000 */
[----:B------:R-:W-:Y:S01]  /*0220*/  ULDC UR4, c[0x0][0x150] ;  /* 0x0000540000047ab9 */ /* 0x000fe20000000800 */
[----:B------:R-:W-:Y:S02]  /*0230*/  LEA.HI R3, R3, R0, RZ, 0x8 ;  /* 0x0000000003037211 */ /* 0x000fe400078f40ff */
[----:B------:R-:W-:Y:S02]  /*0240*/  CS2R R74, SRZ ;  /* 0x00000000004a7805 */ /* 0x000fe4000001ff00 */
[----:B------:R-:W-:Y:S01]  /*0250*/  CS2R R76, SRZ ;  /* 0x00000000004c7805 */ /* 0x000fe2000001ff00 */
[----:B------:R-:W-:Y:S01]  /*0260*/  FMUL R5, R5, UR4 ;  /* 0x0000000405057c20 */ /* 0x000fe20008400000 */
[----:B------:R-:W-:Y:S01]  /*0270*/  SHF.R.S32.HI R3, RZ, 0x8, R3 ;  /* 0x00000008ff037819 */ /* 0x000fe20000011403 */
[----:B------:R-:W-:Y:S01]  /*0280*/  UMOV UR4, 0x400 ;  /* 0x0000040000047882 */ /* 0x000fe20000000000 */
[----:B---3--:R-:W-:Y:S01]  /*0290*/  USHF.L.U32 UR6, UR7, 0x7, URZ ;  /* 0x0000000707067899 */ /* 0x008fe2000800063f */
[----:B------:R-:W-:Y:S01]  /*02a0*/  CS2R R78, SRZ ;  /* 0x00000000004e7805 */ /* 0x000fe2000001ff00 */
[----:B------:R-:W-:Y:S01]  /*02b0*/  ULEA UR4, UR7, UR4, 0x18 ;  /* 0x0000000407047291 */ /* 0x000fe2000f8ec03f */
[----:B------:R-:W-:Y:S01]  /*02c0*/  IMAD.SHL.U32 R4, R3, 0x8, RZ ;  /* 0x0000000803047824 */ /* 0x000fe200078e00ff */
[----:B------:R-:W0:Y:S01]  /*02d0*/  F2I.U32.TRUNC.NTZ R5, R5 ;  /* 0x0000000500057305 */ /* 0x000e22000020f000 */
[----:B------:R-:W-:Y:S01]  /*02e0*/  ULOP3.LUT UR6, UR6, 0x80, URZ, 0xc0, !UPT ;  /* 0x0000008006067892 */ /* 0x000fe2000f8ec03f */
[----:B------:R-:W-:-:S02]  /*02f0*/  CS2R R80, SRZ ;  /* 0x0000000000507805 */ /* 0x000fc4000001ff00 */
[----:B------:R-:W-:Y:S02]  /*0300*/  CS2R R82, SRZ ;  /* 0x0000000000527805 */ /* 0x000fe4000001ff00 */
[----:B------:R-:W-:Y:S02]  /*0310*/  IABS R9, R4 ;  /* 0x0000000400097213 */ /* 0x000fe40000000000 */
[----:B------:R-:W-:Y:S02]  /*0320*/  CS2R R84, SRZ ;  /* 0x0000000000547805 */ /* 0x000fe4000001ff00 */
[----:B------:R-:W-:Y:S02]  /*0330*/  CS2R R86, SRZ ;  /* 0x0000000000567805 */ /* 0x000fe4000001ff00 */
[----:B------:R-:W-:Y:S01]  /*0340*/  CS2R R88, SRZ ;  /* 0x0000000000587805 */ /* 0x000fe2000001ff00 */
[----:B------:R-:W1:Y:S01]  /*0350*/  I2F.RP R0, R9 ;  /* 0x0000000900007306 */ /* 0x000e620000209400 */
[----:B------:R-:W-:-:S02]  /*0360*/  CS2R R90, SRZ ;  /* 0x00000000005a7805 */ /* 0x000fc4000001ff00 */
[----:B------:R-:W-:Y:S02]  /*0370*/  CS2R R92, SRZ ;  /* 0x00000000005c7805 */ /* 0x000fe4000001ff00 */
[----:B------:R-:W-:Y:S02]  /*0380*/  CS2R R94, SRZ ;  /* 0x00000000005e7805 */ /* 0x000fe4000001ff00 */
[----:B------:R-:W-:Y:S02]  /*0390*/  CS2R R96, SRZ ;  /* 0x0000000000607805 */ /* 0x000fe4000001ff00 */
[----:B------:R-:W-:Y:S02]  /*03a0*/  CS2R R98, SRZ ;  /* 0x0000000000627805 */ /* 0x000fe4000001ff00 */
[----:B------:R-:W-:Y:S02]  /*03b0*/  CS2R R100, SRZ ;  /* 0x0000000000647805 */ /* 0x000fe4000001ff00 */
[----:B0-----:R-:W-:-:S02]  /*03c0*/  IABS R13, R5 ;  /* 0x00000005000d7213 */ /* 0x001fc40000000000 */
[----:B------:R-:W-:Y:S02]  /*03d0*/  CS2R R102, SRZ ;  /* 0x0000000000667805 */ /* 0x000fe4000001ff00 */
[----:B------:R-:W-:Y:S02]  /*03e0*/  CS2R R104, SRZ ;  /* 0x0000000000687805 */ /* 0x000fe4000001ff00 */
[----:B------:R-:W-:Y:S02]  /*03f0*/  CS2R R106, SRZ ;  /* 0x00000000006a7805 */ /* 0x000fe4000001ff00 */
[----:B------:R-:W-:Y:S02]  /*0400*/  CS2R R108, SRZ ;  /* 0x00000000006c7805 */ /* 0x000fe4000001ff00 */
[----:B------:R-:W-:Y:S02]  /*0410*/  CS2R R110, SRZ ;  /* 0x00000000006e7805 */ /* 0x000fe4000001ff00 */
[----:B------:R-:W-:-:S02]  /*0420*/  CS2R R112, SRZ ;  /* 0x0000000000707805 */ /* 0x000fc4000001ff00 */
[----:B------:R-:W-:Y:S01]  /*0430*/  CS2R R114, SRZ ;  /* 0x0000000000727805 */ /* 0x000fe2000001ff00 */
[----:B-1----:R-:W0:Y:S01]  /*0440*/  MUFU.RCP R0, R0 ;  /* 0x0000000000007308 */ /* 0x002e220000001000 */
[----:B------:R-:W-:Y:S02]  /*0450*/  CS2R R116, SRZ ;  /* 0x0000000000747805 */ /* 0x000fe4000001ff00 */
[----:B------:R-:W-:Y:S02]  /*0460*/  CS2R R118, SRZ ;  /* 0x0000000000767805 */ /* 0x000fe4000001ff00 */
[----:B------:R-:W-:Y:S02]  /*0470*/  CS2R R120, SRZ ;  /* 0x0000000000787805 */ /* 0x000fe4000001ff00 */
[----:B------:R-:W-:Y:S02]  /*0480*/  CS2R R122, SRZ ;  /* 0x00000000007a7805 */ /* 0x000fe4000001ff00 */
[----:B------:R-:W-:-:S02]  /*0490*/  CS2R R124, SRZ ;  /* 0x00000000007c7805 */ /* 0x000fc4000001ff00 */
[----:B------:R-:W-:Y:S02]  /*04a0*/  CS2R R126, SRZ ;  /* 0x00000000007e7805 */ /* 0x000fe4000001ff00 */
        /* <DEDUP_REMOVED lines=9> */
[----:B------:R-:W-:Y:S01]  /*0540*/  CS2R R146, SRZ ;  /* 0x0000000000927805 */ /* 0x000fe2000001ff00 */
[----:B0-----:R-:W-:Y:S01]  /*0550*/  VIADD R2, R0, 0xffffffe ;  /* 0x0ffffffe00027836 */ /* 0x001fe20000000000 */
[----:B------:R-:W-:-:S02]  /*0560*/  IABS R0, R4 ;  /* 0x0000000400007213 */ /* 0x000fc40000000000 */
[----:B------:R-:W-:Y:S02]  /*0570*/  CS2R R148, SRZ ;  /* 0x0000000000947805 */ /* 0x000fe4000001ff00 */
[----:B------:R-:W-:Y:S01]  /*0580*/  CS2R R150, SRZ ;  /* 0x0000000000967805 */ /* 0x000fe2000001ff00 */
[----:B------:R0:W1:Y:S01]  /*0590*/  F2I.FTZ.U32.TRUNC.NTZ R3, R2 ;  /* 0x0000000200037305 */ /* 0x000062000021f000 */
[----:B------:R-:W-:Y:S02]  /*05a0*/  IMAD.MOV R0, RZ, RZ, -R0 ;  /* 0x000000ffff007224 */ /* 0x000fe400078e0a00 */
[----:B0-----:R-:W-:Y:S02]  /*05b0*/  IMAD.MOV.U32 R2, RZ, RZ, RZ ;  /* 0x000000ffff027224 */ /* 0x001fe400078e00ff */
[----:B-1----:R-:W-:-:S04]  /*05c0*/  IMAD.MOV R8, RZ, RZ, -R3 ;  /* 0x000000ffff087224 */ /* 0x002fc800078e0a03 */
[----:B------:R-:W-:-:S04]  /*05d0*/  IMAD R11, R8, R9, RZ ;  /* 0x00000009080b7224 */ /* 0x000fc800078e02ff */
[----:B------:R-:W-:-:S06]  /*05e0*/  IMAD.HI.U32 R2, R3, R11, R2 ;  /* 0x0000000b03027227 */ /* 0x000fcc00078e0002 */
[----:B------:R-:W-:-:S04]  /*05f0*/  IMAD.HI.U32 R2, R2, R13, RZ ;  /* 0x0000000d02027227 */ /* 0x000fc800078e00ff */
[----:B------:R-:W-:-:S05]  /*0600*/  IMAD R0, R2, R0, R13 ;  /* 0x0000000002007224 */ /* 0x000fca00078e020d */
[----:B------:R-:W-:-:S13]  /*0610*/  ISETP.GT.U32.AND P1, PT, R9, R0, PT ;  /* 0x000000000900720c */ /* 0x000fda0003f24070 */
[----:B------:R-:W-:Y:S02]  /*0620*/  @!P1 IMAD.IADD R0, R0, 0x1, -R9 ;  /* 0x0000000100009824 */ /* 0x000fe400078e0a09 */
[----:B------:R-:W-:Y:S01]  /*0630*/  @!P1 VIADD R2, R2, 0x1 ;  /* 0x0000000102029836 */ /* 0x000fe20000000000 */
[----:B------:R-:W-:Y:S02]  /*0640*/  ISETP.NE.AND P1, PT, R4, RZ, PT ;  /* 0x000000ff0400720c */ /* 0x000fe40003f25270 */
[----:B------:R-:W-:Y:S02]  /*0650*/  ISETP.GE.U32.AND P0, PT, R0, R9, PT ;  /* 0x000000090000720c */ /* 0x000fe40003f06070 */
[----:B------:R-:W-:-:S04]  /*0660*/  LOP3.LUT R0, R5, R4, RZ, 0x3c, !PT ;  /* 0x0000000405007212 */ /* 0x000fc800078e3cff */
[----:B------:R-:W-:Y:S01]  /*0670*/  ISETP.GE.AND P2, PT, R0, RZ, PT ;  /* 0x000000ff0000720c */ /* 0x000fe20003f46270 */
[----:B------:R-:W-:-:S05]  /*0680*/  VIADD R0, R6, 0xff ;  /* 0x000000ff06007836 */ /* 0x000fca0000000000 */
[----:B------:R-:W-:Y:S01]  /*0690*/  SHF.R.S32.HI R3, RZ, 0x1f, R0 ;  /* 0x0000001fff037819 */ /* 0x000fe20000011400 */
[----:B------:R-:W-:-:S03]  /*06a0*/  @P0 VIADD R2, R2, 0x1 ;  /* 0x0000000102020836 */ /* 0x000fc60000000000 */
[----:B------:R-:W-:-:S03]  /*06b0*/  LEA.HI R3, R3, R0, RZ, 0x8 ;  /* 0x0000000003037211 */ /* 0x000fc600078f40ff */
[----:B------:R-:W-:Y:S01]  /*06c0*/  @!P2 IMAD.MOV R2, RZ, RZ, -R2 ;  /* 0x000000ffff02a224 */ /* 0x000fe200078e0a02 */
[----:B------:R-:W-:-:S05]  /*06d0*/  @!P1 LOP3.LUT R2, RZ, R4, RZ, 0x33, !PT ;  /* 0x00000004ff029212 */ /* 0x000fca00078e33ff */
[----:B------:R-:W-:Y:S02]  /*06e0*/  IMAD.SHL.U32 R8, R2, 0x8, RZ ;  /* 0x0000000802087824 */ /* 0x000fe400078e00ff */
[----:B------:R-:W-:-:S03]  /*06f0*/  IMAD.MOV R2, RZ, RZ, -R2 ;  /* 0x000000ffff027224 */ /* 0x000fc600078e0a02 */
[----:B------:R-:W-:Y:S01]  /*0700*/  LEA.HI.SX32 R3, R3, -R8, 0x18 ;  /* 0x8000000803037211 */ /* 0x000fe200078fc2ff */
[----:B------:R-:W-:-:S03]  /*0710*/  IMAD R4, R4, R2, R5 ;  /* 0x0000000204047224 */ /* 0x000fc600078e0205 */
[----:B------:R-:W-:Y:S02]  /*0720*/  VIMNMX R13, R3, 0x8, PT ;  /* 0x00000008030d7848 */ /* 0x000fe40003fe0100 */
[----:B------:R-:W-:Y:S02]  /*0730*/  IABS R11, R4 ;  /* 0x00000004000b7213 */ /* 0x000fe40000000000 */
[----:B------:R-:W-:-:S04]  /*0740*/  IABS R9, R13 ;  /* 0x0000000d00097213 */ /* 0x000fc80000000000 */
[----:B------:R-:W0:Y:S08]  /*0750*/  I2F.RP R0, R9 ;  /* 0x0000000900007306 */ /* 0x000e300000209400 */
[----:B0-----:R-:W0:Y:S02]  /*0760*/  MUFU.RCP R0, R0 ;  /* 0x0000000000007308 */ /* 0x001e240000001000 */
[----:B0-----:R-:W-:-:S06]  /*0770*/  VIADD R3, R0, 0xffffffe ;  /* 0x0ffffffe00037836 */ /* 0x001fcc0000000000 */
[----:B------:R-:W0:Y:S02]  /*0780*/  F2I.FTZ.U32.TRUNC.NTZ R3, R3 ;  /* 0x0000000300037305 */ /* 0x000e24000021f000 */
[----:B0-----:R-:W-:-:S04]  /*0790*/  IMAD.MOV R10, RZ, RZ, -R3 ;  /* 0x000000ffff0a7224 */ /* 0x001fc800078e0a03 */
[----:B------:R-:W-:Y:S01]  /*07a0*/  IMAD.MOV.U32 R2, RZ, RZ, R10 ;  /* 0x000000ffff027224 */ /* 0x000fe200078e000a */
[----:B------:R-:W-:-:S03]  /*07b0*/  IABS R10, R13 ;  /* 0x0000000d000a7213 */ /* 0x000fc60000000000 */
[----:B------:R-:W-:Y:S02]  /*07c0*/  IMAD R5, R2, R9, RZ ;  /* 0x0000000902057224 */ /* 0x000fe400078e02ff */
[----:B------:R-:W-:Y:S02]  /*07d0*/  IMAD.MOV.U32 R2, RZ, RZ, RZ ;  /* 0x000000ffff027224 */ /* 0x000fe400078e00ff */
[----:B------:R-:W-:Y:S02]  /*07e0*/  IMAD.MOV R0, RZ, RZ, -R10 ;  /* 0x000000ffff007224 */ /* 0x000fe400078e0a0a */
[----:B------:R-:W-:Y:S01]  /*07f0*/  IMAD.HI.U32 R2, R3, R5, R2 ;  /* 0x0000000503027227 */ /* 0x000fe200078e0002 */
[----:B--2---:R-:W-:-:S05]  /*0800*/  LOP3.LUT R5, R14, 0x7f, RZ, 0xc0, !PT ;  /* 0x0000007f0e057812 */ /* 0x004fca00078ec0ff */
        /* <DEDUP_REMOVED lines=8> */
[----:B------:R-:W-:-:S07]  /*0890*/  ISETP.GE.AND P2, PT, R0, RZ, PT ;  /* 0x000000ff0000720c */ /* 0x000fce0003f46270 */
[----:B------:R-:W-:-:S06]  /*08a0*/  @P0 VIADD R2, R2, 0x1 ;  /* 0x0000000102020836 */ /* 0x000fcc0000000000 */
[----:B------:R-:W-:Y:S01]  /*08b0*/  @!P2 IMAD.MOV R2, RZ, RZ, -R2 ;  /* 0x000000ffff02a224 */ /* 0x000fe200078e0a02 */
[----:B------:R-:W-:-:S05]  /*08c0*/  @!P1 LOP3.LUT R2, RZ, R13, RZ, 0x33, !PT ;  /* 0x0000000dff029212 */ /* 0x000fca00078e33ff */
[----:B------:R-:W-:-:S04]  /*08d0*/  IMAD.MOV R0, RZ, RZ, -R2 ;  /* 0x000000ffff007224 */ /* 0x000fc800078e0a02 */
[----:B------:R-:W-:Y:S02]  /*08e0*/  IMAD R0, R13, R0, R4 ;  /* 0x000000000d007224 */ /* 0x000fe400078e0204 */
[----:B------:R-:W-:Y:S02]  /*08f0*/  IMAD.SHL.U32 R4, R2, 0x100, RZ ;  /* 0x0000010002047824 */ /* 0x000fe400078e00ff */
[----:B------:R-:W-:Y:S02]  /*0900*/  IMAD.IADD R0, R8, 0x1, R0 ;  /* 0x0000000108007824 */ /* 0x000fe400078e0200 */
[C---:B------:R-:W-:Y:S02]  /*0910*/  VIADD R2, R4.reuse, 0x2 ;  /* 0x0000000204027836 */ /* 0x040fe40000000000 */
[----:B------:R-:W-:Y:S01]  /*0920*/  VIADD R2, R4, 0x5 ;  /* 0x0000000504027836 */ /* 0x000fe20000000000 */
[----:B------:R-:W-:Y:S01]  /*0930*/  R2UR UR5, R0 ;  /* 0x00000000000572ca */ /* 0x000fe200000e0000 */
[C---:B------:R-:W-:Y:S01]  /*0940*/  VIADD R2, R4.reuse, 0x8 ;  /* 0x0000000804027836 */ /* 0x040fe20000000000 */
[----:B------:R-:W0:Y:S01]  /*0950*/  LDC R0, c[0x0][0x230] ;  /* 0x00008c00ff007b82 */ /* 0x000e220000000800 */
[----:B------:R-:W-:-:S02]  /*0960*/  VIADD R2, R4, 0xb ;  /* 0x0000000b04027836 */ /* 0x000fc40000000000 */
[C---:B------:R-:W-:Y:S02]  /*0970*/  VIADD R2, R4.reuse, 0xe ;  /* 0x0000000e04027836 */ /* 0x040fe40000000000 */
[C---:B------:R-:W-:Y:S02]  /*0980*/  VIADD R2, R4.reuse, 0x11 ;  /* 0x0000001104027836 */ /* 0x040fe40000000000 */
[C---:B------:R-:W-:Y:S02]  /*0990*/  VIADD R2, R4.reuse, 0x14 ;  /* 0x0000001404027836 */ /* 0x040fe40000000000 */
[C---:B------:R-:W-:Y:S02]  /*09a0*/  VIADD R2, R4.reuse, 0x17 ;  /* 0x0000001704027836 */ /* 0x040fe40000000000 */
[C---:B------:R-:W-:Y:S01]  /*09b0*/  VIADD R2, R4.reuse, 0x1a ;  /* 0x0000001a04027836 */ /* 0x040fe20000000000 */
[----:B------:R-:W-:Y:S01]  /*09c0*/  ULEA UR5, UR5, UR6, 0x8 ;  /* 0x0000000605057291 */ /* 0x000fe2000f8e403f */
[----:B------:R-:W-:-:S02]  /*09d0*/  VIADD R2, R4, 0x1d ;  /* 0x0000001d04027836 */ /* 0x000fc40000000000 */
[C---:B------:R-:W-:Y:S01]  /*09e0*/  VIADD R2, R4.reuse, 0x20 ;  /* 0x0000002004027836 */ /* 0x040fe20000000000 */
[----:B------:R-:W-:Y:S01]  /*09f0*/  ULDC.64 UR6, c[0x0][0x208] ;  /* 0x0000820000067ab9 */ /* 0x000fe20000000a00 */
[C---:B------:R-:W-:Y:S02]  /*0a00*/  VIADD R2, R4.reuse, 0x23 ;  /* 0x0000002304027836 */ /* 0x040fe40000000000 */
[C---:B------:R-:W-:Y:S02]  /*0a10*/  VIADD R2, R4.reuse, 0x26 ;  /* 0x0000002604027836 */ /* 0x040fe40000000000 */
[C---:B------:R-:W-:Y:S02]  /*0a20*/  VIADD R2, R4.reuse, 0x29 ;  /* 0x0000002904027836 */ /* 0x040fe40000000000 */
[C---:B------:R-:W-:Y:S02]  /*0a30*/  VIADD R2, R4.reuse, 0x2c ;  /* 0x0000002c04027836 */ /* 0x040fe40000000000 */
[----:B------:R-:W-:-:S02]  /*0a40*/  VIADD R2, R4, 0x2f ;  /* 0x0000002f04027836 */ /* 0x000fc40000000000 */
[C---:B------:R-:W-:Y:S02]  /*0a50*/  VIADD R2, R4.reuse, 0x32 ;  /* 0x0000003204027836 */ /* 0x040fe40000000000 */
[C---:B------:R-:W-:Y:S02]  /*0a60*/  VIADD R2, R4.reuse, 0x35 ;  /* 0x0000003504027836 */ /* 0x040fe40000000000 */
[C---:B------:R-:W-:Y:S02]  /*0a70*/  VIADD R2, R4.reuse, 0x38 ;  /* 0x0000003804027836 */ /* 0x040fe40000000000 */
[C---:B------:R-:W-:Y:S02]  /*0a80*/  VIADD R2, R4.reuse, 0x3b ;  /* 0x0000003b04027836 */ /* 0x040fe40000000000 */
[C---:B------:R-:W-:Y:S02]  /*0a90*/  VIADD R2, R4.reuse, 0x3e ;  /* 0x0000003e04027836 */ /* 0x040fe40000000000 */
[----:B------:R-:W-:-:S02]  /*0aa0*/  VIADD R2, R4, 0x41 ;  /* 0x0000004104027836 */ /* 0x000fc40000000000 */
[C---:B------:R-:W-:Y:S02]  /*0ab0*/  VIADD R2, R4.reuse, 0x44 ;  /* 0x0000004404027836 */ /* 0x040fe40000000000 */
[C---:B------:R-:W-:Y:S02]  /*0ac0*/  VIADD R2, R4.reuse, 0x47 ;  /* 0x0000004704027836 */ /* 0x040fe40000000000 */
[----:B------:R-:W-:Y:S02]  /*0ad0*/  VIADD R2, R4, 0x4a ;  /* 0x0000004a04027836 */ /* 0x000fe40000000000 */
[----:B0-----:R-:W-:Y:S02]  /*0ae0*/  VIADD R12, R0, 0x7f ;  /* 0x0000007f000c7836 */ /* 0x001fe40000000000 */
[C---:B------:R-:W-:Y:S02]  /*0af0*/  VIADD R3, R4.reuse, 0x1 ;  /* 0x0000000104037836 */ /* 0x040fe40000000000 */
[----:B------:R-:W-:Y:S01]  /*0b00*/  VIADD R2, R4, 0x4d ;  /* 0x0000004d04027836 */ /* 0x000fe20000000000 */
[----:B------:R-:W-:Y:S01]  /*0b10*/  ISETP.GE.AND P0, PT, R12, 0x80, PT ;  /* 0x000000800c00780c */ /* 0x000fe20003f06270 */
        /* <DEDUP_REMOVED lines=62> */
[----:B------:R-:W-:Y:S02]  /*0f00*/  VIADD R2, R5, UR5 ;  /* 0x0000000505027c36 */ /* 0x000fe40008000000 */
[C---:B------:R-:W-:Y:S02]  /*0f10*/  VIADD R0, R4.reuse, 0x42 ;  /* 0x0000004204007836 */ /* 0x040fe40000000000 */
[C---:B------:R-:W-:Y:S01]  /*0f20*/  VIADD R3, R4.reuse, 0x43 ;  /* 0x0000004304037836 */ /* 0x040fe20000000000 */
[----:B------:R0:W-:Y:S01]  /*0f30*/  STL [R1+0xf4c], R2 ;  /* 0x000f4c0201007387 */ /* 0x0001e20000100800 */
        /* <DEDUP_REMOVED lines=163> */
[----:B------:R-:W-:Y:S01]  /*1970*/  VIADD R252, R4, 0xff ;  /* 0x000000ff04fc7836 */ /* 0x000fe20000000000 */
[----:B0-----:R-:W-:Y:S06]  /*1980*/  @!P0 BRA `(.L_x_0) ;  /* 0x000002e400ec8947 */ /* 0x001fec0003800000 */
[----:B------:R-:W-:Y:S01]  /*1990*/  IABS R8, R6 ;  /* 0x0000000600087213 */ /* 0x000fe20000000000 */
[----:B------:R-:W-:Y:S01]  /*19a0*/  IMAD.MOV.U32 R151, RZ, RZ, R2 ;  /* 0x000000ffff977224 */ /* 0x000fe200078e0002 */
[----:B------:R-:W-:Y:S01]  /*19b0*/  IABS R5, R7 ;  /* 0x0000000700057213 */ /* 0x000fe20000000000 */
[----:B------:R-:W-:Y:S01]  /*19c0*/  IMAD.MOV.U32 R40, RZ, RZ, RZ ;  /* 0x000000ffff287224 */ /* 0x000fe200078e00ff */
[----:B------:R-:W0:Y:S01]  /*19d0*/  I2F.RP R2, R8 ;  /* 0x0000000800027306 */ /* 0x000e220000209400 */
[----:B------:R-:W-:Y:S01]  /*19e0*/  ISETP.GE.AND P4, PT, R252, RZ, PT ;  /* 0x000000fffc00720c */ /* 0x000fe20003f86270 */
[----:B------:R1:W-:Y:S01]  /*19f0*/  STL [R1+0xf94], R7 ;  /* 0x000f940701007387 */ /* 0x0003e20000100800 */
[----:B------:R-:W-:Y:S01]  /*1a00*/  ISETP.GE.AND P1, PT, R151, RZ, PT ;  /* 0x000000ff9700720c */ /* 0x000fe20003f26270 */
[C---:B------:R-:W-:Y:S01]  /*1a10*/  VIADD R143, R4.reuse, 0x89 ;  /* 0x00000089048f7836 */ /* 0x040fe20000000000 */
[----:B------:R-:W-:Y:S01]  /*1a20*/  IABS R49, R21 ;  /* 0x0000001500317213 */ /* 0x000fe20000000000 */
[C---:B------:R-:W-:Y:S01]  /*1a30*/  VIADD R149, R4.reuse, 0x88 ;  /* 0x0000008804957836 */ /* 0x040fe20000000000 */
[----:B------:R-:W-:Y:S01]  /*1a40*/  IABS R52, R235 ;  /* 0x000000eb00347213 */ /* 0x000fe20000000000 */
[----:B------:R-:W2:Y:S01]  /*1a50*/  I2F.RP R42, R5 ;  /* 0x00000005002a7306 */ /* 0x000ea20000209400 */
[----:B------:R-:W-:Y:S01]  /*1a60*/  IABS R54, R236 ;  /* 0x000000ec00367213 */ /* 0x000fe20000000000 */
[C---:B------:R-:W-:Y:S01]  /*1a70*/  VIADD R145, R4.reuse, 0x86 ;  /* 0x0000008604917836 */ /* 0x040fe20000000000 */
[----:B------:R-:W-:Y:S01]  /*1a80*/  IABS R56, R237 ;  /* 0x000000ed00387213 */ /* 0x000fe20000000000 */
[C---:B------:R-:W-:Y:S01]  /*1a90*/  VIADD R147, R4.reuse, 0x85 ;  /* 0x0000008504937836 */ /* 0x040fe20000000000 */
[----:B------:R-:W-:Y:S01]  /*1aa0*/  IABS R58, R230 ;  /* 0x000000e6003a7213 */ /* 0x000fe20000000000 */
[C---:B------:R-:W-:Y:S01]  /*1ab0*/  VIADD R141, R4.reuse, 0x79 ;  /* 0x00000079048d7836 */ /* 0x040fe20000000000 */
[----:B------:R-:W-:Y:S01]  /*1ac0*/  IABS R60, R231 ;  /* 0x000000e7003c7213 */ /* 0x000fe20000000000 */
[----:B0-----:R-:W0:Y:S01]  /*1ad0*/  MUFU.RCP R2, R2 ;  /* 0x0000000200027308 */ /* 0x001e220000001000 */
[----:B------:R-:W-:Y:S01]  /*1ae0*/  IABS R66, R228 ;  /* 0x000000e400427213 */ /* 0x000fe20000000000 */
[C---:B------:R-:W-:Y:S01]  /*1af0*/  VIADD R139, R4.reuse, 0x5a ;  /* 0x0000005a048b7836 */ /* 0x040fe20000000000 */
[----:B------:R-:W-:Y:S01]  /*1b00*/  IABS R68, R229 ;  /* 0x000000e500447213 */ /* 0x000fe20000000000 */
[C---:B------:R-:W-:Y:S01]  /*1b10*/  VIADD R132, R4.reuse, 0x56 ;  /* 0x0000005604847836 */ /* 0x040fe20000000000 */
[----:B------:R-:W-:Y:S01]  /*1b20*/  IABS R70, R226 ;  /* 0x000000e200467213 */ /* 0x000fe20000000000 */
[C---:B------:R-:W-:Y:S01]  /*1b30*/  VIADD R128, R4.reuse, 0x4c ;  /* 0x0000004c04807836 */ /* 0x040fe20000000000 */
[----:B------:R-:W-:Y:S01]  /*1b40*/  IABS R72, R227 ;  /* 0x000000e300487213 */ /* 0x000fe20000000000 */
[----:B--2---:R-:W2:Y:S01]  /*1b50*/  MUFU.RCP R42, R42 ;  /* 0x0000002a002a7308 */ /* 0x004ea20000001000 */
[----:B------:R-:W-:Y:S01]  /*1b60*/  IABS R74, R225 ;  /* 0x000000e1004a7213 */ /* 0x000fe20000000000 */
[C---:B------:R-:W-:Y:S01]  /*1b70*/  VIADD R116, R4.reuse, 0x3c ;  /* 0x0000003c04747836 */ /* 0x040fe20000000000 */
[----:B------:R-:W-:Y:S01]  /*1b80*/  IABS R76, R221 ;  /* 0x000000dd004c7213 */ /* 0x000fe20000000000 */
[C---:B------:R-:W-:Y:S01]  /*1b90*/  VIADD R120, R4.reuse, 0x3b ;  /* 0x0000003b04787836 */ /* 0x040fe20000000000 */
[----:B------:R-:W-:Y:S01]  /*1ba0*/  IABS R78, R222 ;  /* 0x000000de004e7213 */ /* 0x000fe20000000000 */
[C---:B------:R-:W-:Y:S01]  /*1bb0*/  VIADD R124, R4.reuse, 0x39 ;  /* 0x00000039047c7836 */ /* 0x040fe20000000000 */
[----:B------:R-:W-:Y:S01]  /*1bc0*/  IABS R80, R223 ;  /* 0x000000df00507213 */ /* 0x000fe20000000000 */
[----:B------:R-:W-:Y:S01]  /*1bd0*/  VIADD R89, R4, 0x29 ;  /* 0x0000002904597836 */ /* 0x000fe20000000000 */
[----:B------:R-:W-:Y:S01]  /*1be0*/  IABS R82, R224 ;  /* 0x000000e000527213 */ /* 0x000fe20000000000 */
[----:B0-----:R-:W-:Y:S01]  /*1bf0*/  VIADD R2, R2, 0xffffffe ;  /* 0x0ffffffe02027836 */ /* 0x001fe20000000000 */
[----:B------:R-:W-:Y:S01]  /*1c00*/  IABS R84, R217 ;  /* 0x000000d900547213 */ /* 0x000fe20000000000 */
[C---:B------:R-:W-:Y:S01]  /*1c10*/  VIADD R97, R4.reuse, 0x28 ;  /* 0x0000002804617836 */ /* 0x040fe20000000000 */
[----:B------:R-:W-:Y:S01]  /*1c20*/  IABS R86, R218 ;  /* 0x000000da00567213 */ /* 0x000fe20000000000 */
[----:B------:R-:W0:Y:S01]  /*1c30*/  F2I.FTZ.U32.TRUNC.NTZ R41, R2 ;  /* 0x0000000200297305 */ /* 0x000e22000021f000 */
[----:B------:R-:W-:Y:S01]  /*1c40*/  IABS R92, R215 ;  /* 0x000000d7005c7213 */ /* 0x000fe20000000000 */
[----:B------:R-:W-:Y:S01]  /*1c50*/  VIADD R112, R4, 0x27 ;  /* 0x0000002704707836 */ /* 0x000fe20000000000 */
[----:B------:R-:W-:Y:S01]  /*1c60*/  IABS R94, R216 ;  /* 0x000000d8005e7213 */ /* 0x000fe20000000000 */
[----:B--2---:R-:W-:Y:S01]  /*1c70*/  VIADD R42, R42, 0xffffffe ;  /* 0x0ffffffe2a2a7836 */ /* 0x004fe20000000000 */
[----:B------:R-:W-:Y:S01]  /*1c80*/  IABS R96, R213 ;  /* 0x000000d500607213 */ /* 0x000fe20000000000 */
[----:B------:R-:W-:Y:S01]  /*1c90*/  VIADD R73, R4, 0x15 ;  /* 0x0000001504497836 */ /* 0x000fe20000000000 */
[----:B------:R-:W-:Y:S01]  /*1ca0*/  IABS R98, R214 ;  /* 0x000000d600627213 */ /* 0x000fe20000000000 */
[----:B------:R2:W3:Y:S01]  /*1cb0*/  F2I.FTZ.U32.TRUNC.NTZ R43, R42 ;  /* 0x0000002a002b7305 */ /* 0x0004e2000021f000 */
[----:B------:R-:W-:Y:S01]  /*1cc0*/  IABS R100, R212 ;  /* 0x000000d400647213 */ /* 0x000fe20000000000 */
[----:B------:R-:W-:Y:S01]  /*1cd0*/  ULDC UR60, c[0x0][0x23c] ;  /* 0x00008f00003c7ab9 */ /* 0x000fe20000000800 */
[----:B------:R-:W-:Y:S01]  /*1ce0*/  IABS R102, R208 ;  /* 0x000000d000667213 */ /* 0x000fe20000000000 */
[----:B------:R-:W-:Y:S01]  /*1cf0*/  ULDC.64 UR8, c[0x0][0x218] ;  /* 0x0000860000087ab9 */ /* 0x000fe20000000a00 */
[----:B------:R-:W-:Y:S01]  /*1d00*/  IABS R104, R209 ;  /* 0x000000d100687213 */ /* 0x000fe20000000000 */
[----:B------:R-:W-:Y:S01]  /*1d10*/  ULDC UR5, c[0x0][0x234] ;  /* 0x00008d0000057ab9 */ /* 0x000fe20000000800 */
[--C-:B0-----:R-:W-:Y:S01]  /*1d20*/  IMAD.MOV R2, RZ, RZ, -R41.reuse ;  /* 0x000000ffff027224 */ /* 0x101fe200078e0a29 */
[----:B------:R-:W-:Y:S01]  /*1d30*/  IABS R105, R210 ;  /* 0x000000d200697213 */ /* 0x000fe20000000000 */
[----:B------:R-:W-:Y:S01]  /*1d40*/  ULDC UR10, c[0x0][0x240] ;  /* 0x00009000000a7ab9 */ /* 0x000fe20000000800 */
[----:B--2---:R-:W-:Y:S01]  /*1d50*/  IABS R42, R151 ;  /* 0x00000097002a7213 */ /* 0x004fe20000000000 */
[----:B------:R-:W-:Y:S01]  /*1d60*/  IMAD R2, R2, R8, RZ ;  /* 0x0000000802027224 */ /* 0x000fe200078e02ff */
[----:B------:R-:W-:Y:S01]  /*1d70*/  IABS R107, R211 ;  /* 0x000000d3006b7213 */ /* 0x000fe20000000000 */
[----:B------:R-:W-:Y:S01]  /*1d80*/  VIADD R151, R4, 0x87 ;  /* 0x0000008704977836 */ /* 0x000fe20000000000 */
[----:B------:R-:W-:Y:S01]  /*1d90*/  IABS R109, R204 ;  /* 0x000000cc006d7213 */ /* 0x000fe20000000000 */
[----:B------:R-:W-:Y:S01]  /*1da0*/  IMAD.HI.U32 R2, R41, R2, R40 ;  /* 0x0000000229027227 */ /* 0x000fe200078e0028 */
[----:B------:R-:W-:-:S02]  /*1db0*/  IABS R40, R252 ;  /* 0x000000fc00287213 */ /* 0x000fc40000000000 */
[----:B------:R-:W-:Y:S02]  /*1dc0*/  IABS R41, R250 ;  /* 0x000000fa00297213 */ /* 0x000fe40000000000 */
[----:B------:R-:W-:Y:S01]  /*1dd0*/  IABS R111, R205 ;  /* 0x000000cd006f7213 */ /* 0x000fe20000000000 */
[----:B------:R-:W-:Y:S01]  /*1de0*/  IMAD.HI.U32 R44, R2, R42, RZ ;  /* 0x0000002a022c7227 */ /* 0x000fe200078e00ff */
[----:B------:R-:W-:Y:S02]  /*1df0*/  IABS R117, R202 ;  /* 0x000000ca00757213 */ /* 0x000fe40000000000 */
[----:B------:R-:W-:Y:S01]  /*1e00*/  IABS R119, R203 ;  /* 0x000000cb00777213 */ /* 0x000fe20000000000 */
[----:B------:R-:W-:Y:S01]  /*1e10*/  IMAD.MOV R44, RZ, RZ, -R44 ;  /* 0x000000ffff2c7224 */ /* 0x000fe200078e0a2c */
[----:B------:R-:W-:Y:S01]  /*1e20*/  IABS R121, R200 ;  /* 0x000000c800797213 */ /* 0x000fe20000000000 */
[----:B---3--:R-:W-:Y:S01]  /*1e30*/  IMAD.MOV R2, RZ, RZ, -R43 ;  /* 0x000000ffff027224 */ /* 0x008fe200078e0a2b */
[----:B------:R-:W-:Y:S01]  /*1e40*/  IABS R123, R201 ;  /* 0x000000c9007b7213 */ /* 0x000fe20000000000 */
[----:B------:R-:W-:Y:S01]  /*1e50*/  IMAD R44, R8, R44, R42 ;  /* 0x0000002c082c7224 */ /* 0x000fe200078e022a */
[----:B------:R-:W-:Y:S01]  /*1e60*/  IABS R125, R199 ;  /* 0x000000c7007d7213 */ /* 0x000fe20000000000 */
[----:B------:R-:W-:Y:S01]  /*1e70*/  IMAD R2, R2, R5, RZ ;  /* 0x0000000502027224 */ /* 0x000fe200078e02ff */
[----:B------:R-:W-:Y:S01]  /*1e80*/  IABS R127, R195 ;  /* 0x000000c3007f7213 */ /* 0x000fe20000000000 */
[----:B------:R-:W-:Y:S01]  /*1e90*/  IMAD.MOV.U32 R42, RZ, RZ, RZ ;  /* 0x000000ffff2a7224 */ /* 0x000fe200078e00ff */
[----:B------:R-:W-:-:S02]  /*1ea0*/  ISETP.GT.U32.AND P0, PT, R8, R44, PT ;  /* 0x0000002c0800720c */ /* 0x000fc40003f04070 */
[----:B------:R-:W-:Y:S01]  /*1eb0*/  IABS R129, R196 ;  /* 0x000000c400817213 */ /* 0x000fe20000000000 */
[----:B------:R-:W-:Y:S01]  /*1ec0*/  IMAD.HI.U32 R2, R43, R2, R42 ;  /* 0x000000022b027227 */ /* 0x000fe200078e002a */
[----:B------:R-:W-:Y:S02]  /*1ed0*/  IABS R42, R251 ;  /* 0x000000fb002a7213 */ /* 0x000fe40000000000 */
[----:B------:R-:W-:Y:S01]  /*1ee0*/  IABS R131, R197 ;  /* 0x000000c500837213 */ /* 0x000fe20000000000 */
[----:B------:R-:W-:Y:S01]  /*1ef0*/  IMAD.MOV.U32 R43, RZ, RZ, R40 ;  /* 0x000000ffff2b7224 */ /* 0x000fe200078e0028 */
[----:B------:R-:W-:Y:S01]  /*1f00*/  IABS R40, R246 ;  /* 0x000000f600287213 */ /* 0x000fe20000000000 */
[C---:B------:R-:W-:Y:S01]  /*1f10*/  IMAD.HI.U32 R48, R2.reuse, R42, RZ ;  /* 0x0000002a02307227 */ /* 0x040fe200078e00ff */
[----:B------:R-:W-:Y:S02]  /*1f20*/  IABS R133, R198 ;  /* 0x000000c600857213 */ /* 0x000fe40000000000 */
[----:B------:R-:W-:Y:S01]  /*1f30*/  IABS R135, R191 ;  /* 0x000000bf00877213 */ /* 0x000fe20000000000 */
[----:B------:R-:W-:Y:S01]  /*1f40*/  IMAD.HI.U32 R45, R2, R43, RZ ;  /* 0x0000002b022d7227 */ /* 0x000fe200078e00ff */
[----:B------:R-:W-:-:S02]  /*1f50*/  IABS R136, R192 ;  /* 0x000000c000887213 */ /* 0x000fc40000000000 */
[----:B------:R-:W-:Y:S01]  /*1f60*/  IABS R142, R189 ;  /* 0x000000bd008e7213 */ /* 0x000fe20000000000 */
[----:B------:R-:W-:Y:S01]  /*1f70*/  IMAD.MOV R45, RZ, RZ, -R45 ;  /* 0x000000ffff2d7224 */ /* 0x000fe200078e0a2d */
[----:B------:R-:W-:Y:S01]  /*1f80*/  IABS R144, R190 ;  /* 0x000000be00907213 */ /* 0x000fe20000000000 */
[----:B------:R-:W-:Y:S01]  /*1f90*/  @!P0 IMAD.IADD R44, R44, 0x1, -R8 ;  /* 0x000000012c2c8824 */ /* 0x000fe200078e0a08 */
[----:B------:R-:W-:Y:S01]  /*1fa0*/  IABS R146, R187 ;  /* 0x000000bb00927213 */ /* 0x000fe20000000000 */
[C---:B------:R-:W-:Y:S01]  /*1fb0*/  IMAD R43, R5.reuse, R45, R43 ;  /* 0x0000002d052b7224 */ /* 0x040fe200078e022b */
[----:B------:R-:W-:Y:S01]  /*1fc0*/  IABS R45, R247 ;  /* 0x000000f7002d7213 */ /* 0x000fe20000000000 */
[----:B------:R-:W-:Y:S01]  /*1fd0*/  IMAD.HI.U32 R47, R2, R41, RZ ;  /* 0x00000029022f7227 */ /* 0x000fe200078e00ff */
[----:B------:R-:W-:Y:S02]  /*1fe0*/  ISETP.GT.U32.AND P0, PT, R8, R44, PT ;  /* 0x0000002c0800720c */ /* 0x000fe40003f04070 */
[C---:B------:R-:W-:Y:S01]  /*1ff0*/  ISETP.GT.U32.AND P2, PT, R5.reuse, R43, PT ;  /* 0x0000002b0500720c */ /* 0x040fe20003f44070 */
[----:B------:R-:W-:Y:S01]  /*2000*/  IMAD.MOV R48, RZ, RZ, -R48 ;  /* 0x000000ffff307224 */ /* 0x000fe200078e0a30 */
[----:B------:R-:W-:Y:S01]  /*2010*/  IABS R148, R188 ;  /* 0x000000bc00947213 */ /* 0x000fe20000000000 */
[----:B------:R-:W-:Y:S01]  /*2020*/  IMAD.MOV R47, RZ, RZ, -R47 ;  /* 0x000000ffff2f7224 */ /* 0x000fe200078e0a2f */
[----:B------:R-:W-:Y:S01]  /*2030*/  IABS R150, R186 ;  /* 0x000000ba00967213 */ /* 0x000fe20000000000 */
[C---:B------:R-:W-:Y:S01]  /*2040*/  IMAD R42, R5.reuse, R48, R42 ;  /* 0x00000030052a7224 */ /* 0x040fe200078e022a */
[----:B------:R-:W-:Y:S01]  /*2050*/  IABS R156, R184 ;  /* 0x000000b8009c7213 */ /* 0x000fe20000000000 */
[C---:B------:R-:W-:Y:S01]  /*2060*/  IMAD R41, R5.reuse, R47, R41 ;  /* 0x0000002f05297224 */ /* 0x040fe200078e0229 */
[----:B------:R-:W-:Y:S01]  /*2070*/  IABS R158, R185 ;  /* 0x000000b9009e7213 */ /* 0x000fe20000000000 */
[----:B------:R-:W-:Y:S01]  /*2080*/  IMAD.HI.U32 R46, R2, R40, RZ ;  /* 0x00000028022e7227 */ /* 0x000fe200078e00ff */
[----:B------:R-:W-:-:S02]  /*2090*/  ISETP.GT.U32.AND P3, PT, R5, R42, PT ;  /* 0x0000002a0500720c */ /* 0x000fc40003f64070 */
[----:B------:R-:W-:Y:S01]  /*20a0*/  ISETP.GT.U32.AND P5, PT, R5, R41, PT ;  /* 0x000000290500720c */ /* 0x000fe20003fa4070 */
[----:B------:R-:W-:Y:S01]  /*20b0*/  @!P0 IMAD.IADD R44, R44, 0x1, -R8 ;  /* 0x000000012c2c8824 */ /* 0x000fe200078e0a08 */
[----:B------:R-:W-:Y:S01]  /*20c0*/  ISETP.NE.AND P0, PT, R6, RZ, PT ;  /* 0x000000ff0600720c */ /* 0x000fe20003f05270 */
[--C-:B------:R-:W-:Y:S01]  /*20d0*/  @!P2 IMAD.IADD R43, R43, 0x1, -R5.reuse ;  /* 0x000000012b2ba824 */ /* 0x100fe200078e0a05 */
[----:B------:R-:W-:Y:S01]  /*20e0*/  IABS R160, R180 ;  /* 0x000000b400a07213 */ /* 0x000fe20000000000 */
[----:B------:R-:W-:Y:S01]  /*20f0*/  IMAD.MOV R46, RZ, RZ, -R46 ;  /* 0x000000ffff2e7224 */ /* 0x000fe200078e0a2e */
[----:B------:R-:W-:Y:S01]  /*2100*/  IABS R162, R181 ;  /* 0x000000b500a27213 */ /* 0x000fe20000000000 */
[----:B------:R-:W-:Y:S01]  /*2110*/  IMAD.MOV.U32 R8, RZ, RZ, R44 ;  /* 0x000000ffff087224 */ /* 0x000fe200078e002c */
[C---:B------:R-:W-:Y:S01]  /*2120*/  ISETP.GT.U32.AND P2, PT, R5.reuse, R43, PT ;  /* 0x0000002b0500720c */ /* 0x040fe20003f44070 */
[C---:B------:R-:W-:Y:S01]  /*2130*/  IMAD R40, R5.reuse, R46, R40 ;  /* 0x0000002e05287224 */ /* 0x040fe200078e0228 */
[----:B------:R-:W-:Y:S01]  /*2140*/  IABS R46, R248 ;  /* 0x000000f8002e7213 */ /* 0x000fe20000000000 */
[----:B------:R-:W-:Y:S01]  /*2150*/  @!P3 IMAD.IADD R42, R42, 0x1, -R5 ;  /* 0x000000012a2ab824 */ /* 0x000fe200078e0a05 */
[----:B------:R-:W-:Y:S01]  /*2160*/  ISETP.GE.AND P3, PT, R250, RZ, PT ;  /* 0x000000fffa00720c */ /* 0x000fe20003f66270 */
[----:B------:R-:W-:Y:S01]  /*2170*/  IMAD.HI.U32 R47, R2, R45, RZ ;  /* 0x0000002d022f7227 */ /* 0x000fe200078e00ff */
[----:B------:R-:W-:-:S02]  /*2180*/  ISETP.GT.U32.AND P6, PT, R5, R40, PT ;  /* 0x000000280500720c */ /* 0x000fc40003fc4070 */
[----:B------:R-:W-:Y:S01]  /*2190*/  IABS R169, R175 ;  /* 0x000000af00a97213 */ /* 0x000fe20000000000 */
[----:B------:R-:W-:Y:S01]  /*21a0*/  @!P1 IMAD.MOV R8, RZ, RZ, -R8 ;  /* 0x000000ffff089224 */ /* 0x000fe200078e0a08 */
[----:B------:R-:W-:Y:S01]  /*21b0*/  @!P0 LOP3.LUT R8, RZ, R6, RZ, 0x33, !PT ;  /* 0x00000006ff088212 */ /* 0x000fe200078e33ff */
[----:B------:R-:W-:Y:S01]  /*21c0*/  @!P5 IMAD.IADD R41, R41, 0x1, -R5 ;  /* 0x000000012929d824 */ /* 0x000fe200078e0a05 */
[----:B------:R-:W-:Y:S01]  /*21d0*/  ISETP.GT.U32.AND P5, PT, R5, R42, PT ;  /* 0x0000002a0500720c */ /* 0x000fe20003fa4070 */
[----:B------:R-:W-:Y:S01]  /*21e0*/  IMAD.MOV R47, RZ, RZ, -R47 ;  /* 0x000000ffff2f7224 */ /* 0x000fe200078e0a2f */
[----:B------:R-:W-:Y:S01]  /*21f0*/  ISETP.GE.AND P1, PT, R251, RZ, PT ;  /* 0x000000fffb00720c */ /* 0x000fe20003f26270 */
[----:B------:R-:W-:Y:S01]  /*2200*/  IMAD.HI.U32 R6, R2, R46, RZ ;  /* 0x0000002e02067227 */ /* 0x000fe200078e00ff */
[----:B------:R-:W-:Y:S01]  /*2210*/  ISETP.GT.U32.AND P0, PT, R5, R41, PT ;  /* 0x000000290500720c */ /* 0x000fe20003f04070 */
[----:B------:R-:W-:Y:S01]  /*2220*/  STL [R1+0xf78], R8 ;  /* 0x000f780801007387 */ /* 0x000fe20000100800 */
[----:B------:R-:W-:Y:S01]  /*2230*/  IABS R171, R164 ;  /* 0x000000a400ab7213 */ /* 0x000fe20000000000 */
[----:B------:R-:W-:Y:S01]  /*2240*/  @!P2 IMAD.IADD R43, R43, 0x1, -R5 ;  /* 0x000000012b2ba824 */ /* 0x000fe200078e0a05 */
[----:B------:R-:W-:Y:S01]  /*2250*/  IABS R177, R155 ;  /* 0x0000009b00b17213 */ /* 0x000fe20000000000 */
[C---:B------:R-:W-:Y:S01]  /*2260*/  IMAD R44, R5.reuse, R47, R45 ;  /* 0x0000002f052c7224 */ /* 0x040fe200078e022d */
[----:B------:R-:W-:Y:S01]  /*2270*/  IABS R45, R249 ;  /* 0x000000f9002d7213 */ /* 0x000fe20000000000 */
[----:B------:R-:W-:Y:S01]  /*2280*/  IMAD.MOV R6, RZ, RZ, -R6 ;  /* 0x000000ffff067224 */ /* 0x000fe200078e0a06 */
[----:B------:R-:W-:Y:S01]  /*2290*/  IABS R47, R245 ;  /* 0x000000f5002f7213 */ /* 0x000fe20000000000 */
[----:B-1----:R-:W-:Y:S01]  /*22a0*/  IMAD.MOV.U32 R7, RZ, RZ, R43 ;  /* 0x000000ffff077224 */ /* 0x002fe200078e002b */
[C---:B------:R-:W-:Y:S01]  /*22b0*/  ISETP.GT.U32.AND P2, PT, R5.reuse, R44, PT ;  /* 0x0000002c0500720c */ /* 0x040fe20003f44070 */
[C---:B------:R-:W-:Y:S01]  /*22c0*/  IMAD R43, R5.reuse, R6, R46 ;  /* 0x00000006052b7224 */ /* 0x040fe200078e022e */
[----:B------:R-:W-:Y:S01]  /*22d0*/  IABS R46, R244 ;  /* 0x000000f4002e7213 */ /* 0x000fe20000000000 */
[--C-:B------:R-:W-:Y:S01]  /*22e0*/  @!P6 IMAD.IADD R40, R40, 0x1, -R5.reuse ;  /* 0x000000012828e824 */ /* 0x100fe200078e0a05 */
[----:B------:R-:W-:Y:S01]  /*22f0*/  IABS R179, R165 ;  /* 0x000000a500b37213 */ /* 0x000fe20000000000 */
[----:B------:R-:W-:Y:S01]  /*2300*/  @!P5 IMAD.IADD R42, R42, 0x1, -R5 ;  /* 0x000000012a2ad824 */ /* 0x000fe200078e0a05 */
[C---:B------:R-:W-:Y:S01]  /*2310*/  ISETP.GT.U32.AND P5, PT, R5.reuse, R43, PT ;  /* 0x0000002b0500720c */ /* 0x040fe20003fa4070 */
[----:B------:R-:W-:Y:S01]  /*2320*/  @!P4 IMAD.MOV R7, RZ, RZ, -R7 ;  /* 0x000000ffff07c224 */ /* 0x000fe200078e0a07 */
[----:B------:R-:W-:Y:S01]  /*2330*/  ISETP.GT.U32.AND P6, PT, R5, R40, PT ;  /* 0x000000280500720c */ /* 0x000fe20003fc4070 */
[----:B------:R-:W-:Y:S01]  /*2340*/  IMAD.HI.U32 R6, R2, R45, RZ ;  /* 0x0000002d02067227 */ /* 0x000fe200078e00ff */
[----:B------:R-:W-:-:S02]  /*2350*/  ISETP.GE.AND P4, PT, R246, RZ, PT ;  /* 0x000000fff600720c */ /* 0x000fc40003f86270 */
[----:B------:R0:W-:Y:S01]  /*2360*/  STL [R1+0x24], R7 ;  /* 0x0000240701007387 */ /* 0x0001e20000100800 */
[--C-:B------:R-:W-:Y:S01]  /*2370*/  @!P0 IMAD.IADD R41, R41, 0x1, -R5.reuse ;  /* 0x0000000129298824 */ /* 0x100fe200078e0a05 */
[----:B------:R-:W-:Y:S01]  /*2380*/  ISETP.GE.AND P0, PT, R247, RZ, PT ;  /* 0x000000fff700720c */ /* 0x000fe20003f06270 */
[--C-:B------:R-:W-:Y:S01]  /*2390*/  @!P2 IMAD.IADD R44, R44, 0x1, -R5.reuse ;  /* 0x000000012c2ca824 */ /* 0x100fe200078e0a05 */
[----:B------:R-:W-:Y:S01]  /*23a0*/  ISETP.GE.AND P2, PT, R249, RZ, PT ;  /* 0x000000fff900720c */ /* 0x000fe20003f46270 */
[----:B------:R-:W-:Y:S01]  /*23b0*/  IMAD.MOV R6, RZ, RZ, -R6 ;  /* 0x000000ffff067224 */ /* 0x000fe200078e0a06 */
[----:B------:R-:W-:Y:S01]  /*23c0*/  IABS R137, R139 ;  /* 0x0000008b00897213 */ /* 0x000fe20000000000 */
[----:B------:R-:W-:Y:S01]  /*23d0*/  @!P5 IMAD.IADD R43, R43, 0x1, -R5 ;  /* 0x000000012b2bd824 */ /* 0x000fe200078e0a05 */
[C---:B------:R-:W-:Y:S01]  /*23e0*/  ISETP.GT.U32.AND P5, PT, R5.reuse, R44, PT ;  /* 0x0000002c0500720c */ /* 0x040fe20003fa4070 */
[----:B------:R-:W-:Y:S01]  /*23f0*/  IMAD R6, R5, R6, R45 ;  /* 0x0000000605067224 */ /* 0x000fe200078e022d */
[----:B------:R-:W-:Y:S01]  /*2400*/  IABS R163, R112 ;  /* 0x0000007000a37213 */ /* 0x000fe20000000000 */
[----:B0-----:R-:W-:Y:S01]  /*2410*/  IMAD.MOV.U32 R7, RZ, RZ, R42 ;  /* 0x000000ffff077224 */ /* 0x001fe200078e002a */
[----:B------:R-:W-:Y:S01]  /*2420*/  IABS R246, R4 ;  /* 0x0000000400f67213 */ /* 0x000fe20000000000 */
[----:B------:R-:W-:-:S02]  /*2430*/  IMAD.MOV.U32 R8, RZ, RZ, R41 ;  /* 0x000000ffff087224 */ /* 0x000fc400078e0029 */
[----:B------:R-:W-:Y:S01]  /*2440*/  @!P1 IMAD.MOV R7, RZ, RZ, -R7 ;  /* 0x000000ffff079224 */ /* 0x000fe200078e0a07 */
[C---:B------:R-:W-:Y:S01]  /*2450*/  ISETP.GT.U32.AND P1, PT, R5.reuse, R43, PT ;  /* 0x0000002b0500720c */ /* 0x040fe20003f24070 */
[--C-:B------:R-:W-:Y:S01]  /*2460*/  @!P6 IMAD.IADD R40, R40, 0x1, -R5.reuse ;  /* 0x000000012828e824 */ /* 0x100fe200078e0a05 */
[----:B------:R-:W-:Y:S01]  /*2470*/  ISETP.GE.AND P6, PT, R248, RZ, PT ;  /* 0x000000fff800720c */ /* 0x000fe20003fc6270 */
[----:B------:R-:W-:Y:S01]  /*2480*/  @!P3 IMAD.MOV R8, RZ, RZ, -R8 ;  /* 0x000000ffff08b224 */ /* 0x000fe200078e0a08 */
[----:B------:R-:W-:Y:S01]  /*2490*/  ISETP.GT.U32.AND P3, PT, R5, R6, PT ;  /* 0x000000060500720c */ /* 0x000fe20003f64070 */
[----:B------:R0:W-:Y:S01]  /*24a0*/  STL [R1+0x20], R7 ;  /* 0x0000200701007387 */ /* 0x0001e20000100800 */
[----:B------:R-:W-:Y:S01]  /*24b0*/  @!P5 IMAD.IADD R44, R44, 0x1, -R5 ;  /* 0x000000012c2cd824 */ /* 0x000fe200078e0a05 */
[----:B------:R-:W-:Y:S01]  /*24c0*/  ISETP.GE.AND P5, PT, R245, RZ, PT ;  /* 0x000000fff500720c */ /* 0x000fe20003fa6270 */
[----:B------:R-:W-:Y:S01]  /*24d0*/  IMAD.MOV.U32 R42, RZ, RZ, R47 ;  /* 0x000000ffff2a7224 */ /* 0x000fe200078e002f */
[----:B------:R-:W-:Y:S01]  /*24e0*/  STL [R1+0x1c], R8 ;  /* 0x00001c0801007387 */ /* 0x000fe20000100800 */
[----:B------:R-:W-:Y:S01]  /*24f0*/  IMAD.HI.U32 R45, R2, R46, RZ ;  /* 0x0000002e022d7227 */ /* 0x000fe200078e00ff */
[----:B------:R-:W-:-:S03]  /*2500*/  IABS R47, R243 ;  /* 0x000000f3002f7213 */ /* 0x000fc60000000000 */
[----:B------:R-:W-:-:S04]  /*2510*/  IMAD.HI.U32 R41, R2, R42, RZ ;  /* 0x0000002a02297227 */ /* 0x000fc800078e00ff */
[----:B0-----:R-:W-:Y:S02]  /*2520*/  IMAD.MOV.U32 R7, RZ, RZ, R40 ;  /* 0x000000ffff077224 */ /* 0x001fe400078e0028 */
[----:B------:R-:W-:Y:S01]  /*2530*/  @!P3 IMAD.IADD R6, R6, 0x1, -R5 ;  /* 0x000000010606b824 */ /* 0x000fe200078e0a05 */
[----:B------:R-:W-:Y:S01]  /*2540*/  ISETP.GE.AND P3, PT, R243, RZ, PT ;  /* 0x000000fff300720c */ /* 0x000fe20003f66270 */
[----:B------:R-:W-:Y:S01]  /*2550*/  @!P4 IMAD.MOV R7, RZ, RZ, -R7 ;  /* 0x000000ffff07c224 */ /* 0x000fe200078e0a07 */
[----:B------:R-:W-:Y:S01]  /*2560*/  ISETP.GE.AND P4, PT, R244, RZ, PT ;  /* 0x000000fff400720c */ /* 0x000fe20003f86270 */
[----:B------:R-:W-:Y:S02]  /*2570*/  IMAD.MOV R45, RZ, RZ, -R45 ;  /* 0x000000ffff2d7224 */ /* 0x000fe400078e0a2d */
[----:B------:R-:W-:Y:S01]  /*2580*/  @!P1 IMAD.IADD R43, R43, 0x1, -R5 ;  /* 0x000000012b2b9824 */ /* 0x000fe200078e0a05 */
[----:B------:R0:W-:Y:S01]  /*2590*/  STL [R1+0x18], R7 ;  /* 0x0000180701007387 */ /* 0x0001e20000100800 */
[----:B------:R-:W-:Y:S01]  /*25a0*/  IMAD.MOV R41, RZ, RZ, -R41 ;  /* 0x000000ffff297224 */ /* 0x000fe200078e0a29 */
[----:B------:R-:W-:Y:S01]  /*25b0*/  ISETP.GE.AND P1, PT, R242, RZ, PT ;  /* 0x000000fff200720c */ /* 0x000fe20003f26270 */
[C---:B------:R-:W-:Y:S01]  /*25c0*/  IMAD R40, R5.reuse, R45, R46 ;  /* 0x0000002d05287224 */ /* 0x040fe200078e022e */
[----:B------:R-:W-:Y:S01]  /*25d0*/  IABS R46, R241 ;  /* 0x000000f1002e7213 */ /* 0x000fe20000000000 */
[----:B------:R-:W-:Y:S01]  /*25e0*/  IMAD R45, R5, R41, R42 ;  /* 0x00000029052d7224 */ /* 0x000fe200078e022a */
[----:B------:R-:W-:Y:S01]  /*25f0*/  IABS R41, R23 ;  /* 0x0000001700297213 */ /* 0x000fe20000000000 */
[----:B------:R-:W-:-:S04]  /*2600*/  IMAD.HI.U32 R42, R2, R47, RZ ;  /* 0x0000002f022a7227 */ /* 0x000fc800078e00ff */
[----:B0-----:R-:W-:Y:S01]  /*2610*/  IMAD.MOV.U32 R7, RZ, RZ, R44 ;  /* 0x000000ffff077224 */ /* 0x001fe200078e002c */
[----:B------:R-:W-:Y:S01]  /*2620*/  IABS R44, R242 ;  /* 0x000000f2002c7213 */ /* 0x000fe20000000000 */
[----:B------:R-:W-:Y:S02]  /*2630*/  IMAD.MOV R42, RZ, RZ, -R42 ;  /* 0x000000ffff2a7224 */ /* 0x000fe400078e0a2a */
[----:B------:R-:W-:Y:S01]  /*2640*/  @!P0 IMAD.MOV R7, RZ, RZ, -R7 ;  /* 0x000000ffff078224 */ /* 0x000fe200078e0a07 */
[----:B------:R-:W-:Y:S01]  /*2650*/  ISETP.GT.U32.AND P0, PT, R5, R6, PT ;  /* 0x000000060500720c */ /* 0x000fe20003f04070 */
[----:B------:R-:W-:-:S03]  /*2660*/  IMAD.HI.U32 R48, R2, R44, RZ ;  /* 0x0000002c02307227 */ /* 0x000fc600078e00ff */
[----:B------:R0:W-:Y:S01]  /*2670*/  STL [R1+0x14], R7 ;  /* 0x0000140701007387 */ /* 0x0001e20000100800 */
[----:B------:R-:W-:Y:S02]  /*2680*/  IMAD.MOV R48, RZ, RZ, -R48 ;  /* 0x000000ffff307224 */ /* 0x000fe400078e0a30 */
[C---:B------:R-:W-:Y:S02]  /*2690*/  IMAD R47, R5.reuse, R42, R47 ;  /* 0x0000002a052f7224 */ /* 0x040fe400078e022f */
[----:B------:R-:W-:Y:S02]  /*26a0*/  IMAD R44, R5, R48, R44 ;  /* 0x00000030052c7224 */ /* 0x000fe400078e022c */
[----:B------:R-:W-:-:S04]  /*26b0*/  IMAD.HI.U32 R42, R2, R41, RZ ;  /* 0x00000029022a7227 */ /* 0x000fc800078e00ff */
[----:B0-----:R-:W-:Y:S02]  /*26c0*/  IMAD.MOV.U32 R7, RZ, RZ, R43 ;  /* 0x000000ffff077224 */ /* 0x001fe400078e002b */
[----:B------:R-:W-:Y:S01]  /*26d0*/  @!P0 IMAD.IADD R6, R6, 0x1, -R5 ;  /* 0x0000000106068824 */ /* 0x000fe200078e0a05 */
[C---:B------:R-:W-:Y:S01]  /*26e0*/  ISETP.GT.U32.AND P0, PT, R5.reuse, R45, PT ;  /* 0x0000002d0500720c */ /* 0x040fe20003f04070 */
[----:B------:R-:W-:Y:S01]  /*26f0*/  @!P6 IMAD.MOV R7, RZ, RZ, -R7 ;  /* 0x000000ffff07e224 */ /* 0x000fe200078e0a07 */
[----:B------:R-:W-:Y:S01]  /*2700*/  ISETP.GT.U32.AND P6, PT, R5, R40, PT ;  /* 0x000000280500720c */ /* 0x000fe20003fc4070 */
[----:B------:R-:W-:Y:S02]  /*2710*/  IMAD.MOV.U32 R43, RZ, RZ, R49 ;  /* 0x000000ffff2b7224 */ /* 0x000fe400078e0031 */
[C---:B------:R-:W-:Y:S01]  /*2720*/  IMAD.HI.U32 R49, R2.reuse, R46, RZ ;  /* 0x0000002e02317227 */ /* 0x040fe200078e00ff */
[----:B------:R0:W-:Y:S03]  /*2730*/  STL [R1+0x10], R7 ;  /* 0x0000100701007387 */ /* 0x0001e60000100800 */
[----:B------:R-:W-:-:S04]  /*2740*/  IMAD.HI.U32 R48, R2, R43, RZ ;  /* 0x0000002b02307227 */ /* 0x000fc800078e00ff */
[--C-:B------:R-:W-:Y:S02]  /*2750*/  @!P0 IMAD.IADD R45, R45, 0x1, -R5.reuse ;  /* 0x000000012d2d8824 */ /* 0x100fe400078e0a05 */
[----:B------:R-:W-:Y:S01]  /*2760*/  @!P6 IMAD.IADD R40, R40, 0x1, -R5 ;  /* 0x000000012828e824 */ /* 0x000fe200078e0a05 */
[C---:B------:R-:W-:Y:S01]  /*2770*/  ISETP.GT.U32.AND P6, PT, R5.reuse, R44, PT ;  /* 0x0000002c0500720c */ /* 0x040fe20003fc4070 */
[----:B0-----:R-:W-:Y:S01]  /*2780*/  IMAD.MOV.U32 R7, RZ, RZ, R6 ;  /* 0x000000ffff077224 */ /* 0x001fe200078e0006 */
[----:B------:R-:W-:Y:S01]  /*2790*/  IABS R6, R29 ;  /* 0x0000001d00067213 */ /* 0x000fe20000000000 */
[----:B------:R-:W-:Y:S01]  /*27a0*/  IMAD.MOV R49, RZ, RZ, -R49 ;  /* 0x000000ffff317224 */ /* 0x000fe200078e0a31 */
[C---:B------:R-:W-:Y:S01]  /*27b0*/  ISETP.GT.U32.AND P0, PT, R5.reuse, R40, PT ;  /* 0x000000280500720c */ /* 0x040fe20003f04070 */
[----:B------:R-:W-:Y:S01]  /*27c0*/  @!P2 IMAD.MOV R7, RZ, RZ, -R7 ;  /* 0x000000ffff07a224 */ /* 0x000fe200078e0a07 */
[----:B------:R-:W-:Y:S01]  /*27d0*/  ISETP.GT.U32.AND P2, PT, R5, R45, PT ;  /* 0x0000002d0500720c */ /* 0x000fe20003f44070 */
[----:B------:R-:W-:-:S02]  /*27e0*/  IMAD.MOV R48, RZ, RZ, -R48 ;  /* 0x000000ffff307224 */ /* 0x000fc400078e0a30 */
[C---:B------:R-:W-:Y:S01]  /*27f0*/  IMAD R46, R5.reuse, R49, R46 ;  /* 0x00000031052e7224 */ /* 0x040fe200078e022e */
[----:B------:R0:W-:Y:S01]  /*2800*/  STL [R1+0xc], R7 ;  /* 0x00000c0701007387 */ /* 0x0001e20000100800 */
[----:B------:R-:W-:Y:S02]  /*2810*/  IMAD.MOV R42, RZ, RZ, -R42 ;  /* 0x000000ffff2a7224 */ /* 0x000fe400078e0a2a */
[----:B------:R-:W-:Y:S02]  /*2820*/  @!P6 IMAD.IADD R44, R44, 0x1, -R5 ;  /* 0x000000012c2ce824 */ /* 0x000fe400078e0a05 */
[C---:B------:R-:W-:Y:S01]  /*2830*/  IMAD R43, R5.reuse, R48, R43 ;  /* 0x00000030052b7224 */ /* 0x040fe200078e022b */
[----:B------:R-:W-:Y:S01]  /*2840*/  IABS R48, R27 ;  /* 0x0000001b00307213 */ /* 0x000fe20000000000 */
[----:B------:R-:W-:Y:S01]  /*2850*/  @!P0 IMAD.IADD R40, R40, 0x1, -R5 ;  /* 0x0000000128288824 */ /* 0x000fe200078e0a05 */
[C---:B------:R-:W-:Y:S01]  /*2860*/  ISETP.GT.U32.AND P6, PT, R5.reuse, R44, PT ;  /* 0x0000002c0500720c */ /* 0x040fe20003fc4070 */
[C---:B------:R-:W-:Y:S01]  /*2870*/  IMAD R41, R5.reuse, R42, R41 ;  /* 0x0000002a05297224 */ /* 0x040fe200078e0229 */
[----:B------:R-:W-:Y:S01]  /*2880*/  ISETP.GT.U32.AND P0, PT, R5, R47, PT ;  /* 0x0000002f0500720c */ /* 0x000fe20003f04070 */
[----:B0-----:R-:W-:Y:S01]  /*2890*/  IMAD.MOV.U32 R7, RZ, RZ, R40 ;  /* 0x000000ffff077224 */ /* 0x001fe200078e0028 */
[----:B------:R-:W-:Y:S01]  /*28a0*/  IABS R42, R25 ;  /* 0x00000019002a7213 */ /* 0x000fe20000000000 */
[----:B------:R-:W-:Y:S01]  /*28b0*/  @!P2 IMAD.IADD R45, R45, 0x1, -R5 ;  /* 0x000000012d2da824 */ /* 0x000fe200078e0a05 */
[C---:B------:R-:W-:Y:S01]  /*28c0*/  ISETP.GT.U32.AND P2, PT, R5.reuse, R43, PT ;  /* 0x0000002b0500720c */ /* 0x040fe20003f44070 */
[----:B------:R-:W-:Y:S01]  /*28d0*/  @!P4 IMAD.MOV R7, RZ, RZ, -R7 ;  /* 0x000000ffff07c224 */ /* 0x000fe200078e0a07 */
[----:B------:R-:W-:Y:S01]  /*28e0*/  ISETP.GT.U32.AND P4, PT, R5, R46, PT ;  /* 0x0000002e0500720c */ /* 0x000fe20003f84070 */
[----:B------:R-:W-:-:S03]  /*28f0*/  IMAD.HI.U32 R50, R2, R42, RZ ;  /* 0x0000002a02327227 */ /* 0x000fc600078e00ff */
[----:B------:R0:W-:Y:S01]  /*2900*/  STL [R1+0x8], R7 ;  /* 0x0000080701007387 */ /* 0x0001e20000100800 */
[--C-:B------:R-:W-:Y:S01]  /*2910*/  @!P6 IMAD.IADD R44, R44, 0x1, -R5.reuse ;  /* 0x000000012c2ce824 */ /* 0x100fe200078e0a05 */
[----:B------:R-:W-:Y:S01]  /*2920*/  ISETP.GT.U32.AND P6, PT, R5, R41, PT ;  /* 0x000000290500720c */ /* 0x000fe20003fc4070 */
[----:B------:R-:W-:Y:S01]  /*2930*/  @!P0 IMAD.IADD R47, R47, 0x1, -R5 ;  /* 0x000000012f2f8824 */ /* 0x000fe200078e0a05 */
[----:B------:R-:W-:Y:S01]  /*2940*/  ISETP.GE.AND P0, PT, R241, RZ, PT ;  /* 0x000000fff100720c */ /* 0x000fe20003f06270 */
[----:B------:R-:W-:Y:S01]  /*2950*/  IMAD.HI.U32 R40, R2, R48, RZ ;  /* 0x0000003002287227 */ /* 0x000fe200078e00ff */
[----:B------:R-:W-:-:S03]  /*2960*/  IABS R241, R147 ;  /* 0x0000009300f17213 */ /* 0x000fc60000000000 */
[--C-:B------:R-:W-:Y:S01]  /*2970*/  @!P4 IMAD.IADD R46, R46, 0x1, -R5.reuse ;  /* 0x000000012e2ec824 */ /* 0x100fe200078e0a05 */
[----:B------:R-:W-:Y:S01]  /*2980*/  ISETP.GT.U32.AND P4, PT, R5, R47, PT ;  /* 0x0000002f0500720c */ /* 0x000fe20003f84070 */
[----:B------:R-:W-:Y:S02]  /*2990*/  @!P2 IMAD.IADD R43, R43, 0x1, -R5 ;  /* 0x000000012b2ba824 */ /* 0x000fe400078e0a05 */
[----:B------:R-:W-:Y:S01]  /*29a0*/  IMAD.MOV R50, RZ, RZ, -R50 ;  /* 0x000000ffff327224 */ /* 0x000fe200078e0a32 */
[----:B------:R-:W-:Y:S01]  /*29b0*/  ISETP.GT.U32.AND P2, PT, R5, R46, PT ;  /* 0x0000002e0500720c */ /* 0x000fe20003f44070 */
[----:B0-----:R-:W-:Y:S01]  /*29c0*/  IMAD.MOV.U32 R7, RZ, RZ, R45 ;  /* 0x000000ffff077224 */ /* 0x001fe200078e002d */
[----:B------:R-:W-:Y:S01]  /*29d0*/  IABS R45, R33 ;  /* 0x00000021002d7213 */ /* 0x000fe20000000000 */
[----:B------:R-:W-:Y:S01]  /*29e0*/  @!P6 IMAD.IADD R41, R41, 0x1, -R5 ;  /* 0x000000012929e824 */ /* 0x000fe200078e0a05 */
[----:B------:R-:W-:Y:S01]  /*29f0*/  ISETP.GT.U32.AND P6, PT, R5, R43, PT ;  /* 0x0000002b0500720c */ /* 0x000fe20003fc4070 */
[----:B------:R-:W-:-:S02]  /*2a00*/  IMAD.MOV R40, RZ, RZ, -R40 ;  /* 0x000000ffff287224 */ /* 0x000fc400078e0a28 */
[C---:B------:R-:W-:Y:S01]  /*2a10*/  IMAD R42, R5.reuse, R50, R42 ;  /* 0x00000032052a7224 */ /* 0x040fe200078e022a */
[----:B------:R-:W-:Y:S01]  /*2a20*/  IABS R50, R234 ;  /* 0x000000ea00327213 */ /* 0x000fe20000000000 */
[----:B------:R-:W-:Y:S01]  /*2a30*/  @!P5 IMAD.MOV R7, RZ, RZ, -R7 ;  /* 0x000000ffff07d224 */ /* 0x000fe200078e0a07 */
[C---:B------:R-:W-:Y:S01]  /*2a40*/  ISETP.GT.U32.AND P5, PT, R5.reuse, R41, PT ;  /* 0x000000290500720c */ /* 0x040fe20003fa4070 */
[----:B------:R-:W-:Y:S01]  /*2a50*/  IMAD.MOV.U32 R8, RZ, RZ, R44 ;  /* 0x000000ffff087224 */ /* 0x000fe200078e002c */
[----:B------:R-:W-:Y:S01]  /*2a60*/  IABS R44, R31 ;  /* 0x0000001f002c7213 */ /* 0x000fe20000000000 */
[C---:B------:R-:W-:Y:S01]  /*2a70*/  IMAD R40, R5.reuse, R40, R48 ;  /* 0x0000002805287224 */ /* 0x040fe200078e0230 */
[----:B------:R-:W-:Y:S01]  /*2a80*/  IABS R48, R238 ;  /* 0x000000ee00307213 */ /* 0x000fe20000000000 */
[----:B------:R-:W-:Y:S01]  /*2a90*/  @!P1 IMAD.MOV R8, RZ, RZ, -R8 ;  /* 0x000000ffff089224 */ /* 0x000fe200078e0a08 */
[----:B------:R-:W-:Y:S01]  /*2aa0*/  ISETP.GT.U32.AND P1, PT, R5, R42, PT ;  /* 0x0000002a0500720c */ /* 0x000fe20003f24070 */
[--C-:B------:R-:W-:Y:S01]  /*2ab0*/  @!P4 IMAD.IADD R47, R47, 0x1, -R5.reuse ;  /* 0x000000012f2fc824 */ /* 0x100fe200078e0a05 */
[----:B------:R-:W-:Y:S01]  /*2ac0*/  ISETP.GT.U32.AND P4, PT, R5, R40, PT ;  /* 0x000000280500720c */ /* 0x000fe20003f84070 */
[----:B------:R-:W-:Y:S01]  /*2ad0*/  @!P2 IMAD.IADD R46, R46, 0x1, -R5 ;  /* 0x000000012e2ea824 */ /* 0x000fe200078e0a05 */
[----:B------:R-:W-:Y:S01]  /*2ae0*/  ISETP.GE.AND P2, PT, R21, RZ, PT ;  /* 0x000000ff1500720c */ /* 0x000fe20003f46270 */
[C---:B------:R-:W-:Y:S01]  /*2af0*/  IMAD.HI.U32 R21, R2.reuse, R44, RZ ;  /* 0x0000002c02157227 */ /* 0x040fe200078e00ff */
[----:B------:R0:W-:Y:S03]  /*2b00*/  STL [R1+0x4], R7 ;  /* 0x0000040701007387 */ /* 0x0001e60000100800 */
[----:B------:R-:W-:Y:S01]  /*2b10*/  IMAD.HI.U32 R49, R2, R6, RZ ;  /* 0x0000000602317227 */ /* 0x000fe200078e00ff */
[----:B------:R-:W-:Y:S03]  /*2b20*/  STL [R1+0xf7c], R8 ;  /* 0x000f7c0801007387 */ /* 0x000fe60000100800 */
[----:B------:R-:W-:-:S02]  /*2b30*/  IMAD.MOV R21, RZ, RZ, -R21 ;  /* 0x000000ffff157224 */ /* 0x000fc400078e0a15 */
[----:B------:R-:W-:Y:S02]  /*2b40*/  IMAD.MOV R49, RZ, RZ, -R49 ;  /* 0x000000ffff317224 */ /* 0x000fe400078e0a31 */
[----:B------:R-:W-:Y:S01]  /*2b50*/  @!P5 IMAD.IADD R41, R41, 0x1, -R5 ;  /* 0x000000012929d824 */ /* 0x000fe200078e0a05 */
[----:B------:R-:W-:Y:S01]  /*2b60*/  ISETP.GE.AND P5, PT, R23, RZ, PT ;  /* 0x000000ff1700720c */ /* 0x000fe20003fa6270 */
[----:B------:R-:W-:-:S04]  /*2b70*/  IMAD.HI.U32 R23, R2, R45, RZ ;  /* 0x0000002d02177227 */ /* 0x000fc800078e00ff */
[C---:B------:R-:W-:Y:S02]  /*2b80*/  IMAD R44, R5.reuse, R21, R44 ;  /* 0x00000015052c7224 */ /* 0x040fe400078e022c */
[----:B------:R-:W-:Y:S02]  /*2b90*/  IMAD R6, R5, R49, R6 ;  /* 0x0000003105067224 */ /* 0x000fe400078e0206 */
[----:B------:R-:W-:Y:S01]  /*2ba0*/  @!P1 IMAD.IADD R42, R42, 0x1, -R5 ;  /* 0x000000012a2a9824 */ /* 0x000fe200078e0a05 */
[----:B------:R-:W-:Y:S01]  /*2bb0*/  ISETP.GE.AND P1, PT, R25, RZ, PT ;  /* 0x000000ff1900720c */ /* 0x000fe20003f26270 */
[----:B------:R-:W-:Y:S02]  /*2bc0*/  IMAD.MOV.U32 R21, RZ, RZ, R47 ;  /* 0x000000ffff157224 */ /* 0x000fe400078e002f */
[----:B------:R-:W-:Y:S02]  /*2bd0*/  IMAD.MOV R47, RZ, RZ, -R23 ;  /* 0x000000ffff2f7224 */ /* 0x000fe400078e0a17 */
[--C-:B------:R-:W-:Y:S01]  /*2be0*/  @!P4 IMAD.IADD R40, R40, 0x1, -R5.reuse ;  /* 0x000000012828c824 */ /* 0x100fe200078e0a05 */
[----:B------:R-:W-:Y:S01]  /*2bf0*/  ISETP.GE.AND P4, PT, R27, RZ, PT ;  /* 0x000000ff1b00720c */ /* 0x000fe20003f86270 */
[----:B------:R-:W-:Y:S01]  /*2c00*/  IMAD.MOV.U32 R23, RZ, RZ, R46 ;  /* 0x000000ffff177224 */ /* 0x000fe200078e002e */
[----:B------:R-:W-:Y:S01]  /*2c10*/  IABS R46, R35 ;  /* 0x00000023002e7213 */ /* 0x000fe20000000000 */
[----:B------:R-:W-:Y:S01]  /*2c20*/  @!P6 IMAD.IADD R43, R43, 0x1, -R5 ;  /* 0x000000012b2be824 */ /* 0x000fe200078e0a05 */
[C---:B------:R-:W-:Y:S01]  /*2c30*/  ISETP.GT.U32.AND P6, PT, R5.reuse, R6, PT ;  /* 0x000000060500720c */ /* 0x040fe20003fc4070 */
[----:B------:R-:W-:Y:S01]  /*2c40*/  @!P3 IMAD.MOV R21, RZ, RZ, -R21 ;  /* 0x000000ffff15b224 */ /* 0x000fe200078e0a15 */
[C---:B------:R-:W-:Y:S01]  /*2c50*/  ISETP.GT.U32.AND P3, PT, R5.reuse, R42, PT ;  /* 0x0000002a0500720c */ /* 0x040fe20003f64070 */
[----:B------:R-:W-:Y:S01]  /*2c60*/  @!P0 IMAD.MOV R23, RZ, RZ, -R23 ;  /* 0x000000ffff178224 */ /* 0x000fe200078e0a17 */
[C---:B------:R-:W-:Y:S01]  /*2c70*/  ISETP.GT.U32.AND P0, PT, R5.reuse, R40, PT ;  /* 0x000000280500720c */ /* 0x040fe20003f04070 */
[----:B------:R-:W-:Y:S01]  /*2c80*/  IMAD.MOV.U32 R25, RZ, RZ, R43 ;  /* 0x000000ffff197224 */ /* 0x000fe200078e002b */
[----:B------:R-:W-:Y:S01]  /*2c90*/  IABS R43, R240 ;  /* 0x000000f0002b7213 */ /* 0x000fe20000000000 */
[C---:B------:R-:W-:Y:S01]  /*2ca0*/  IMAD R45, R5.reuse, R47, R45 ;  /* 0x0000002f052d7224 */ /* 0x040fe200078e022d */
[----:B------:R-:W-:Y:S01]  /*2cb0*/  STL [R1+0xf80], R21 ;  /* 0x000f801501007387 */ /* 0x000fe20000100800 */
[----:B------:R-:W-:Y:S01]  /*2cc0*/  @!P2 IMAD.MOV R25, RZ, RZ, -R25 ;  /* 0x000000ffff19a224 */ /* 0x000fe200078e0a19 */
[----:B------:R-:W-:Y:S01]  /*2cd0*/  ISETP.GT.U32.AND P2, PT, R5, R44, PT ;  /* 0x0000002c0500720c */ /* 0x000fe20003f44070 */
[----:B------:R-:W-:Y:S01]  /*2ce0*/  IMAD.MOV.U32 R27, RZ, RZ, R41 ;  /* 0x000000ffff1b7224 */ /* 0x000fe200078e0029 */
[----:B------:R-:W-:Y:S01]  /*2cf0*/  STL [R1+0xf84], R23 ;  /* 0x000f841701007387 */ /* 0x000fe20000100800 */
[----:B------:R-:W-:-:S02]  /*2d00*/  @!P6 IMAD.IADD R6, R6, 0x1, -R5 ;  /* 0x000000010606e824 */ /* 0x000fc400078e0a05 */
[--C-:B------:R-:W-:Y:S01]  /*2d10*/  @!P3 IMAD.IADD R42, R42, 0x1, -R5.reuse ;  /* 0x000000012a2ab824 */ /* 0x100fe200078e0a05 */
[----:B------:R-:W-:Y:S01]  /*2d20*/  ISETP.GT.U32.AND P3, PT, R5, R45, PT ;  /* 0x0000002d0500720c */ /* 0x000fe20003f64070 */
[----:B------:R-:W-:Y:S01]  /*2d30*/  @!P0 IMAD.IADD R40, R40, 0x1, -R5 ;  /* 0x0000000128288824 */ /* 0x000fe200078e0a05 */
[----:B------:R-:W-:Y:S01]  /*2d40*/  ISETP.GE.AND P0, PT, R31, RZ, PT ;  /* 0x000000ff1f00720c */ /* 0x000fe20003f06270 */
[----:B------:R-:W-:Y:S01]  /*2d50*/  IMAD.HI.U32 R31, R2, R43, RZ ;  /* 0x0000002b021f7227 */ /* 0x000fe200078e00ff */
[C---:B------:R-:W-:Y:S01]  /*2d60*/  ISETP.GT.U32.AND P6, PT, R5.reuse, R6, PT ;  /* 0x000000060500720c */ /* 0x040fe20003fc4070 */
[----:B------:R-:W-:Y:S02]  /*2d70*/  STL [R1+0xf88], R25 ;  /* 0x000f881901007387 */ /* 0x000fe40000100800 */
[----:B------:R-:W-:Y:S02]  /*2d80*/  IMAD.MOV R31, RZ, RZ, -R31 ;  /* 0x000000ffff1f7224 */ /* 0x000fe400078e0a1f */
[----:B------:R-:W-:Y:S01]  /*2d90*/  @!P2 IMAD.IADD R44, R44, 0x1, -R5 ;  /* 0x000000012c2ca824 */ /* 0x000fe200078e0a05 */
[----:B------:R-:W-:Y:S01]  /*2da0*/  ISETP.GE.AND P2, PT, R240, RZ, PT ;  /* 0x000000fff000720c */ /* 0x000fe20003f46270 */
[----:B------:R-:W-:-:S02]  /*2db0*/  IMAD R41, R5, R31, R43 ;  /* 0x0000001f05297224 */ /* 0x000fc400078e022b */
[----:B------:R-:W-:Y:S01]  /*2dc0*/  @!P3 IMAD.IADD R45, R45, 0x1, -R5 ;  /* 0x000000012d2db824 */ /* 0x000fe200078e0a05 */
[----:B------:R-:W-:Y:S01]  /*2dd0*/  ISETP.GT.U32.AND P3, PT, R5, R44, PT ;  /* 0x0000002c0500720c */ /* 0x000fe20003f64070 */
[----:B------:R-:W-:Y:S02]  /*2de0*/  IMAD.MOV.U32 R31, RZ, RZ, R40 ;  /* 0x000000ffff1f7224 */ /* 0x000fe400078e0028 */
[----:B------:R-:W-:Y:S01]  /*2df0*/  @!P5 IMAD.MOV R27, RZ, RZ, -R27 ;  /* 0x000000ffff1bd224 */ /* 0x000fe200078e0a1b */
[----:B------:R-:W-:Y:S01]  /*2e00*/  ISETP.GE.AND P5, PT, R29, RZ, PT ;  /* 0x000000ff1d00720c */ /* 0x000fe20003fa6270 */
[----:B------:R-:W-:Y:S01]  /*2e10*/  @!P6 IMAD.IADD R6, R6, 0x1, -R5 ;  /* 0x000000010606e824 */ /* 0x000fe200078e0a05 */
[----:B------:R-:W-:Y:S01]  /*2e20*/  ISETP.GE.AND P6, PT, R33, RZ, PT ;  /* 0x000000ff2100720c */ /* 0x000fe20003fc6270 */
[----:B------:R-:W-:Y:S01]  /*2e30*/  @!P4 IMAD.MOV R31, RZ, RZ, -R31 ;  /* 0x000000ffff1fc224 */ /* 0x000fe200078e0a1f */
[C---:B------:R-:W-:Y:S01]  /*2e40*/  ISETP.GT.U32.AND P4, PT, R5.reuse, R41, PT ;  /* 0x000000290500720c */ /* 0x040fe20003f84070 */
[----:B------:R-:W-:Y:S01]  /*2e50*/  IMAD.MOV.U32 R29, RZ, RZ, R42 ;  /* 0x000000ffff1d7224 */ /* 0x000fe200078e002a */
[----:B------:R-:W-:Y:S01]  /*2e60*/  IABS R33, R239 ;  /* 0x000000ef00217213 */ /* 0x000fe20000000000 */
[----:B------:R-:W-:Y:S01]  /*2e70*/  IMAD.HI.U32 R43, R2, R46, RZ ;  /* 0x0000002e022b7227 */ /* 0x000fe200078e00ff */
[----:B------:R1:W-:Y:S03]  /*2e80*/  STL [R1+0xf8c], R27 ;  /* 0x000f8c1b01007387 */ /* 0x0003e60000100800 */
[----:B------:R-:W-:Y:S01]  /*2e90*/  @!P1 IMAD.MOV R29, RZ, RZ, -R29 ;  /* 0x000000ffff1d9224 */ /* 0x000fe200078e0a1d */
[----:B------:R-:W-:Y:S01]  /*2ea0*/  ISETP.GT.U32.AND P1, PT, R5, R45, PT ;  /* 0x0000002d0500720c */ /* 0x000fe20003f24070 */
[----:B------:R-:W-:-:S02]  /*2eb0*/  IMAD.MOV.U32 R42, RZ, RZ, R33 ;  /* 0x000000ffff2a7224 */ /* 0x000fc400078e0021 */
[----:B------:R-:W-:Y:S01]  /*2ec0*/  IMAD.MOV.U32 R33, RZ, RZ, R6 ;  /* 0x000000ffff217224 */ /* 0x000fe200078e0006 */
[----:B------:R2:W-:Y:S01]  /*2ed0*/  STL [R1+0xf90], R29 ;  /* 0x000f901d01007387 */ /* 0x0005e20000100800 */
[----:B------:R-:W-:Y:S01]  /*2ee0*/  @!P3 IMAD.IADD R44, R44, 0x1, -R5 ;  /* 0x000000012c2cb824 */ /* 0x000fe200078e0a05 */
[----:B------:R-:W-:Y:S01]  /*2ef0*/  ISETP.GE.AND P3, PT, R239, RZ, PT ;  /* 0x000000ffef00720c */ /* 0x000fe20003f66270 */
[----:B------:R-:W-:Y:S01]  /*2f00*/  @!P5 IMAD.MOV R33, RZ, RZ, -R33 ;  /* 0x000000ffff21d224 */ /* 0x000fe200078e0a21 */
[----:B------:R-:W-:Y:S01]  /*2f10*/  ISETP.GE.AND P5, PT, R35, RZ, PT ;  /* 0x000000ff2300720c */ /* 0x000fe20003fa6270 */
[----:B------:R-:W-:Y:S01]  /*2f20*/  IMAD.MOV.U32 R35, RZ, RZ, R44 ;  /* 0x000000ffff237224 */ /* 0x000fe200078e002c */
[----:B------:R-:W-:Y:S01]  /*2f30*/  IABS R44, R37 ;  /* 0x00000025002c7213 */ /* 0x000fe20000000000 */
[----:B------:R-:W-:Y:S01]  /*2f40*/  @!P4 IMAD.IADD R41, R41, 0x1, -R5 ;  /* 0x000000012929c824 */ /* 0x000fe200078e0a05 */
[----:B------:R-:W-:Y:S01]  /*2f50*/  ISETP.GE.AND P4, PT, R39, RZ, PT ;  /* 0x000000ff2700720c */ /* 0x000fe20003f86270 */
[----:B------:R-:W-:Y:S01]  /*2f60*/  @!P0 IMAD.MOV R35, RZ, RZ, -R35 ;  /* 0x000000ffff238224 */ /* 0x000fe200078e0a23 */
[----:B------:R-:W-:Y:S01]  /*2f70*/  IABS R239, R145 ;  /* 0x0000009100ef7213 */ /* 0x000fe20000000000 */
[----:B------:R-:W-:Y:S01]  /*2f80*/  IMAD.HI.U32 R40, R2, R42, RZ ;  /* 0x0000002a02287227 */ /* 0x000fe200078e00ff */
[----:B------:R-:W-:-:S03]  /*2f90*/  ISETP.GT.U32.AND P0, PT, R5, R41, PT ;  /* 0x000000290500720c */ /* 0x000fc60003f04070 */
[----:B------:R-:W-:Y:S02]  /*2fa0*/  IMAD.MOV R43, RZ, RZ, -R43 ;  /* 0x000000ffff2b7224 */ /* 0x000fe400078e0a2b */
[----:B------:R-:W-:Y:S01]  /*2fb0*/  @!P1 IMAD.IADD R45, R45, 0x1, -R5 ;  /* 0x000000012d2d9824 */ /* 0x000fe200078e0a05 */
[----:B------:R-:W-:Y:S01]  /*2fc0*/  ISETP.GE.AND P1, PT, R37, RZ, PT ;  /* 0x000000ff2500720c */ /* 0x000fe20003f26270 */
[----:B------:R-:W-:Y:S02]  /*2fd0*/  IMAD.MOV R40, RZ, RZ, -R40 ;  /* 0x000000ffff287224 */ /* 0x000fe400078e0a28 */
[C---:B------:R-:W-:Y:S01]  /*2fe0*/  IMAD R6, R5.reuse, R43, R46 ;  /* 0x0000002b05067224 */ /* 0x040fe200078e022e */
[----:B------:R-:W-:Y:S01]  /*2ff0*/  IABS R46, R39 ;  /* 0x00000027002e7213 */ /* 0x000fe20000000000 */
[----:B------:R-:W-:Y:S02]  /*3000*/  IMAD.MOV.U32 R37, RZ, RZ, R45 ;  /* 0x000000ffff257224 */ /* 0x000fe400078e002d */
[----:B------:R-:W-:-:S02]  /*3010*/  IMAD R42, R5, R40, R42 ;  /* 0x00000028052a7224 */ /* 0x000fc400078e022a */
[----:B------:R-:W-:Y:S01]  /*3020*/  @!P6 IMAD.MOV R37, RZ, RZ, -R37 ;  /* 0x000000ffff25e224 */ /* 0x000fe200078e0a25 */
[----:B------:R-:W-:Y:S01]  /*3030*/  ISETP.GT.U32.AND P6, PT, R5, R6, PT ;  /* 0x000000060500720c */ /* 0x000fe20003fc4070 */
[----:B------:R-:W-:Y:S01]  /*3040*/  @!P0 IMAD.IADD R41, R41, 0x1, -R5 ;  /* 0x0000000129298824 */ /* 0x000fe200078e0a05 */
[----:B------:R-:W-:Y:S01]  /*3050*/  ISETP.GT.U32.AND P0, PT, R5, R42, PT ;  /* 0x0000002a0500720c */ /* 0x000fe20003f04070 */
[----:B------:R-:W-:-:S04]  /*3060*/  IMAD.HI.U32 R39, R2, R46, RZ ;  /* 0x0000002e02277227 */ /* 0x000fc800078e00ff */
[----:B------:R-:W-:-:S04]  /*3070*/  IMAD.HI.U32 R40, R2, R44, RZ ;  /* 0x0000002c02287227 */ /* 0x000fc800078e00ff */
[----:B------:R-:W-:Y:S02]  /*3080*/  IMAD.MOV R39, RZ, RZ, -R39 ;  /* 0x000000ffff277224 */ /* 0x000fe400078e0a27 */
[----:B------:R-:W-:Y:S02]  /*3090*/  IMAD.MOV R40, RZ, RZ, -R40 ;  /* 0x000000ffff287224 */ /* 0x000fe400078e0a28 */
[----:B------:R-:W-:Y:S02]  /*30a0*/  @!P6 IMAD.IADD R6, R6, 0x1, -R5 ;  /* 0x000000010606e824 */ /* 0x000fe400078e0a05 */
[----:B------:R-:W-:Y:S02]  /*30b0*/  IMAD R46, R5, R39, R46 ;  /* 0x00000027052e7224 */ /* 0x000fe400078e022e */
[----:B------:R-:W-:-:S04]  /*30c0*/  IMAD.HI.U32 R39, R2, R52, RZ ;  /* 0x0000003402277227 */ /* 0x000fc800078e00ff */
[C---:B------:R-:W-:Y:S02]  /*30d0*/  IMAD R44, R5.reuse, R40, R44 ;  /* 0x00000028052c7224 */ /* 0x040fe400078e022c */
[----:B------:R-:W-:Y:S01]  /*30e0*/  @!P0 IMAD.IADD R42, R42, 0x1, -R5 ;  /* 0x000000012a2a8824 */ /* 0x000fe200078e0a05 */
[C---:B------:R-:W-:Y:S01]  /*30f0*/  ISETP.GT.U32.AND P0, PT, R5.reuse, R6, PT ;  /* 0x000000060500720c */ /* 0x040fe20003f04070 */
[----:B------:R-:W-:Y:S01]  /*3100*/  IMAD.MOV R39, RZ, RZ, -R39 ;  /* 0x000000ffff277224 */ /* 0x000fe200078e0a27 */
[----:B------:R-:W-:Y:S01]  /*3110*/  ISETP.GT.U32.AND P6, PT, R5, R44, PT ;  /* 0x0000002c0500720c */ /* 0x000fe20003fc4070 */
[----:B------:R-:W-:-:S04]  /*3120*/  IMAD.HI.U32 R43, R2, R48, RZ ;  /* 0x00000030022b7227 */ /* 0x000fc800078e00ff */
[----:B------:R-:W-:Y:S02]  /*3130*/  IMAD R52, R5, R39, R52 ;  /* 0x0000002705347224 */ /* 0x000fe400078e0234 */
[----:B------:R-:W-:Y:S02]  /*3140*/  IMAD.MOV.U32 R39, RZ, RZ, R41 ;  /* 0x000000ffff277224 */ /* 0x000fe400078e0029 */
[----:B------:R-:W-:-:S04]  /*3150*/  IMAD.HI.U32 R40, R2, R50, RZ ;  /* 0x0000003202287227 */ /* 0x000fc800078e00ff */
[----:B------:R-:W-:Y:S01]  /*3160*/  @!P2 IMAD.MOV R39, RZ, RZ, -R39 ;  /* 0x000000ffff27a224 */ /* 0x000fe200078e0a27 */
[C---:B------:R-:W-:Y:S01]  /*3170*/  ISETP.GT.U32.AND P2, PT, R5.reuse, R42, PT ;  /* 0x0000002a0500720c */ /* 0x040fe20003f44070 */
[----:B------:R-:W-:Y:S02]  /*3180*/  IMAD.MOV R43, RZ, RZ, -R43 ;  /* 0x000000ffff2b7224 */ /* 0x000fe400078e0a2b */
[--C-:B------:R-:W-:Y:S01]  /*3190*/  @!P0 IMAD.IADD R6, R6, 0x1, -R5.reuse ;  /* 0x0000000106068824 */ /* 0x100fe200078e0a05 */
[C---:B------:R-:W-:Y:S01]  /*31a0*/  ISETP.GT.U32.AND P0, PT, R5.reuse, R46, PT ;  /* 0x0000002e0500720c */ /* 0x040fe20003f04070 */
[----:B------:R-:W-:Y:S02]  /*31b0*/  IMAD.MOV R40, RZ, RZ, -R40 ;  /* 0x000000ffff287224 */ /* 0x000fe400078e0a28 */
[----:B------:R-:W-:Y:S02]  /*31c0*/  IMAD R48, R5, R43, R48 ;  /* 0x0000002b05307224 */ /* 0x000fe400078e0230 */
[----:B------:R-:W-:-:S02]  /*31d0*/  @!P6 IMAD.IADD R44, R44, 0x1, -R5 ;  /* 0x000000012c2ce824 */ /* 0x000fc400078e0a05 */
[----:B------:R-:W-:Y:S02]  /*31e0*/  IMAD.MOV.U32 R41, RZ, RZ, R6 ;  /* 0x000000ffff297224 */ /* 0x000fe400078e0006 */
[C---:B------:R-:W-:Y:S01]  /*31f0*/  IMAD R50, R5.reuse, R40, R50 ;  /* 0x0000002805327224 */ /* 0x040fe200078e0232 */
[C---:B------:R-:W-:Y:S01]  /*3200*/  ISETP.GT.U32.AND P6, PT, R5.reuse, R44, PT ;  /* 0x0000002c0500720c */ /* 0x040fe20003fc4070 */
[----:B------:R-:W-:Y:S01]  /*3210*/  @!P5 IMAD.MOV R41, RZ, RZ, -R41 ;  /* 0x000000ffff29d224 */ /* 0x000fe200078e0a29 */
[C---:B------:R-:W-:Y:S01]  /*3220*/  ISETP.GT.U32.AND P5, PT, R5.reuse, R48, PT ;  /* 0x000000300500720c */ /* 0x040fe20003fa4070 */
[----:B------:R-:W-:Y:S01]  /*3230*/  @!P2 IMAD.IADD R42, R42, 0x1, -R5 ;  /* 0x000000012a2aa824 */ /* 0x000fe200078e0a05 */
[----:B------:R-:W-:Y:S01]  /*3240*/  ISETP.GT.U32.AND P2, PT, R5, R50, PT ;  /* 0x000000320500720c */ /* 0x000fe20003f44070 */
[----:B------:R-:W-:-:S04]  /*3250*/  IMAD.HI.U32 R43, R2, R54, RZ ;  /* 0x00000036022b7227 */ /* 0x000fc800078e00ff */
[----:B------:R-:W-:Y:S02]  /*3260*/  IMAD.MOV R43, RZ, RZ, -R43 ;  /* 0x000000ffff2b7224 */ /* 0x000fe400078e0a2b */
[--C-:B------:R-:W-:Y:S01]  /*3270*/  @!P0 IMAD.IADD R46, R46, 0x1, -R5.reuse ;  /* 0x000000012e2e8824 */ /* 0x100fe200078e0a05 */
[----:B------:R-:W-:Y:S01]  /*3280*/  ISETP.GE.AND P0, PT, R238, RZ, PT ;  /* 0x000000ffee00720c */ /* 0x000fe20003f06270 */
[--C-:B------:R-:W-:Y:S01]  /*3290*/  @!P6 IMAD.IADD R44, R44, 0x1, -R5.reuse ;  /* 0x000000012c2ce824 */ /* 0x100fe200078e0a05 */
[C---:B------:R-:W-:Y:S01]  /*32a0*/  ISETP.GT.U32.AND P6, PT, R5.reuse, R52, PT ;  /* 0x000000340500720c */ /* 0x040fe20003fc4070 */
[C---:B------:R-:W-:Y:S02]  /*32b0*/  IMAD R54, R5.reuse, R43, R54 ;  /* 0x0000002b05367224 */ /* 0x040fe400078e0236 */
[----:B------:R-:W-:Y:S01]  /*32c0*/  @!P5 IMAD.IADD R48, R48, 0x1, -R5 ;  /* 0x000000013030d824 */ /* 0x000fe200078e0a05 */
[----:B------:R-:W-:Y:S01]  /*32d0*/  ISETP.GT.U32.AND P5, PT, R5, R46, PT ;  /* 0x0000002e0500720c */ /* 0x000fe20003fa4070 */
[----:B------:R-:W-:-:S04]  /*32e0*/  IMAD.HI.U32 R40, R2, R56, RZ ;  /* 0x0000003802287227 */ /* 0x000fc800078e00ff */
[----:B------:R-:W-:Y:S01]  /*32f0*/  @!P2 IMAD.IADD R50, R50, 0x1, -R5 ;  /* 0x000000013232a824 */ /* 0x000fe200078e0a05 */
[C---:B------:R-:W-:Y:S01]  /*3300*/  ISETP.GT.U32.AND P2, PT, R5.reuse, R48, PT ;  /* 0x000000300500720c */ /* 0x040fe20003f44070 */
[----:B------:R-:W-:Y:S01]  /*3310*/  @!P1 IMAD.MOV R44, RZ, RZ, -R44 ;  /* 0x000000ffff2c9224 */ /* 0x000fe200078e0a2c */
[----:B------:R-:W-:Y:S01]  /*3320*/  ISETP.GT.U32.AND P1, PT, R5, R54, PT ;  /* 0x000000360500720c */ /* 0x000fe20003f24070 */
[----:B------:R-:W-:Y:S02]  /*3330*/  IMAD.MOV R40, RZ, RZ, -R40 ;  /* 0x000000ffff287224 */ /* 0x000fe400078e0a28 */
[----:B------:R-:W-:-:S04]  /*3340*/  IMAD.HI.U32 R6, R2, R58, RZ ;  /* 0x0000003a02067227 */ /* 0x000fc800078e00ff */
[C---:B------:R-:W-:Y:S02]  /*3350*/  IMAD R56, R5.reuse, R40, R56 ;  /* 0x0000002805387224 */ /* 0x040fe400078e0238 */
[----:B------:R-:W-:Y:S02]  /*3360*/  IMAD.MOV R6, RZ, RZ, -R6 ;  /* 0x000000ffff067224 */ /* 0x000fe400078e0a06 */
[--C-:B------:R-:W-:Y:S01]  /*3370*/  @!P6 IMAD.IADD R52, R52, 0x1, -R5.reuse ;  /* 0x000000013434e824 */ /* 0x100fe200078e0a05 */
[C---:B------:R-:W-:Y:S01]  /*3380*/  ISETP.GT.U32.AND P6, PT, R5.reuse, R50, PT ;  /* 0x000000320500720c */ /* 0x040fe20003fc4070 */
[--C-:B------:R-:W-:Y:S01]  /*3390*/  @!P5 IMAD.IADD R46, R46, 0x1, -R5.reuse ;  /* 0x000000012e2ed824 */ /* 0x100fe200078e0a05 */
[C---:B------:R-:W-:Y:S01]  /*33a0*/  ISETP.GT.U32.AND P5, PT, R5.reuse, R56, PT ;  /* 0x000000380500720c */ /* 0x040fe20003fa4070 */
[----:B------:R-:W-:Y:S01]  /*33b0*/  IMAD R58, R5, R6, R58 ;  /* 0x00000006053a7224 */ /* 0x000fe200078e023a */
[----:B------:R-:W-:Y:S01]  /*33c0*/  IABS R6, R232 ;  /* 0x000000e800067213 */ /* 0x000fe20000000000 */
[--C-:B------:R-:W-:Y:S01]  /*33d0*/  @!P2 IMAD.IADD R48, R48, 0x1, -R5.reuse ;  /* 0x000000013030a824 */ /* 0x100fe200078e0a05 */
[----:B------:R-:W-:Y:S01]  /*33e0*/  ISETP.GE.AND P2, PT, R234, RZ, PT ;  /* 0x000000ffea00720c */ /* 0x000fe20003f46270 */
[----:B------:R-:W-:Y:S01]  /*33f0*/  @!P1 IMAD.IADD R54, R54, 0x1, -R5 ;  /* 0x0000000136369824 */ /* 0x000fe200078e0a05 */
[----:B------:R-:W-:Y:S01]  /*3400*/  ISETP.GE.AND P1, PT, R236, RZ, PT ;  /* 0x000000ffec00720c */ /* 0x000fe20003f26270 */
[----:B------:R-:W-:-:S04]  /*3410*/  IMAD.HI.U32 R40, R2, R60, RZ ;  /* 0x0000003c02287227 */ /* 0x000fc800078e00ff */
[----:B------:R-:W-:Y:S01]  /*3420*/  @!P4 IMAD.MOV R46, RZ, RZ, -R46 ;  /* 0x000000ffff2ec224 */ /* 0x000fe200078e0a2e */
[----:B------:R-:W-:Y:S01]  /*3430*/  ISETP.GT.U32.AND P4, PT, R5, R54, PT ;  /* 0x000000360500720c */ /* 0x000fe20003f84070 */
[----:B------:R-:W-:Y:S02]  /*3440*/  IMAD.MOV R43, RZ, RZ, -R40 ;  /* 0x000000ffff2b7224 */ /* 0x000fe400078e0a28 */
[----:B------:R-:W-:-:S04]  /*3450*/  IMAD.HI.U32 R40, R2, R6, RZ ;  /* 0x0000000602287227 */ /* 0x000fc800078e00ff */
[--C-:B------:R-:W-:Y:S01]  /*3460*/  @!P6 IMAD.IADD R50, R50, 0x1, -R5.reuse ;  /* 0x000000013232e824 */ /* 0x100fe200078e0a05 */
[----:B------:R-:W-:Y:S01]  /*3470*/  ISETP.GT.U32.AND P6, PT, R5, R58, PT ;  /* 0x0000003a0500720c */ /* 0x000fe20003fc4070 */
[----:B------:R-:W-:Y:S01]  /*3480*/  @!P5 IMAD.IADD R56, R56, 0x1, -R5 ;  /* 0x000000013838d824 */ /* 0x000fe200078e0a05 */
[----:B------:R-:W-:Y:S01]  /*3490*/  ISETP.GE.AND P5, PT, R237, RZ, PT ;  /* 0x000000ffed00720c */ /* 0x000fe20003fa6270 */
[C---:B------:R-:W-:Y:S01]  /*34a0*/  IMAD R60, R5.reuse, R43, R60 ;  /* 0x0000002b053c7224 */ /* 0x040fe200078e023c */
[----:B------:R-:W-:Y:S01]  /*34b0*/  IABS R43, R233 ;  /* 0x000000e9002b7213 */ /* 0x000fe20000000000 */
[----:B------:R-:W-:Y:S01]  /*34c0*/  IMAD.MOV R40, RZ, RZ, -R40 ;  /* 0x000000ffff287224 */ /* 0x000fe200078e0a28 */
[----:B------:R-:W-:Y:S01]  /*34d0*/  IABS R237, R151 ;  /* 0x0000009700ed7213 */ /* 0x000fe20000000000 */
[----:B------:R-:W-:Y:S01]  /*34e0*/  @!P0 IMAD.MOV R48, RZ, RZ, -R48 ;  /* 0x000000ffff308224 */ /* 0x000fe200078e0a30 */
[C---:B------:R-:W-:Y:S01]  /*34f0*/  ISETP.GT.U32.AND P0, PT, R5.reuse, R56, PT ;  /* 0x000000380500720c */ /* 0x040fe20003f04070 */
[----:B------:R-:W-:Y:S01]  /*3500*/  @!P2 IMAD.MOV R50, RZ, RZ, -R50 ;  /* 0x000000ffff32a224 */ /* 0x000fe200078e0a32 */
[C---:B------:R-:W-:Y:S01]  /*3510*/  ISETP.GT.U32.AND P2, PT, R5.reuse, R60, PT ;  /* 0x0000003c0500720c */ /* 0x040fe20003f44070 */
[----:B------:R-:W-:-:S02]  /*3520*/  IMAD R6, R5, R40, R6 ;  /* 0x0000002805067224 */ /* 0x000fc400078e0206 */
[----:B------:R-:W-:Y:S02]  /*3530*/  @!P4 IMAD.IADD R54, R54, 0x1, -R5 ;  /* 0x000000013636c824 */ /* 0x000fe400078e0a05 */
[----:B------:R-:W-:Y:S01]  /*3540*/  IMAD.HI.U32 R40, R2, R43, RZ ;  /* 0x0000002b02287227 */ /* 0x000fe200078e00ff */
[----:B------:R-:W-:-:S03]  /*3550*/  ISETP.GT.U32.AND P4, PT, R5, R6, PT ;  /* 0x000000060500720c */ /* 0x000fc60003f84070 */
[----:B------:R-:W-:Y:S02]  /*3560*/  IMAD.MOV R40, RZ, RZ, -R40 ;  /* 0x000000ffff287224 */ /* 0x000fe400078e0a28 */
[--C-:B------:R-:W-:Y:S02]  /*3570*/  @!P6 IMAD.IADD R58, R58, 0x1, -R5.reuse ;  /* 0x000000013a3ae824 */ /* 0x100fe400078e0a05 */
[--C-:B------:R-:W-:Y:S01]  /*3580*/  @!P0 IMAD.IADD R56, R56, 0x1, -R5.reuse ;  /* 0x0000000138388824 */ /* 0x100fe200078e0a05 */
[----:B------:R-:W-:Y:S01]  /*3590*/  ISETP.GE.AND P0, PT, R231, RZ, PT ;  /* 0x000000ffe700720c */ /* 0x000fe20003f06270 */
[----:B------:R-:W-:Y:S01]  /*35a0*/  @!P2 IMAD.IADD R60, R60, 0x1, -R5 ;  /* 0x000000013c3ca824 */ /* 0x000fe200078e0a05 */
[C---:B------:R-:W-:Y:S01]  /*35b0*/  ISETP.GT.U32.AND P6, PT, R5.reuse, R58, PT ;  /* 0x0000003a0500720c */ /* 0x040fe20003fc4070 */
[----:B------:R-:W-:Y:S01]  /*35c0*/  IMAD R64, R5, R40, R43 ;  /* 0x0000002805407224 */ /* 0x000fe200078e022b */
[----:B------:R-:W-:Y:S01]  /*35d0*/  ISETP.GE.AND P2, PT, R233, RZ, PT ;  /* 0x000000ffe900720c */ /* 0x000fe20003f46270 */
[----:B------:R-:W-:Y:S01]  /*35e0*/  @!P4 IMAD.IADD R6, R6, 0x1, -R5 ;  /* 0x000000010606c824 */ /* 0x000fe200078e0a05 */
[C---:B------:R-:W-:Y:S01]  /*35f0*/  ISETP.GT.U32.AND P4, PT, R5.reuse, R60, PT ;  /* 0x0000003c0500720c */ /* 0x040fe20003f84070 */
[----:B------:R-:W-:Y:S01]  /*3600*/  @!P5 IMAD.MOV R56, RZ, RZ, -R56 ;  /* 0x000000ffff38d224 */ /* 0x000fe200078e0a38 */
[C---:B------:R-:W-:Y:S01]  /*3610*/  ISETP.GT.U32.AND P5, PT, R5.reuse, R64, PT ;  /* 0x000000400500720c */ /* 0x040fe20003fa4070 */
[----:B------:R-:W-:Y:S01]  /*3620*/  @!P1 IMAD.MOV R54, RZ, RZ, -R54 ;  /* 0x000000ffff369224 */ /* 0x000fe200078e0a36 */
[C---:B------:R-:W-:Y:S01]  /*3630*/  ISETP.GT.U32.AND P1, PT, R5.reuse, R6, PT ;  /* 0x000000060500720c */ /* 0x040fe20003f24070 */
[----:B------:R-:W-:Y:S01]  /*3640*/  @!P3 IMAD.MOV R42, RZ, RZ, -R42 ;  /* 0x000000ffff2ab224 */ /* 0x000fe200078e0a2a */
[----:B------:R-:W-:Y:S01]  /*3650*/  ISETP.GT.U32.AND P3, PT, R5, R52, PT ;  /* 0x000000340500720c */ /* 0x000fe20003f64070 */
[----:B------:R-:W-:Y:S01]  /*3660*/  IMAD.HI.U32 R40, R2, R66, RZ ;  /* 0x0000004202287227 */ /* 0x000fe200078e00ff */
[----:B------:R-:W-:-:S02]  /*3670*/  IABS R231, R0 ;  /* 0x0000000000e77213 */ /* 0x000fc40000000000 */
[----:B------:R-:W-:Y:S01]  /*3680*/  IABS R233, R143 ;  /* 0x0000008f00e97213 */ /* 0x000fe20000000000 */
[--C-:B------:R-:W-:Y:S01]  /*3690*/  @!P6 IMAD.IADD R58, R58, 0x1, -R5.reuse ;  /* 0x000000013a3ae824 */ /* 0x100fe200078e0a05 */
[----:B------:R-:W-:Y:S01]  /*36a0*/  ISETP.GE.AND P6, PT, R232, RZ, PT ;  /* 0x000000ffe800720c */ /* 0x000fe20003fc6270 */
[--C-:B------:R-:W-:Y:S01]  /*36b0*/  @!P4 IMAD.IADD R60, R60, 0x1, -R5.reuse ;  /* 0x000000013c3cc824 */ /* 0x100fe200078e0a05 */
[----:B------:R-:W-:Y:S01]  /*36c0*/  ISETP.GE.AND P4, PT, R229, RZ, PT ;  /* 0x000000ffe500720c */ /* 0x000fe20003f86270 */
[----:B------:R-:W-:Y:S01]  /*36d0*/  @!P5 IMAD.IADD R64, R64, 0x1, -R5 ;  /* 0x000000014040d824 */ /* 0x000fe200078e0a05 */
[----:B------:R-:W-:Y:S01]  /*36e0*/  ISETP.GE.AND P5, PT, R227, RZ, PT ;  /* 0x000000ffe300720c */ /* 0x000fe20003fa6270 */
[----:B------:R-:W-:Y:S01]  /*36f0*/  @!P0 IMAD.MOV R60, RZ, RZ, -R60 ;  /* 0x000000ffff3c8224 */ /* 0x000fe200078e0a3c */
[----:B------:R-:W-:Y:S01]  /*3700*/  IABS R227, R9 ;  /* 0x0000000900e37213 */ /* 0x000fe20000000000 */
[----:B------:R-:W-:Y:S01]  /*3710*/  IMAD.HI.U32 R43, R2, R68, RZ ;  /* 0x00000044022b7227 */ /* 0x000fe200078e00ff */
[----:B------:R-:W-:-:S02]  /*3720*/  ISETP.GT.U32.AND P0, PT, R5, R64, PT ;  /* 0x000000400500720c */ /* 0x000fc40003f04070 */
[----:B------:R-:W-:Y:S01]  /*3730*/  IABS R229, R3 ;  /* 0x0000000300e57213 */ /* 0x000fe20000000000 */
[----:B------:R-:W-:Y:S02]  /*3740*/  IMAD.MOV R40, RZ, RZ, -R40 ;  /* 0x000000ffff287224 */ /* 0x000fe400078e0a28 */
[--C-:B------:R-:W-:Y:S01]  /*3750*/  @!P1 IMAD.IADD R6, R6, 0x1, -R5.reuse ;  /* 0x0000000106069824 */ /* 0x100fe200078e0a05 */
[----:B------:R-:W-:Y:S01]  /*3760*/  ISETP.GE.AND P1, PT, R226, RZ, PT ;  /* 0x000000ffe200720c */ /* 0x000fe20003f26270 */
[----:B------:R-:W-:Y:S01]  /*3770*/  @!P3 IMAD.IADD R52, R52, 0x1, -R5 ;  /* 0x000000013434b824 */ /* 0x000fe200078e0a05 */
[----:B------:R-:W-:Y:S01]  /*3780*/  ISETP.GE.AND P3, PT, R235, RZ, PT ;  /* 0x000000ffeb00720c */ /* 0x000fe20003f66270 */
[----:B------:R-:W-:Y:S01]  /*3790*/  IMAD.MOV R43, RZ, RZ, -R43 ;  /* 0x000000ffff2b7224 */ /* 0x000fe200078e0a2b */
[----:B------:R-:W-:Y:S01]  /*37a0*/  IABS R235, R149 ;  /* 0x0000009500eb7213 */ /* 0x000fe20000000000 */
[----:B------:R-:W-:Y:S02]  /*37b0*/  IMAD R66, R5, R40, R66 ;  /* 0x0000002805427224 */ /* 0x000fe400078e0242 */
[----:B------:R-:W-:-:S02]  /*37c0*/  IMAD.MOV.U32 R62, RZ, RZ, R6 ;  /* 0x000000ffff3e7224 */ /* 0x000fc400078e0006 */
[C---:B------:R-:W-:Y:S02]  /*37d0*/  IMAD R68, R5.reuse, R43, R68 ;  /* 0x0000002b05447224 */ /* 0x040fe400078e0244 */
[----:B------:R-:W-:Y:S01]  /*37e0*/  @!P6 IMAD.MOV R62, RZ, RZ, -R62 ;  /* 0x000000ffff3ee224 */ /* 0x000fe200078e0a3e */
[C---:B------:R-:W-:Y:S01]  /*37f0*/  ISETP.GT.U32.AND P6, PT, R5.reuse, R66, PT ;  /* 0x000000420500720c */ /* 0x040fe20003fc4070 */
[----:B------:R-:W-:Y:S01]  /*3800*/  @!P0 IMAD.IADD R64, R64, 0x1, -R5 ;  /* 0x0000000140408824 */ /* 0x000fe200078e0a05 */
[----:B------:R-:W-:Y:S01]  /*3810*/  ISETP.GT.U32.AND P0, PT, R5, R68, PT ;  /* 0x000000440500720c */ /* 0x000fe20003f04070 */
[----:B------:R-:W-:-:S04]  /*3820*/  IMAD.HI.U32 R40, R2, R70, RZ ;  /* 0x0000004602287227 */ /* 0x000fc800078e00ff */
[----:B------:R-:W-:Y:S01]  /*3830*/  @!P3 IMAD.MOV R52, RZ, RZ, -R52 ;  /* 0x000000ffff34b224 */ /* 0x000fe200078e0a34 */
[----:B------:R-:W-:Y:S01]  /*3840*/  ISETP.GE.AND P3, PT, R230, RZ, PT ;  /* 0x000000ffe600720c */ /* 0x000fe20003f66270 */
[----:B------:R-:W-:Y:S02]  /*3850*/  IMAD.MOV R40, RZ, RZ, -R40 ;  /* 0x000000ffff287224 */ /* 0x000fe400078e0a28 */
[----:B------:R-:W-:-:S04]  /*3860*/  IMAD.HI.U32 R6, R2, R72, RZ ;  /* 0x0000004802067227 */ /* 0x000fc800078e00ff */
[C---:B------:R-:W-:Y:S02]  /*3870*/  IMAD R70, R5.reuse, R40, R70 ;  /* 0x0000002805467224 */ /* 0x040fe400078e0246 */
[--C-:B------:R-:W-:Y:S02]  /*3880*/  @!P6 IMAD.IADD R66, R66, 0x1, -R5.reuse ;  /* 0x000000014242e824 */ /* 0x100fe400078e0a05 */
[----:B------:R-:W-:Y:S01]  /*3890*/  @!P0 IMAD.IADD R68, R68, 0x1, -R5 ;  /* 0x0000000144448824 */ /* 0x000fe200078e0a05 */
[C---:B------:R-:W-:Y:S01]  /*38a0*/  ISETP.GT.U32.AND P6, PT, R5.reuse, R70, PT ;  /* 0x000000460500720c */ /* 0x040fe20003fc4070 */
[----:B------:R-:W-:Y:S01]  /*38b0*/  @!P3 IMAD.MOV R58, RZ, RZ, -R58 ;  /* 0x000000ffff3ab224 */ /* 0x000fe200078e0a3a */
[----:B------:R-:W-:Y:S01]  /*38c0*/  ISETP.GT.U32.AND P0, PT, R5, R66, PT ;  /* 0x000000420500720c */ /* 0x000fe20003f04070 */
[----:B------:R-:W-:Y:S01]  /*38d0*/  IMAD.MOV R6, RZ, RZ, -R6 ;  /* 0x000000ffff067224 */ /* 0x000fe200078e0a06 */
[----:B------:R-:W-:Y:S01]  /*38e0*/  ISETP.GE.AND P3, PT, R228, RZ, PT ;  /* 0x000000ffe400720c */ /* 0x000fe20003f66270 */
[----:B------:R-:W-:-:S04]  /*38f0*/  IMAD.HI.U32 R43, R2, R74, RZ ;  /* 0x0000004a022b7227 */ /* 0x000fc800078e00ff */
[----:B------:R-:W-:Y:S01]  /*3900*/  @!P2 IMAD.MOV R64, RZ, RZ, -R64 ;  /* 0x000000ffff40a224 */ /* 0x000fe200078e0a40 */
[C---:B------:R-:W-:Y:S01]  /*3910*/  ISETP.GT.U32.AND P2, PT, R5.reuse, R68, PT ;  /* 0x000000440500720c */ /* 0x040fe20003f44070 */
[----:B------:R-:W-:Y:S02]  /*3920*/  IMAD R72, R5, R6, R72 ;  /* 0x0000000605487224 */ /* 0x000fe400078e0248 */
[----:B------:R-:W-:-:S04]  /*3930*/  IMAD.HI.U32 R40, R2, R76, RZ ;  /* 0x0000004c02287227 */ /* 0x000fc800078e00ff */
[----:B------:R-:W-:Y:S02]  /*3940*/  IMAD.MOV R43, RZ, RZ, -R43 ;  /* 0x000000ffff2b7224 */ /* 0x000fe400078e0a2b */
[----:B------:R-:W-:Y:S02]  /*3950*/  IMAD.MOV R40, RZ, RZ, -R40 ;  /* 0x000000ffff287224 */ /* 0x000fe400078e0a28 */
[C---:B------:R-:W-:Y:S02]  /*3960*/  IMAD R74, R5.reuse, R43, R74 ;  /* 0x0000002b054a7224 */ /* 0x040fe400078e024a */
[--C-:B------:R-:W-:Y:S02]  /*3970*/  @!P6 IMAD.IADD R70, R70, 0x1, -R5.reuse ;  /* 0x000000014646e824 */ /* 0x100fe400078e0a05 */
[----:B------:R-:W-:Y:S01]  /*3980*/  @!P0 IMAD.IADD R66, R66, 0x1, -R5 ;  /* 0x0000000142428824 */ /* 0x000fe200078e0a05 */
[C---:B------:R-:W-:Y:S01]  /*3990*/  ISETP.GT.U32.AND P0, PT, R5.reuse, R72, PT ;  /* 0x000000480500720c */ /* 0x040fe20003f04070 */
[C---:B------:R-:W-:Y:S01]  /*39a0*/  IMAD R76, R5.reuse, R40, R76 ;  /* 0x00000028054c7224 */ /* 0x040fe200078e024c */
[C---:B------:R-:W-:Y:S01]  /*39b0*/  ISETP.GT.U32.AND P6, PT, R5.reuse, R70, PT ;  /* 0x000000460500720c */ /* 0x040fe20003fc4070 */
[----:B------:R-:W-:Y:S01]  /*39c0*/  @!P3 IMAD.MOV R66, RZ, RZ, -R66 ;  /* 0x000000ffff42b224 */ /* 0x000fe200078e0a42 */
[----:B------:R-:W-:Y:S01]  /*39d0*/  ISETP.GT.U32.AND P3, PT, R5, R74, PT ;  /* 0x0000004a0500720c */ /* 0x000fe20003f64070 */
[----:B------:R-:W-:-:S04]  /*39e0*/  IMAD.HI.U32 R6, R2, R78, RZ ;  /* 0x0000004e02067227 */ /* 0x000fc800078e00ff */
[----:B------:R-:W-:Y:S01]  /*39f0*/  @!P2 IMAD.IADD R68, R68, 0x1, -R5 ;  /* 0x000000014444a824 */ /* 0x000fe200078e0a05 */
[----:B------:R-:W-:Y:S01]  /*3a00*/  ISETP.GT.U32.AND P2, PT, R5, R76, PT ;  /* 0x0000004c0500720c */ /* 0x000fe20003f44070 */
[----:B------:R-:W-:Y:S02]  /*3a10*/  IMAD.MOV R6, RZ, RZ, -R6 ;  /* 0x000000ffff067224 */ /* 0x000fe400078e0a06 */
[----:B------:R-:W-:-:S04]  /*3a20*/  IMAD.HI.U32 R43, R2, R80, RZ ;  /* 0x00000050022b7227 */ /* 0x000fc800078e00ff */
[----:B------:R-:W-:Y:S02]  /*3a30*/  IMAD R78, R5, R6, R78 ;  /* 0x00000006054e7224 */ /* 0x000fe400078e024e */
[----:B------:R-:W-:Y:S02]  /*3a40*/  IMAD.MOV R43, RZ, RZ, -R43 ;  /* 0x000000ffff2b7224 */ /* 0x000fe400078e0a2b */
[--C-:B------:R-:W-:Y:S01]  /*3a50*/  @!P0 IMAD.IADD R72, R72, 0x1, -R5.reuse ;  /* 0x0000000148488824 */ /* 0x100fe200078e0a05 */
[----:B------:R-:W-:Y:S01]  /*3a60*/  ISETP.GE.AND P0, PT, R225, RZ, PT ;  /* 0x000000ffe100720c */ /* 0x000fe20003f06270 */
[--C-:B------:R-:W-:Y:S01]  /*3a70*/  @!P6 IMAD.IADD R70, R70, 0x1, -R5.reuse ;  /* 0x000000014646e824 */ /* 0x100fe200078e0a05 */
[C---:B------:R-:W-:Y:S01]  /*3a80*/  ISETP.GT.U32.AND P6, PT, R5.reuse, R78, PT ;  /* 0x0000004e0500720c */ /* 0x040fe20003fc4070 */
[C---:B------:R-:W-:Y:S01]  /*3a90*/  IMAD R80, R5.reuse, R43, R80 ;  /* 0x0000002b05507224 */ /* 0x040fe200078e0250 */
[----:B------:R-:W-:Y:S01]  /*3aa0*/  IABS R225, R10 ;  /* 0x0000000a00e17213 */ /* 0x000fe20000000000 */
        /* <DEDUP_REMOVED lines=21> */
[----:B------:R-:W-:Y:S01]  /*3c00*/  IMAD.HI.U32 R40, R2, R86, RZ ;  /* 0x0000005602287227 */ /* 0x000fe200078e00ff */
[----:B------:R-:W-:-:S02]  /*3c10*/  IABS R221, R12 ;  /* 0x0000000c00dd7213 */ /* 0x000fc40000000000 */
[----:B------:R-:W-:Y:S01]  /*3c20*/  IABS R223, R11 ;  /* 0x0000000b00df7213 */ /* 0x000fe20000000000 */
[----:B------:R-:W-:Y:S01]  /*3c30*/  @!P5 IMAD.MOV R72, RZ, RZ, -R72 ;  /* 0x000000ffff48d224 */ /* 0x000fe200078e0a48 */
[----:B------:R-:W-:Y:S01]  /*3c40*/  ISETP.GT.U32.AND P5, PT, R5, R80, PT ;  /* 0x000000500500720c */ /* 0x000fe20003fa4070 */
[----:B------:R-:W-:Y:S02]  /*3c50*/  IMAD.MOV R43, RZ, RZ, -R40 ;  /* 0x000000ffff2b7224 */ /* 0x000fe400078e0a28 */
[----:B------:R-:W-:-:S04]  /*3c60*/  IMAD.HI.U32 R40, R2, R6, RZ ;  /* 0x0000000602287227 */ /* 0x000fc800078e00ff */
[--C-:B------:R-:W-:Y:S01]  /*3c70*/  @!P6 IMAD.IADD R76, R76, 0x1, -R5.reuse ;  /* 0x000000014c4ce824 */ /* 0x100fe200078e0a05 */
[C---:B------:R-:W-:Y:S01]  /*3c80*/  ISETP.GT.U32.AND P6, PT, R5.reuse, R84, PT ;  /* 0x000000540500720c */ /* 0x040fe20003fc4070 */
[----:B------:R-:W-:Y:S01]  /*3c90*/  @!P3 IMAD.IADD R82, R82, 0x1, -R5 ;  /* 0x000000015252b824 */ /* 0x000fe200078e0a05 */
[----:B------:R-:W-:Y:S01]  /*3ca0*/  ISETP.GE.AND P3, PT, R224, RZ, PT ;  /* 0x000000ffe000720c */ /* 0x000fe20003f66270 */
[C---:B------:R-:W-:Y:S01]  /*3cb0*/  IMAD R86, R5.reuse, R43, R86 ;  /* 0x0000002b05567224 */ /* 0x040fe200078e0256 */
[----:B------:R-:W-:Y:S01]  /*3cc0*/  IABS R43, R220 ;  /* 0x000000dc002b7213 */ /* 0x000fe20000000000 */
[----:B------:R-:W-:Y:S02]  /*3cd0*/  IMAD.MOV R40, RZ, RZ, -R40 ;  /* 0x000000ffff287224 */ /* 0x000fe400078e0a28 */
        /* <DEDUP_REMOVED lines=14> */
[C---:B------:R-:W-:Y:S01]  /*3dc0*/  IMAD R90, R5.reuse, R40, R43 ;  /* 0x00000028055a7224 */ /* 0x040fe200078e022b */
        /* <DEDUP_REMOVED lines=9> */
[----:B------:R-:W-:-:S04]  /*3e60*/  IMAD.HI.U32 R40, R2, R92, RZ ;  /* 0x0000005c02287227 */ /* 0x000fc800078e00ff */
        /* <DEDUP_REMOVED lines=9> */
[----:B------:R-:W-:-:S03]  /*3f00*/  ISETP.GT.U32.AND P0, PT, R5, R90, PT ;  /* 0x0000005a0500720c */ /* 0x000fc60003f04070 */
        /* <DEDUP_REMOVED lines=47> */
[C---:B------:R-:W-:Y:S02]  /*4200*/  IMAD R104, R5.reuse, R6, R104 ;  /* 0x0000000605687224 */ /* 0x040fe400078e0268 */
[----:B------:R-:W-:Y:S02]  /*4210*/  IMAD.MOV R43, RZ, RZ, -R43 ;  /* 0x000000ffff2b7224 */ /* 0x000fe400078e0a2b */
[--C-:B------:R-:W-:Y:S01]  /*4220*/  @!P0 IMAD.IADD R98, R98, 0x1, -R5.reuse ;  /* 0x0000000162628824 */ /* 0x100fe200078e0a05 */
[----:B------:R-:W-:Y:S01]  /*4230*/  ISETP.GE.AND P0, PT, R212, RZ, PT ;  /* 0x000000ffd400720c */ /* 0x000fe20003f06270 */
[----:B------:R-:W-:Y:S01]  /*4240*/  @!P6 IMAD.IADD R96, R96, 0x1, -R5 ;  /* 0x000000016060e824 */ /* 0x000fe200078e0a05 */
        /* <DEDUP_REMOVED lines=15> */
[----:B------:R-:W-:Y:S01]  /*4340*/  @!P4 IMAD.IADD R98, R98, 0x1, -R5 ;  /* 0x000000016262c824 */ /* 0x000fe200078e0a05 */
        /* <DEDUP_REMOVED lines=69> */
[----:B------:R-:W-:Y:S01]  /*47a0*/  ISETP.GT.U32.AND P6, PT, R5, R117, PT ;  /* 0x000000750500720c */ /* 0x000fe20003fc4070 */
[----:B------:R-:W-:Y:S01]  /*47b0*/  @!P0 IMAD.IADD R115, R115, 0x1, -R5 ;  /* 0x0000000173738824 */ /* 0x000fe200078e0a05 */
[----:B------:R-:W-:Y:S01]  /*47c0*/  ISETP.GT.U32.AND P0, PT, R5, R119, PT ;  /* 0x000000770500720c */ /* 0x000fe20003f04070 */
[----:B------:R-:W-:-:S04]  /*47d0*/  IMAD.HI.U32 R40, R2, R121, RZ ;  /* 0x0000007902287227 */ /* 0x000fc800078e00ff */
[----:B------:R-:W-:Y:S01]  /*47e0*/  @!P5 IMAD.MOV R104, RZ, RZ, -R104 ;  /* 0x000000ffff68d224 */ /* 0x000fe200078e0a68 */
[----:B------:R-:W-:Y:S01]  /*47f0*/  ISETP.GE.AND P5, PT, R204, RZ, PT ;  /* 0x000000ffcc00720c */ /* 0x000fe20003fa6270 */
[----:B------:R-:W-:Y:S02]  /*4800*/  IMAD.MOV R40, RZ, RZ, -R40 ;  /* 0x000000ffff287224 */ /* 0x000fe400078e0a28 */
[----:B------:R-:W-:-:S04]  /*4810*/  IMAD.HI.U32 R6, R2, R123, RZ ;  /* 0x0000007b02067227 */ /* 0x000fc800078e00ff */
[----:B------:R-:W-:Y:S02]  /*4820*/  IMAD R121, R5, R40, R121 ;  /* 0x0000002805797224 */ /* 0x000fe400078e0279 */
        /* <DEDUP_REMOVED lines=14> */
[----:B------:R-:W-:Y:S02]  /*4910*/  IMAD R125, R5, R43, R125 ;  /* 0x0000002b057d7224 */ /* 0x000fe400078e027d */
        /* <DEDUP_REMOVED lines=16> */
[----:B------:R-:W-:Y:S01]  /*4a20*/  @!P6 IMAD.IADD R121, R121, 0x1, -R5 ;  /* 0x000000017979e824 */ /* 0x000fe200078e0a05 */
[C---:B------:R-:W-:Y:S01]  /*4a30*/  ISETP.GT.U32.AND P6, PT, R5.reuse, R129, PT ;  /* 0x000000810500720c */ /* 0x040fe20003fc4070 */
[----:B------:R-:W-:Y:S01]  /*4a40*/  IMAD R131, R5, R43, R131 ;  /* 0x0000002b05837224 */ /* 0x000fe200078e0283 */
        /* <DEDUP_REMOVED lines=10> */
[----:B------:R-:W-:Y:S02]  /*4af0*/  IMAD R133, R5, R40, R133 ;  /* 0x0000002805857224 */ /* 0x000fe400078e0285 */
[----:B------:R-:W-:Y:S02]  /*4b00*/  IMAD.MOV R6, RZ, RZ, -R6 ;  /* 0x000000ffff067224 */ /* 0x000fe400078e0a06 */
[--C-:B------:R-:W-:Y:S01]  /*4b10*/  @!P6 IMAD.IADD R129, R129, 0x1, -R5.reuse ;  /* 0x000000018181e824 */ /* 0x100fe200078e0a05 */
[----:B------:R-:W-:Y:S01]  /*4b20*/  ISETP.GT.U32.AND P6, PT, R5, R127, PT ;  /* 0x0000007f0500720c */ /* 0x000fe20003fc4070 */
        /* <DEDUP_REMOVED lines=47> */
[----:B------:R-:W-:-:S03]  /*4e20*/  IABS R192, R128 ;  /* 0x0000008000c07213 */ /* 0x000fc60000000000 */
        /* <DEDUP_REMOVED lines=17> */
[C---:B------:R-:W-:Y:S01]  /*4f40*/  IMAD R142, R5.reuse, R40, R142 ;  /* 0x00000028058e7224 */ /* 0x040fe200078e028e */
[----:B------:R-:W-:Y:S01]  /*4f50*/  IABS R40, R152 ;  /* 0x0000009800287213 */ /* 0x000fe20000000000 */
[----:B------:R-:W-:Y:S01]  /*4f60*/  IMAD.MOV.U32 R138, RZ, RZ, R6 ;  /* 0x000000ffff8a7224 */ /* 0x000fe200078e0006 */
[----:B------:R-:W-:Y:S01]  /*4f70*/  IABS R6, R154 ;  /* 0x0000009a00067213 */ /* 0x000fe20000000000 */
[----:B------:R-:W-:-:S02]  /*4f80*/  IMAD R144, R5, R43, R144 ;  /* 0x0000002b05907224 */ /* 0x000fc400078e0290 */
[----:B------:R-:W-:Y:S01]  /*4f90*/  @!P6 IMAD.MOV R138, RZ, RZ, -R138 ;  /* 0x000000ffff8ae224 */ /* 0x000fe200078e0a8a */
[----:B------:R-:W-:Y:S01]  /*4fa0*/  ISETP.GT.U32.AND P6, PT, R5, R142, PT ;  /* 0x0000008e0500720c */ /* 0x000fe20003fc4070 */
[----:B------:R-:W-:-:S04]  /*4fb0*/  IMAD.HI.U32 R45, R2, R146, RZ ;  /* 0x00000092022d7227 */ /* 0x000fc800078e00ff */
[----:B------:R-:W-:Y:S01]  /*4fc0*/  @!P0 IMAD.IADD R140, R140, 0x1, -R5 ;  /* 0x000000018c8c8824 */ /* 0x000fe200078e0a05 */
[----:B------:R-:W-:Y:S01]  /*4fd0*/  ISETP.GT.U32.AND P0, PT, R5, R144, PT ;  /* 0x000000900500720c */ /* 0x000fe20003f04070 */
[----:B------:R-:W-:Y:S02]  /*4fe0*/  IMAD.MOV R45, RZ, RZ, -R45 ;  /* 0x000000ffff2d7224 */ /* 0x000fe400078e0a2d */
[----:B------:R-:W-:Y:S01]  /*4ff0*/  @!P3 IMAD.MOV R129, RZ, RZ, -R129 ;  /* 0x000000ffff81b224 */ /* 0x000fe200078e0a81 */
[----:B------:R-:W-:Y:S01]  /*5000*/  ISETP.GE.AND P3, PT, R191, RZ, PT ;  /* 0x000000ffbf00720c */ /* 0x000fe20003f66270 */
[C---:B------:R-:W-:Y:S02]  /*5010*/  IMAD R146, R5.reuse, R45, R146 ;  /* 0x0000002d05927224 */ /* 0x040fe400078e0292 */
[----:B------:R-:W-:Y:S02]  /*5020*/  @!P6 IMAD.IADD R142, R142, 0x1, -R5 ;  /* 0x000000018e8ee824 */ /* 0x000fe400078e0a05 */
[----:B------:R-:W-:Y:S01]  /*5030*/  IMAD.HI.U32 R43, R2, R148, RZ ;  /* 0x00000094022b7227 */ /* 0x000fe200078e00ff */
[----:B------:R-:W-:-:S03]  /*5040*/  ISETP.GT.U32.AND P6, PT, R5, R146, PT ;  /* 0x000000920500720c */ /* 0x000fc60003fc4070 */
[----:B------:R-:W-:Y:S01]  /*5050*/  @!P0 IMAD.IADD R144, R144, 0x1, -R5 ;  /* 0x0000000190908824 */ /* 0x000fe200078e0a05 */
[----:B------:R-:W-:Y:S01]  /*5060*/  ISETP.GT.U32.AND P0, PT, R5, R142, PT ;  /* 0x0000008e0500720c */ /* 0x000fe20003f04070 */
[----:B------:R-:W-:Y:S02]  /*5070*/  IMAD.MOV R43, RZ, RZ, -R43 ;  /* 0x000000ffff2b7224 */ /* 0x000fe400078e0a2b */
[----:B------:R-:W-:Y:S01]  /*5080*/  @!P3 IMAD.MOV R135, RZ, RZ, -R135 ;  /* 0x000000ffff87b224 */ /* 0x000fe200078e0a87 */
[----:B------:R-:W-:Y:S01]  /*5090*/  ISETP.GE.AND P3, PT, R189, RZ, PT ;  /* 0x000000ffbd00720c */ /* 0x000fe20003f66270 */
[----:B------:R-:W-:-:S04]  /*50a0*/  IMAD.HI.U32 R47, R2, R150, RZ ;  /* 0x00000096022f7227 */ /* 0x000fc800078e00ff */
[----:B------:R-:W-:Y:S01]  /*50b0*/  @!P2 IMAD.MOV R140, RZ, RZ, -R140 ;  /* 0x000000ffff8ca224 */ /* 0x000fe200078e0a8c */
[C---:B------:R-:W-:Y:S01]  /*50c0*/  ISETP.GT.U32.AND P2, PT, R5.reuse, R144, PT ;  /* 0x000000900500720c */ /* 0x040fe20003f44070 */
[----:B------:R-:W-:Y:S02]  /*50d0*/  IMAD R148, R5, R43, R148 ;  /* 0x0000002b05947224 */ /* 0x000fe400078e0294 */
[----:B------:R-:W-:-:S04]  /*50e0*/  IMAD.HI.U32 R45, R2, R40, RZ ;  /* 0x00000028022d7227 */ /* 0x000fc800078e00ff */
[----:B------:R-:W-:Y:S02]  /*50f0*/  IMAD.MOV R47, RZ, RZ, -R47 ;  /* 0x000000ffff2f7224 */ /* 0x000fe400078e0a2f */
[----:B------:R-:W-:Y:S02]  /*5100*/  @!P6 IMAD.IADD R146, R146, 0x1, -R5 ;  /* 0x000000019292e824 */ /* 0x000fe400078e0a05 */
[----:B------:R-:W-:Y:S02]  /*5110*/  IMAD.MOV R45, RZ, RZ, -R45 ;  /* 0x000000ffff2d7224 */ /* 0x000fe400078e0a2d */
[C---:B------:R-:W-:Y:S01]  /*5120*/  IMAD R150, R5.reuse, R47, R150 ;  /* 0x0000002f05967224 */ /* 0x040fe200078e0296 */
[C---:B------:R-:W-:Y:S01]  /*5130*/  ISETP.GT.U32.AND P6, PT, R5.reuse, R146, PT ;  /* 0x000000920500720c */ /* 0x040fe20003fc4070 */
[----:B------:R-:W-:Y:S01]  /*5140*/  @!P0 IMAD.IADD R142, R142, 0x1, -R5 ;  /* 0x000000018e8e8824 */ /* 0x000fe200078e0a05 */
[----:B------:R-:W-:Y:S01]  /*5150*/  ISETP.GT.U32.AND P0, PT, R5, R148, PT ;  /* 0x000000940500720c */ /* 0x000fe20003f04070 */
[----:B------:R-:W-:-:S04]  /*5160*/  IMAD.HI.U32 R43, R2, R6, RZ ;  /* 0x00000006022b7227 */ /* 0x000fc800078e00ff */
[C---:B------:R-:W-:Y:S02]  /*5170*/  IMAD R40, R5.reuse, R45, R40 ;  /* 0x0000002d05287224 */ /* 0x040fe400078e0228 */
[----:B------:R-:W-:Y:S01]  /*5180*/  @!P3 IMAD.MOV R142, RZ, RZ, -R142 ;  /* 0x000000ffff8eb224 */ /* 0x000fe200078e0a8e */
[----:B------:R-:W-:Y:S01]  /*5190*/  ISETP.GT.U32.AND P3, PT, R5, R150, PT ;  /* 0x000000960500720c */ /* 0x000fe20003f64070 */
[----:B------:R-:W-:Y:S02]  /*51a0*/  IMAD.MOV R43, RZ, RZ, -R43 ;  /* 0x000000ffff2b7224 */ /* 0x000fe400078e0a2b */
[----:B------:R-:W-:-:S04]  /*51b0*/  IMAD.HI.U32 R47, R2, R156, RZ ;  /* 0x0000009c022f7227 */ /* 0x000fc800078e00ff */
[----:B------:R-:W-:Y:S01]  /*51c0*/  @!P2 IMAD.IADD R144, R144, 0x1, -R5 ;  /* 0x000000019090a824 */ /* 0x000fe200078e0a05 */
[C---:B------:R-:W-:Y:S01]  /*51d0*/  ISETP.GT.U32.AND P2, PT, R5.reuse, R40, PT ;  /* 0x000000280500720c */ /* 0x040fe20003f44070 */
[C---:B------:R-:W-:Y:S02]  /*51e0*/  IMAD R6, R5.reuse, R43, R6 ;  /* 0x0000002b05067224 */ /* 0x040fe400078e0206 */
[----:B------:R-:W-:Y:S02]  /*51f0*/  IMAD.MOV R47, RZ, RZ, -R47 ;  /* 0x000000ffff2f7224 */ /* 0x000fe400078e0a2f */
[--C-:B------:R-:W-:Y:S01]  /*5200*/  @!P6 IMAD.IADD R146, R146, 0x1, -R5.reuse ;  /* 0x000000019292e824 */ /* 0x100fe200078e0a05 */
[C---:B------:R-:W-:Y:S01]  /*5210*/  ISETP.GT.U32.AND P6, PT, R5.reuse, R6, PT ;  /* 0x000000060500720c */ /* 0x040fe20003fc4070 */
[----:B------:R-:W-:Y:S01]  /*5220*/  @!P0 IMAD.IADD R148, R148, 0x1, -R5 ;  /* 0x0000000194948824 */ /* 0x000fe200078e0a05 */
[----:B------:R-:W-:Y:S01]  /*5230*/  ISETP.GE.AND P0, PT, R186, RZ, PT ;  /* 0x000000ffba00720c */ /* 0x000fe20003f06270 */
[----:B------:R-:W-:-:S02]  /*5240*/  IMAD R156, R5, R47, R156 ;  /* 0x0000002f059c7224 */ /* 0x000fc400078e029c */
[----:B------:R-:W-:Y:S01]  /*5250*/  @!P3 IMAD.IADD R150, R150, 0x1, -R5 ;  /* 0x000000019696b824 */ /* 0x000fe200078e0a05 */
[----:B------:R-:W-:Y:S01]  /*5260*/  ISETP.GT.U32.AND P3, PT, R5, R148, PT ;  /* 0x000000940500720c */ /* 0x000fe20003f64070 */
[----:B------:R-:W-:-:S04]  /*5270*/  IMAD.HI.U32 R45, R2, R158, RZ ;  /* 0x0000009e022d7227 */ /* 0x000fc800078e00ff */
[----:B------:R-:W-:Y:S01]  /*5280*/  @!P1 IMAD.MOV R146, RZ, RZ, -R146 ;  /* 0x000000ffff929224 */ /* 0x000fe200078e0a92 */
[C---:B------:R-:W-:Y:S01]  /*5290*/  ISETP.GT.U32.AND P1, PT, R5.reuse, R156, PT ;  /* 0x0000009c0500720c */ /* 0x040fe20003f24070 */
[----:B------:R-:W-:Y:S01]  /*52a0*/  @!P2 IMAD.IADD R40, R40, 0x1, -R5 ;  /* 0x000000012828a824 */ /* 0x000fe200078e0a05 */
[----:B------:R-:W-:Y:S01]  /*52b0*/  ISETP.GT.U32.AND P2, PT, R5, R150, PT ;  /* 0x000000960500720c */ /* 0x000fe20003f44070 */
[----:B------:R-:W-:Y:S02]  /*52c0*/  IMAD.MOV R45, RZ, RZ, -R45 ;  /* 0x000000ffff2d7224 */ /* 0x000fe400078e0a2d */
[----:B------:R-:W-:-:S04]  /*52d0*/  IMAD.HI.U32 R43, R2, R160, RZ ;  /* 0x000000a0022b7227 */ /* 0x000fc800078e00ff */
[C---:B------:R-:W-:Y:S02]  /*52e0*/  IMAD R158, R5.reuse, R45, R158 ;  /* 0x0000002d059e7224 */ /* 0x040fe400078e029e */
[----:B------:R-:W-:Y:S01]  /*52f0*/  @!P6 IMAD.IADD R6, R6, 0x1, -R5 ;  /* 0x000000010606e824 */ /* 0x000fe200078e0a05 */
[C---:B------:R-:W-:Y:S01]  /*5300*/  ISETP.GT.U32.AND P6, PT, R5.reuse, R40, PT ;  /* 0x000000280500720c */ /* 0x040fe20003fc4070 */
[----:B------:R-:W-:Y:S02]  /*5310*/  IMAD.MOV R43, RZ, RZ, -R43 ;  /* 0x000000ffff2b7224 */ /* 0x000fe400078e0a2b */
[--C-:B------:R-:W-:Y:S01]  /*5320*/  @!P3 IMAD.IADD R148, R148, 0x1, -R5.reuse ;  /* 0x000000019494b824 */ /* 0x100fe200078e0a05 */
[C---:B------:R-:W-:Y:S01]  /*5330*/  ISETP.GT.U32.AND P3, PT, R5.reuse, R158, PT ;  /* 0x0000009e0500720c */ /* 0x040fe20003f64070 */
[----:B------:R-:W-:Y:S01]  /*5340*/  IMAD R160, R5, R43, R160 ;  /* 0x0000002b05a07224 */ /* 0x000fe200078e02a0 */
[----:B------:R-:W-:Y:S01]  /*5350*/  IABS R43, R182 ;  /* 0x000000b6002b7213 */ /* 0x000fe20000000000 */
[----:B------:R-:W-:Y:S01]  /*5360*/  @!P1 IMAD.IADD R156, R156, 0x1, -R5 ;  /* 0x000000019c9c9824 */ /* 0x000fe200078e0a05 */
[----:B------:R-:W-:Y:S01]  /*5370*/  ISETP.GE.AND P1, PT, R184, RZ, PT ;  /* 0x000000ffb800720c */ /* 0x000fe20003f26270 */
[----:B------:R-:W-:-:S04]  /*5380*/  IMAD.HI.U32 R45, R2, R162, RZ ;  /* 0x000000a2022d7227 */ /* 0x000fc800078e00ff */
[----:B------:R-:W-:Y:S01]  /*5390*/  @!P2 IMAD.IADD R150, R150, 0x1, -R5 ;  /* 0x000000019696a824 */ /* 0x000fe200078e0a05 */
[----:B------:R-:W-:Y:S01]  /*53a0*/  ISETP.GE.AND P2, PT, R152, RZ, PT ;  /* 0x000000ff9800720c */ /* 0x000fe20003f46270 */
[----:B------:R-:W-:Y:S01]  /*53b0*/  @!P4 IMAD.MOV R144, RZ, RZ, -R144 ;  /* 0x000000ffff90c224 */ /* 0x000fe200078e0a90 */
[C---:B------:R-:W-:Y:S01]  /*53c0*/  ISETP.GT.U32.AND P4, PT, R5.reuse, R6, PT ;  /* 0x000000060500720c */ /* 0x040fe20003f84070 */
[----:B------:R-:W-:Y:S01]  /*53d0*/  @!P5 IMAD.MOV R148, RZ, RZ, -R148 ;  /* 0x000000ffff94d224 */ /* 0x000fe200078e0a94 */
[----:B------:R-:W-:Y:S01]  /*53e0*/  ISETP.GT.U32.AND P5, PT, R5, R156, PT ;  /* 0x0000009c0500720c */ /* 0x000fe20003fa4070 */
[----:B------:R-:W-:Y:S02]  /*53f0*/  IMAD.MOV R47, RZ, RZ, -R45 ;  /* 0x000000ffff2f7224 */ /* 0x000fe400078e0a2d */
[----:B------:R-:W-:-:S04]  /*5400*/  IMAD.HI.U32 R45, R2, R43, RZ ;  /* 0x0000002b022d7227 */ /* 0x000fc800078e00ff */
[----:B------:R-:W-:Y:S01]  /*5410*/  @!P6 IMAD.IADD R40, R40, 0x1, -R5 ;  /* 0x000000012828e824 */ /* 0x000fe200078e0a05 */
[----:B------:R-:W-:Y:S01]  /*5420*/  ISETP.GT.U32.AND P6, PT, R5, R160, PT ;  /* 0x000000a00500720c */ /* 0x000fe20003fc4070 */
[----:B------:R-:W-:Y:S02]  /*5430*/  IMAD.MOV R45, RZ, RZ, -R45 ;  /* 0x000000ffff2d7224 */ /* 0x000fe400078e0a2d */
[----:B------:R-:W-:Y:S01]  /*5440*/  @!P3 IMAD.IADD R158, R158, 0x1, -R5 ;  /* 0x000000019e9eb824 */ /* 0x000fe200078e0a05 */
[----:B------:R-:W-:Y:S01]  /*5450*/  ISETP.GE.AND P3, PT, R185, RZ, PT ;  /* 0x000000ffb900720c */ /* 0x000fe20003f66270 */
[C---:B------:R-:W-:Y:S01]  /*5460*/  IMAD R162, R5.reuse, R47, R162 ;  /* 0x0000002f05a27224 */ /* 0x040fe200078e02a2 */
[----:B------:R-:W-:Y:S01]  /*5470*/  IABS R185, R153 ;  /* 0x0000009900b97213 */ /* 0x000fe20000000000 */
[----:B------:R-:W-:Y:S01]  /*5480*/  IMAD.MOV.U32 R152, RZ, RZ, R40 ;  /* 0x000000ffff987224 */ /* 0x000fe200078e0028 */
[----:B------:R-:W-:Y:S01]  /*5490*/  IABS R40, R183 ;  /* 0x000000b700287213 */ /* 0x000fe20000000000 */
[C---:B------:R-:W-:Y:S01]  /*54a0*/  IMAD R43, R5.reuse, R45, R43 ;  /* 0x0000002d052b7224 */ /* 0x040fe200078e022b */
[----:B------:R-:W-:Y:S01]  /*54b0*/  IABS R45, R167 ;  /* 0x000000a7002d7213 */ /* 0x000fe20000000000 */
[----:B------:R-:W-:Y:S01]  /*54c0*/  @!P0 IMAD.MOV R150, RZ, RZ, -R150 ;  /* 0x000000ffff968224 */ /* 0x000fe200078e0a96 */
[C---:B------:R-:W-:Y:S01]  /*54d0*/  ISETP.GT.U32.AND P0, PT, R5.reuse, R158, PT ;  /* 0x0000009e0500720c */ /* 0x040fe20003f04070 */
[----:B------:R-:W-:Y:S01]  /*54e0*/  @!P2 IMAD.MOV R152, RZ, RZ, -R152 ;  /* 0x000000ffff98a224 */ /* 0x000fe200078e0a98 */
[C---:B------:R-:W-:Y:S01]  /*54f0*/  ISETP.GT.U32.AND P2, PT, R5.reuse, R162, PT ;  /* 0x000000a20500720c */ /* 0x040fe20003f44070 */
[--C-:B------:R-:W-:Y:S01]  /*5500*/  @!P4 IMAD.IADD R6, R6, 0x1, -R5.reuse ;  /* 0x000000010606c824 */ /* 0x100fe200078e0a05 */
[----:B------:R-:W-:Y:S01]  /*5510*/  ISETP.GE.AND P4, PT, R154, RZ, PT ;  /* 0x000000ff9a00720c */ /* 0x000fe20003f86270 */
[----:B------:R-:W-:Y:S01]  /*5520*/  @!P5 IMAD.IADD R156, R156, 0x1, -R5 ;  /* 0x000000019c9cd824 */ /* 0x000fe200078e0a05 */
[----:B------:R-:W-:Y:S01]  /*5530*/  ISETP.GT.U32.AND P5, PT, R5, R43, PT ;  /* 0x0000002b0500720c */ /* 0x000fe20003fa4070 */
[----:B------:R-:W-:-:S02]  /*5540*/  IMAD.MOV.U32 R154, RZ, RZ, R6 ;  /* 0x000000ffff9a7224 */ /* 0x000fc400078e0006 */
[----:B------:R-:W-:-:S04]  /*5550*/  IMAD.HI.U32 R6, R2, R40, RZ ;  /* 0x0000002802067227 */ /* 0x000fc800078e00ff */
[--C-:B------:R-:W-:Y:S02]  /*5560*/  @!P6 IMAD.IADD R160, R160, 0x1, -R5.reuse ;  /* 0x00000001a0a0e824 */ /* 0x100fe400078e0a05 */
[----:B------:R-:W-:Y:S02]  /*5570*/  IMAD.MOV R6, RZ, RZ, -R6 ;  /* 0x000000ffff067224 */ /* 0x000fe400078e0a06 */
[--C-:B------:R-:W-:Y:S01]  /*5580*/  @!P0 IMAD.IADD R158, R158, 0x1, -R5.reuse ;  /* 0x000000019e9e8824 */ /* 0x100fe200078e0a05 */
[----:B------:R-:W-:Y:S01]  /*5590*/  ISETP.GT.U32.AND P6, PT, R5, R160, PT ;  /* 0x000000a00500720c */ /* 0x000fe20003fc4070 */
[--C-:B------:R-:W-:Y:S01]  /*55a0*/  @!P2 IMAD.IADD R162, R162, 0x1, -R5.reuse ;  /* 0x00000001a2a2a824 */ /* 0x100fe200078e0a05 */
[----:B------:R-:W-:Y:S01]  /*55b0*/  ISETP.GE.AND P0, PT, R181, RZ, PT ;  /* 0x000000ffb500720c */ /* 0x000fe20003f06270 */
[----:B------:R-:W-:Y:S01]  /*55c0*/  IMAD R6, R5, R6, R40 ;  /* 0x0000000605067224 */ /* 0x000fe200078e0228 */
[----:B------:R-:W-:Y:S01]  /*55d0*/  ISETP.GE.AND P2, PT, R183, RZ, PT ;  /* 0x000000ffb700720c */ /* 0x000fe20003f46270 */
[--C-:B------:R-:W-:Y:S01]  /*55e0*/  @!P5 IMAD.IADD R43, R43, 0x1, -R5.reuse ;  /* 0x000000012b2bd824 */ /* 0x100fe200078e0a05 */
[C---:B------:R-:W-:Y:S01]  /*55f0*/  ISETP.GT.U32.AND P5, PT, R5.reuse, R162, PT ;  /* 0x000000a20500720c */ /* 0x040fe20003fa4070 */
[----:B------:R-:W-:Y:S01]  /*5600*/  @!P3 IMAD.MOV R158, RZ, RZ, -R158 ;  /* 0x000000ffff9eb224 */ /* 0x000fe200078e0a9e */
[C---:B------:R-:W-:Y:S01]  /*5610*/  ISETP.GT.U32.AND P3, PT, R5.reuse, R6, PT ;  /* 0x000000060500720c */ /* 0x040fe20003f64070 */
[----:B------:R-:W-:Y:S01]  /*5620*/  @!P1 IMAD.MOV R156, RZ, RZ, -R156 ;  /* 0x000000ffff9c9224 */ /* 0x000fe200078e0a9c */
[----:B------:R-:W-:Y:S01]  /*5630*/  ISETP.GT.U32.AND P1, PT, R5, R43, PT ;  /* 0x0000002b0500720c */ /* 0x000fe20003f24070 */
[----:B------:R-:W-:Y:S01]  /*5640*/  @!P4 IMAD.MOV R154, RZ, RZ, -R154 ;  /* 0x000000ffff9ac224 */ /* 0x000fe200078e0a9a */
[----:B------:R-:W-:Y:S01]  /*5650*/  ISETP.GE.AND P4, PT, R180, RZ, PT ;  /* 0x000000ffb400720c */ /* 0x000fe20003f86270 */
[----:B------:R-:W-:Y:S01]  /*5660*/  @!P6 IMAD.IADD R160, R160, 0x1, -R5 ;  /* 0x00000001a0a0e824 */ /* 0x000fe200078e0a05 */
[----:B------:R-:W-:Y:S01]  /*5670*/  ISETP.GE.AND P6, PT, R182, RZ, PT ;  /* 0x000000ffb600720c */ /* 0x000fe20003fc6270 */
[----:B------:R-:W-:Y:S01]  /*5680*/  IMAD.HI.U32 R40, R2, R45, RZ ;  /* 0x0000002d02287227 */ /* 0x000fe200078e00ff */
[----:B------:R-:W-:-:S02]  /*5690*/  IABS R183, R173 ;  /* 0x000000ad00b77213 */ /* 0x000fc40000000000 */
[----:B------:R-:W-:Y:S01]  /*56a0*/  IABS R181, R172 ;  /* 0x000000ac00b57213 */ /* 0x000fe20000000000 */
[--C-:B------:R-:W-:Y:S01]  /*56b0*/  @!P5 IMAD.IADD R162, R162, 0x1, -R5.reuse ;  /* 0x00000001a2a2d824 */ /* 0x100fe200078e0a05 */
[----:B------:R-:W-:Y:S01]  /*56c0*/  ISETP.GE.AND P5, PT, R175, RZ, PT ;  /* 0x000000ffaf00720c */ /* 0x000fe20003fa6270 */
[--C-:B------:R-:W-:Y:S01]  /*56d0*/  @!P3 IMAD.IADD R6, R6, 0x1, -R5.reuse ;  /* 0x000000010606b824 */ /* 0x100fe200078e0a05 */
[----:B------:R-:W-:Y:S01]  /*56e0*/  ISETP.GE.AND P3, PT, R166, RZ, PT ;  /* 0x000000ffa600720c */ /* 0x000fe20003f66270 */
[----:B------:R-:W-:Y:S01]  /*56f0*/  IMAD.MOV R40, RZ, RZ, -R40 ;  /* 0x000000ffff287224 */ /* 0x000fe200078e0a28 */
[----:B------:R-:W-:Y:S01]  /*5700*/  IABS R175, R174 ;  /* 0x000000ae00af7213 */ /* 0x000fe20000000000 */
[----:B------:R-:W-:Y:S01]  /*5710*/  @!P1 IMAD.IADD R43, R43, 0x1, -R5 ;  /* 0x000000012b2b9824 */ /* 0x000fe200078e0a05 */
[----:B------:R-:W-:Y:S01]  /*5720*/  ISETP.GE.AND P1, PT, R164, RZ, PT ;  /* 0x000000ffa400720c */ /* 0x000fe20003f26270 */
[----:B------:R-:W-:Y:S01]  /*5730*/  @!P4 IMAD.MOV R160, RZ, RZ, -R160 ;  /* 0x000000ffffa0c224 */ /* 0x000fe200078e0aa0 */
[----:B------:R-:W-:Y:S01]  /*5740*/  ISETP.GE.AND P4, PT, R167, RZ, PT ;  /* 0x000000ffa700720c */ /* 0x000fe20003f86270 */
[----:B------:R-:W-:Y:S01]  /*5750*/  @!P0 IMAD.MOV R162, RZ, RZ, -R162 ;  /* 0x000000ffffa28224 */ /* 0x000fe200078e0aa2 */
[----:B------:R-:W-:Y:S01]  /*5760*/  ISETP.GT.U32.AND P0, PT, R5, R6, PT ;  /* 0x000000060500720c */ /* 0x000fe20003f04070 */
[----:B------:R-:W-:-:S04]  /*5770*/  IMAD.HI.U32 R47, R2, R169, RZ ;  /* 0x000000a9022f7227 */ /* 0x000fc800078e00ff */
[C---:B------:R-:W-:Y:S01]  /*5780*/  IMAD R167, R5.reuse, R40, R45 ;  /* 0x0000002805a77224 */ /* 0x040fe200078e022d */
[----:B------:R-:W-:Y:S01]  /*5790*/  IABS R40, R166 ;  /* 0x000000a600287213 */ /* 0x000fe20000000000 */
[----:B------:R-:W-:Y:S02]  /*57a0*/  IMAD.MOV.U32 R164, RZ, RZ, R43 ;  /* 0x000000ffffa47224 */ /* 0x000fe400078e002b */
[----:B------:R-:W-:Y:S02]  /*57b0*/  IMAD.MOV R47, RZ, RZ, -R47 ;  /* 0x000000ffff2f7224 */ /* 0x000fe400078e0a2f */
[----:B------:R-:W-:Y:S01]  /*57c0*/  @!P6 IMAD.MOV R164, RZ, RZ, -R164 ;  /* 0x000000ffffa4e224 */ /* 0x000fe200078e0aa4 */
[----:B------:R-:W-:Y:S01]  /*57d0*/  ISETP.GT.U32.AND P6, PT, R5, R167, PT ;  /* 0x000000a70500720c */ /* 0x000fe20003fc4070 */
[----:B------:R-:W-:-:S04]  /*57e0*/  IMAD.HI.U32 R45, R2, R171, RZ ;  /* 0x000000ab022d7227 */ /* 0x000fc800078e00ff */
[C---:B------:R-:W-:Y:S02]  /*57f0*/  IMAD R169, R5.reuse, R47, R169 ;  /* 0x0000002f05a97224 */ /* 0x040fe400078e02a9 */
[----:B------:R-:W-:Y:S02]  /*5800*/  IMAD.MOV R45, RZ, RZ, -R45 ;  /* 0x000000ffff2d7224 */ /* 0x000fe400078e0a2d */
[----:B------:R-:W-:Y:S01]  /*5810*/  @!P0 IMAD.IADD R6, R6, 0x1, -R5 ;  /* 0x0000000106068824 */ /* 0x000fe200078e0a05 */
[C---:B------:R-:W-:Y:S01]  /*5820*/  ISETP.GT.U32.AND P0, PT, R5.reuse, R169, PT ;  /* 0x000000a90500720c */ /* 0x040fe20003f04070 */
[----:B------:R-:W-:Y:S02]  /*5830*/  IMAD R171, R5, R45, R171 ;  /* 0x0000002d05ab7224 */ /* 0x000fe400078e02ab */
[----:B------:R-:W-:Y:S02]  /*5840*/  @!P6 IMAD.IADD R167, R167, 0x1, -R5 ;  /* 0x00000001a7a7e824 */ /* 0x000fe400078e0a05 */
[----:B------:R-:W-:Y:S01]  /*5850*/  IMAD.HI.U32 R43, R2, R40, RZ ;  /* 0x00000028022b7227 */ /* 0x000fe200078e00ff */
[----:B------:R-:W-:-:S03]  /*5860*/  ISETP.GT.U32.AND P6, PT, R5, R171, PT ;  /* 0x000000ab0500720c */ /* 0x000fc60003fc4070 */
[----:B------:R-:W-:Y:S02]  /*5870*/  IMAD.MOV.U32 R166, RZ, RZ, R6 ;  /* 0x000000ffffa67224 */ /* 0x000fe400078e0006 */
[----:B------:R-:W-:Y:S02]  /*5880*/  IMAD.MOV R43, RZ, RZ, -R43 ;  /* 0x000000ffff2b7224 */ /* 0x000fe400078e0a2b */
[----:B------:R-:W-:Y:S01]  /*5890*/  @!P0 IMAD.IADD R169, R169, 0x1, -R5 ;  /* 0x00000001a9a98824 */ /* 0x000fe200078e0a05 */
[----:B------:R-:W-:Y:S01]  /*58a0*/  ISETP.GT.U32.AND P0, PT, R5, R167, PT ;  /* 0x000000a70500720c */ /* 0x000fe20003f04070 */
[----:B------:R-:W-:-:S04]  /*58b0*/  IMAD.HI.U32 R47, R2, R175, RZ ;  /* 0x000000af022f7227 */ /* 0x000fc800078e00ff */
[----:B------:R-:W-:Y:S02]  /*58c0*/  @!P6 IMAD.IADD R171, R171, 0x1, -R5 ;  /* 0x00000001ababe824 */ /* 0x000fe400078e0a05 */
[----:B------:R-:W-:Y:S01]  /*58d0*/  @!P2 IMAD.MOV R166, RZ, RZ, -R166 ;  /* 0x000000ffffa6a224 */ /* 0x000fe200078e0aa6 */
[C---:B------:R-:W-:Y:S01]  /*58e0*/  ISETP.GT.U32.AND P2, PT, R5.reuse, R169, PT ;  /* 0x000000a90500720c */ /* 0x040fe20003f44070 */
[----:B------:R-:W-:Y:S01]  /*58f0*/  IMAD.HI.U32 R45, R2, R177, RZ ;  /* 0x000000b1022d7227 */ /* 0x000fe200078e00ff */
[----:B------:R-:W-:-:S03]  /*5900*/  ISETP.GT.U32.AND P6, PT, R5, R171, PT ;  /* 0x000000ab0500720c */ /* 0x000fc60003fc4070 */
[----:B------:R-:W-:Y:S02]  /*5910*/  IMAD R40, R5, R43, R40 ;  /* 0x0000002b05287224 */ /* 0x000fe400078e0228 */
[----:B------:R-:W-:Y:S02]  /*5920*/  IMAD.MOV R47, RZ, RZ, -R47 ;  /* 0x000000ffff2f7224 */ /* 0x000fe400078e0a2f */
[----:B------:R-:W-:-:S04]  /*5930*/  IMAD.HI.U32 R43, R2, R179, RZ ;  /* 0x000000b3022b7227 */ /* 0x000fc800078e00ff */
[----:B------:R-:W-:Y:S02]  /*5940*/  IMAD.MOV R45, RZ, RZ, -R45 ;  /* 0x000000ffff2d7224 */ /* 0x000fe400078e0a2d */
[----:B------:R-:W-:Y:S02]  /*5950*/  IMAD R175, R5, R47, R175 ;  /* 0x0000002f05af7224 */ /* 0x000fe400078e02af */
[----:B------:R-:W-:Y:S01]  /*5960*/  @!P0 IMAD.IADD R167, R167, 0x1, -R5 ;  /* 0x00000001a7a78824 */ /* 0x000fe200078e0a05 */
[C---:B------:R-:W-:Y:S01]  /*5970*/  ISETP.GT.U32.AND P0, PT, R5.reuse, R40, PT ;  /* 0x000000280500720c */ /* 0x040fe20003f04070 */
[----:B------:R-:W-:Y:S02]  /*5980*/  IMAD.MOV R43, RZ, RZ, -R43 ;  /* 0x000000ffff2b7224 */ /* 0x000fe400078e0a2b */
[C---:B------:R-:W-:Y:S02]  /*5990*/  IMAD R177, R5.reuse, R45, R177 ;  /* 0x0000002d05b17224 */ /* 0x040fe400078e02b1 */
[----:B------:R-:W-:Y:S01]  /*59a0*/  @!P4 IMAD.MOV R167, RZ, RZ, -R167 ;  /* 0x000000ffffa7c224 */ /* 0x000fe200078e0aa7 */
[C---:B------:R-:W-:Y:S01]  /*59b0*/  ISETP.GT.U32.AND P4, PT, R5.reuse, R175, PT ;  /* 0x000000af0500720c */ /* 0x040fe20003f84070 */
[----:B------:R-:W-:-:S02]  /*59c0*/  IMAD R179, R5, R43, R179 ;  /* 0x0000002b05b37224 */ /* 0x000fc400078e02b3 */
[--C-:B------:R-:W-:Y:S01]  /*59d0*/  @!P2 IMAD.IADD R169, R169, 0x1, -R5.reuse ;  /* 0x00000001a9a9a824 */ /* 0x100fe200078e0a05 */
[----:B------:R-:W-:Y:S01]  /*59e0*/  ISETP.GT.U32.AND P2, PT, R5, R177, PT ;  /* 0x000000b10500720c */ /* 0x000fe20003f44070 */
[--C-:B------:R-:W-:Y:S01]  /*59f0*/  @!P6 IMAD.IADD R171, R171, 0x1, -R5.reuse ;  /* 0x00000001ababe824 */ /* 0x100fe200078e0a05 */
[----:B------:R-:W-:Y:S01]  /*5a00*/  ISETP.GT.U32.AND P6, PT, R5, R179, PT ;  /* 0x000000b30500720c */ /* 0x000fe20003fc4070 */
[----:B------:R-:W-:Y:S01]  /*5a10*/  @!P0 IMAD.IADD R40, R40, 0x1, -R5 ;  /* 0x0000000128288824 */ /* 0x000fe200078e0a05 */
[----:B------:R-:W-:Y:S01]  /*5a20*/  ISETP.GE.AND P0, PT, R174, RZ, PT ;  /* 0x000000ffae00720c */ /* 0x000fe20003f06270 */
[----:B------:R-:W-:-:S04]  /*5a30*/  IMAD.HI.U32 R43, R2, R183, RZ ;  /* 0x000000b7022b7227 */ /* 0x000fc800078e00ff */
[----:B------:R-:W-:Y:S01]  /*5a40*/  @!P4 IMAD.IADD R175, R175, 0x1, -R5 ;  /* 0x00000001afafc824 */ /* 0x000fe200078e0a05 */
[----:B------:R-:W-:Y:S01]  /*5a50*/  ISETP.GT.U32.AND P4, PT, R5, R40, PT ;  /* 0x000000280500720c */ /* 0x000fe20003f84070 */
[----:B------:R-:W-:-:S04]  /*5a60*/  IMAD.HI.U32 R45, R2, R181, RZ ;  /* 0x000000b5022d7227 */ /* 0x000fc800078e00ff */
[----:B------:R-:W-:Y:S01]  /*5a70*/  @!P2 IMAD.IADD R177, R177, 0x1, -R5 ;  /* 0x00000001b1b1a824 */ /* 0x000fe200078e0a05 */
[----:B------:R-:W-:Y:S01]  /*5a80*/  ISETP.GT.U32.AND P2, PT, R5, R175, PT ;  /* 0x000000af0500720c */ /* 0x000fe20003f44070 */
[----:B------:R-:W-:Y:S02]  /*5a90*/  IMAD.MOV R43, RZ, RZ, -R43 ;  /* 0x000000ffff2b7224 */ /* 0x000fe400078e0a2b */
[----:B------:R-:W-:Y:S01]  /*5aa0*/  @!P6 IMAD.IADD R179, R179, 0x1, -R5 ;  /* 0x00000001b3b3e824 */ /* 0x000fe200078e0a05 */
[----:B------:R-:W-:Y:S01]  /*5ab0*/  ISETP.GT.U32.AND P6, PT, R5, R177, PT ;  /* 0x000000b10500720c */ /* 0x000fe20003fc4070 */
[----:B------:R-:W-:-:S04]  /*5ac0*/  IMAD.HI.U32 R6, R2, R185, RZ ;  /* 0x000000b902067227 */ /* 0x000fc800078e00ff */
[----:B------:R-:W-:Y:S02]  /*5ad0*/  IMAD.MOV R45, RZ, RZ, -R45 ;  /* 0x000000ffff2d7224 */ /* 0x000fe400078e0a2d */
[C---:B------:R-:W-:Y:S02]  /*5ae0*/  IMAD R183, R5.reuse, R43, R183 ;  /* 0x0000002b05b77224 */ /* 0x040fe400078e02b7 */
[----:B------:R-:W-:Y:S02]  /*5af0*/  IMAD.MOV R6, RZ, RZ, -R6 ;  /* 0x000000ffff067224 */ /* 0x000fe400078e0a06 */
[C---:B------:R-:W-:Y:S02]  /*5b00*/  IMAD R181, R5.reuse, R45, R181 ;  /* 0x0000002d05b57224 */ /* 0x040fe400078e02b5 */
[----:B------:R-:W-:Y:S01]  /*5b10*/  @!P4 IMAD.IADD R40, R40, 0x1, -R5 ;  /* 0x000000012828c824 */ /* 0x000fe200078e0a05 */
[C---:B------:R-:W-:Y:S01]  /*5b20*/  ISETP.GT.U32.AND P4, PT, R5.reuse, R183, PT ;  /* 0x000000b70500720c */ /* 0x040fe20003f84070 */
[C---:B------:R-:W-:Y:S01]  /*5b30*/  IMAD R185, R5.reuse, R6, R185 ;  /* 0x0000000605b97224 */ /* 0x040fe200078e02b9 */
[----:B------:R-:W-:Y:S01]  /*5b40*/  IABS R6, R36 ;  /* 0x0000002400067213 */ /* 0x000fe20000000000 */
[----:B------:R-:W-:Y:S01]  /*5b50*/  @!P1 IMAD.MOV R171, RZ, RZ, -R171 ;  /* 0x000000ffffab9224 */ /* 0x000fe200078e0aab */
[----:B------:R-:W-:Y:S01]  /*5b60*/  ISETP.GT.U32.AND P1, PT, R5, R181, PT ;  /* 0x000000b50500720c */ /* 0x000fe20003f24070 */
[----:B------:R-:W-:Y:S01]  /*5b70*/  @!P6 IMAD.IADD R177, R177, 0x1, -R5 ;  /* 0x00000001b1b1e824 */ /* 0x000fe200078e0a05 */
[----:B------:R-:W-:Y:S01]  /*5b80*/  ISETP.GT.U32.AND P6, PT, R5, R185, PT ;  /* 0x000000b90500720c */ /* 0x000fe20003fc4070 */
[----:B------:R-:W-:-:S04]  /*5b90*/  IMAD.HI.U32 R43, R2, R187, RZ ;  /* 0x000000bb022b7227 */ /* 0x000fc800078e00ff */
[--C-:B------:R-:W-:Y:S01]  /*5ba0*/  @!P2 IMAD.IADD R175, R175, 0x1, -R5.reuse ;  /* 0x00000001afafa824 */ /* 0x100fe200078e0a05 */
[----:B------:R-:W-:Y:S01]  /*5bb0*/  ISETP.GE.AND P2, PT, R155, RZ, PT ;  /* 0x000000ff9b00720c */ /* 0x000fe20003f46270 */
[--C-:B------:R-:W-:Y:S01]  /*5bc0*/  @!P4 IMAD.IADD R183, R183, 0x1, -R5.reuse ;  /* 0x00000001b7b7c824 */ /* 0x100fe200078e0a05 */
[----:B------:R-:W-:Y:S01]  /*5bd0*/  ISETP.GE.AND P4, PT, R173, RZ, PT ;  /* 0x000000ffad00720c */ /* 0x000fe20003f86270 */
[----:B------:R-:W-:Y:S01]  /*5be0*/  IMAD.MOV.U32 R173, RZ, RZ, R40 ;  /* 0x000000ffffad7224 */ /* 0x000fe200078e0028 */
[----:B------:R-:W-:Y:S01]  /*5bf0*/  IABS R40, R34 ;  /* 0x0000002200287213 */ /* 0x000fe20000000000 */
[--C-:B------:R-:W-:Y:S01]  /*5c00*/  @!P1 IMAD.IADD R181, R181, 0x1, -R5.reuse ;  /* 0x00000001b5b59824 */ /* 0x100fe200078e0a05 */
[----:B------:R-:W-:Y:S01]  /*5c10*/  ISETP.GE.AND P1, PT, R172, RZ, PT ;  /* 0x000000ffac00720c */ /* 0x000fe20003f26270 */
[----:B------:R-:W-:Y:S01]  /*5c20*/  @!P6 IMAD.IADD R185, R185, 0x1, -R5 ;  /* 0x00000001b9b9e824 */ /* 0x000fe200078e0a05 */
[----:B------:R-:W-:Y:S01]  /*5c30*/  IABS R155, R97 ;  /* 0x00000061009b7213 */ /* 0x000fe20000000000 */
[----:B------:R-:W-:Y:S01]  /*5c40*/  @!P3 IMAD.MOV R173, RZ, RZ, -R173 ;  /* 0x000000ffffadb224 */ /* 0x000fe200078e0aad */
[C---:B------:R-:W-:Y:S01]  /*5c50*/  ISETP.GT.U32.AND P3, PT, R5.reuse, R181, PT ;  /* 0x000000b50500720c */ /* 0x040fe20003f64070 */
[----:B------:R-:W-:Y:S01]  /*5c60*/  IMAD.MOV R45, RZ, RZ, -R43 ;  /* 0x000000ffff2d7224 */ /* 0x000fe200078e0a2b */
[----:B------:R-:W-:Y:S01]  /*5c70*/  ISETP.GT.U32.AND P6, PT, R5, R185, PT ;  /* 0x000000b90500720c */ /* 0x000fe20003fc4070 */
[----:B------:R-:W-:-:S04]  /*5c80*/  IMAD.HI.U32 R43, R2, R6, RZ ;  /* 0x00000006022b7227 */ /* 0x000fc800078e00ff */
[----:B------:R-:W-:Y:S02]  /*5c90*/  IMAD.MOV R43, RZ, RZ, -R43 ;  /* 0x000000ffff2b7224 */ /* 0x000fe400078e0a2b */
[C---:B------:R-:W-:Y:S02]  /*5ca0*/  IMAD R187, R5.reuse, R45, R187 ;  /* 0x0000002d05bb7224 */ /* 0x040fe400078e02bb */
[C---:B------:R-:W-:Y:S02]  /*5cb0*/  IMAD R6, R5.reuse, R43, R6 ;  /* 0x0000002b05067224 */ /* 0x040fe400078e0206 */
[----:B------:R-:W-:Y:S01]  /*5cc0*/  @!P0 IMAD.MOV R175, RZ, RZ, -R175 ;  /* 0x000000ffffaf8224 */ /* 0x000fe200078e0aaf */
[C---:B------:R-:W-:Y:S01]  /*5cd0*/  ISETP.GT.U32.AND P0, PT, R5.reuse, R183, PT ;  /* 0x000000b70500720c */ /* 0x040fe20003f04070 */
[----:B------:R-:W-:Y:S01]  /*5ce0*/  @!P2 IMAD.MOV R177, RZ, RZ, -R177 ;  /* 0x000000ffffb1a224 */ /* 0x000fe200078e0ab1 */
[----:B------:R-:W-:Y:S01]  /*5cf0*/  ISETP.GT.U32.AND P2, PT, R5, R187, PT ;  /* 0x000000bb0500720c */ /* 0x000fe20003f44070 */
[--C-:B------:R-:W-:Y:S01]  /*5d00*/  @!P3 IMAD.IADD R181, R181, 0x1, -R5.reuse ;  /* 0x00000001b5b5b824 */ /* 0x100fe200078e0a05 */
[----:B------:R-:W-:Y:S01]  /*5d10*/  ISETP.GT.U32.AND P3, PT, R5, R6, PT ;  /* 0x000000060500720c */ /* 0x000fe20003f64070 */
[----:B------:R-:W-:Y:S01]  /*5d20*/  @!P6 IMAD.IADD R185, R185, 0x1, -R5 ;  /* 0x00000001b9b9e824 */ /* 0x000fe200078e0a05 */
[----:B------:R-:W-:Y:S01]  /*5d30*/  ISETP.GE.AND P6, PT, R36, RZ, PT ;  /* 0x000000ff2400720c */ /* 0x000fe20003fc6270 */
[----:B------:R-:W-:-:S04]  /*5d40*/  IMAD.HI.U32 R36, R2, R40, RZ ;  /* 0x0000002802247227 */ /* 0x000fc800078e00ff */
[----:B------:R-:W-:Y:S02]  /*5d50*/  IMAD.MOV R36, RZ, RZ, -R36 ;  /* 0x000000ffff247224 */ /* 0x000fe400078e0a24 */
[--C-:B------:R-:W-:Y:S01]  /*5d60*/  @!P0 IMAD.IADD R183, R183, 0x1, -R5.reuse ;  /* 0x00000001b7b78824 */ /* 0x100fe200078e0a05 */
[----:B------:R-:W-:Y:S01]  /*5d70*/  ISETP.GE.AND P0, PT, R38, RZ, PT ;  /* 0x000000ff2600720c */ /* 0x000fe20003f06270 */
[--C-:B------:R-:W-:Y:S01]  /*5d80*/  @!P2 IMAD.IADD R187, R187, 0x1, -R5.reuse ;  /* 0x00000001bbbba824 */ /* 0x100fe200078e0a05 */
[----:B------:R-:W-:Y:S01]  /*5d90*/  ISETP.GE.AND P2, PT, R34, RZ, PT ;  /* 0x000000ff2200720c */ /* 0x000fe20003f46270 */
[----:B------:R-:W-:Y:S02]  /*5da0*/  @!P3 IMAD.IADD R6, R6, 0x1, -R5 ;  /* 0x000000010606b824 */ /* 0x000fe400078e0a05 */
[C---:B------:R-:W-:Y:S01]  /*5db0*/  IMAD R191, R5.reuse, R36, R40 ;  /* 0x0000002405bf7224 */ /* 0x040fe200078e0228 */
[C---:B------:R-:W-:Y:S01]  /*5dc0*/  ISETP.GT.U32.AND P3, PT, R5.reuse, R187, PT ;  /* 0x000000bb0500720c */ /* 0x040fe20003f64070 */
[----:B------:R-:W-:Y:S01]  /*5dd0*/  @!P1 IMAD.MOV R181, RZ, RZ, -R181 ;  /* 0x000000ffffb59224 */ /* 0x000fe200078e0ab5 */
[C---:B------:R-:W-:Y:S01]  /*5de0*/  ISETP.GT.U32.AND P1, PT, R5.reuse, R6, PT ;  /* 0x000000060500720c */ /* 0x040fe20003f24070 */
[----:B------:R-:W-:Y:S01]  /*5df0*/  @!P4 IMAD.MOV R183, RZ, RZ, -R183 ;  /* 0x000000ffffb7c224 */ /* 0x000fe200078e0ab7 */
[----:B------:R-:W-:Y:S01]  /*5e00*/  ISETP.GT.U32.AND P4, PT, R5, R191, PT ;  /* 0x000000bf0500720c */ /* 0x000fe20003f84070 */
[----:B------:R-:W-:-:S04]  /*5e10*/  IMAD.HI.U32 R34, R2, R193, RZ ;  /* 0x000000c102227227 */ /* 0x000fc800078e00ff */
[----:B------:R-:W-:Y:S02]  /*5e20*/  IMAD.MOV R34, RZ, RZ, -R34 ;  /* 0x000000ffff227224 */ /* 0x000fe400078e0a22 */
[----:B------:R-:W-:Y:S01]  /*5e30*/  @!P5 IMAD.MOV R169, RZ, RZ, -R169 ;  /* 0x000000ffffa9d224 */ /* 0x000fe200078e0aa9 */
[----:B------:R-:W-:Y:S01]  /*5e40*/  ISETP.GT.U32.AND P5, PT, R5, R179, PT ;  /* 0x000000b30500720c */ /* 0x000fe20003fa4070 */
[--C-:B------:R-:W-:Y:S01]  /*5e50*/  @!P3 IMAD.IADD R187, R187, 0x1, -R5.reuse ;  /* 0x00000001bbbbb824 */ /* 0x100fe200078e0a05 */
[----:B------:R-:W-:Y:S01]  /*5e60*/  ISETP.GE.AND P3, PT, R30, RZ, PT ;  /* 0x000000ff1e00720c */ /* 0x000fe20003f66270 */
[--C-:B------:R-:W-:Y:S01]  /*5e70*/  @!P1 IMAD.IADD R6, R6, 0x1, -R5.reuse ;  /* 0x0000000106069824 */ /* 0x100fe200078e0a05 */
[----:B------:R-:W-:Y:S01]  /*5e80*/  ISETP.GE.AND P1, PT, R26, RZ, PT ;  /* 0x000000ff1a00720c */ /* 0x000fe20003f26270 */
[----:B------:R-:W-:Y:S01]  /*5e90*/  @!P4 IMAD.IADD R191, R191, 0x1, -R5 ;  /* 0x00000001bfbfc824 */ /* 0x000fe200078e0a05 */
[----:B------:R-:W-:Y:S01]  /*5ea0*/  ISETP.GE.AND P4, PT, R28, RZ, PT ;  /* 0x000000ff1c00720c */ /* 0x000fe20003f86270 */
[----:B------:R-:W-:-:S02]  /*5eb0*/  IMAD R193, R5, R34, R193 ;  /* 0x0000002205c17224 */ /* 0x000fc400078e02c1 */
[----:B------:R-:W-:Y:S01]  /*5ec0*/  @!P0 IMAD.MOV R187, RZ, RZ, -R187 ;  /* 0x000000ffffbb8224 */ /* 0x000fe200078e0abb */
[----:B------:R-:W-:Y:S01]  /*5ed0*/  ISETP.GT.U32.AND P0, PT, R5, R191, PT ;  /* 0x000000bf0500720c */ /* 0x000fe20003f04070 */
[----:B------:R-:W-:Y:S02]  /*5ee0*/  IMAD.MOV.U32 R189, RZ, RZ, R6 ;  /* 0x000000ffffbd7224 */ /* 0x000fe400078e0006 */
[----:B------:R-:W-:-:S04]  /*5ef0*/  IMAD.HI.U32 R36, R2, R195, RZ ;  /* 0x000000c302247227 */ /* 0x000fc800078e00ff */
[----:B------:R-:W-:Y:S01]  /*5f00*/  @!P6 IMAD.MOV R189, RZ, RZ, -R189 ;  /* 0x000000ffffbde224 */ /* 0x000fe200078e0abd */
        /* <DEDUP_REMOVED lines=9> */
[----:B------:R-:W-:Y:S02]  /*5fa0*/  IMAD R197, R5, R26, R197 ;  /* 0x0000001a05c57224 */ /* 0x000fe400078e02c5 */
[----:B------:R-:W-:-:S02]  /*5fb0*/  @!P6 IMAD.IADD R193, R193, 0x1, -R5 ;  /* 0x00000001c1c1e824 */ /* 0x000fc400078e0a05 */
[----:B------:R-:W-:Y:S01]  /*5fc0*/  IMAD.HI.U32 R6, R2, R199, RZ ;  /* 0x000000c702067227 */ /* 0x000fe200078e00ff */
[----:B------:R-:W-:-:S03]  /*5fd0*/  ISETP.GT.U32.AND P6, PT, R5, R197, PT ;  /* 0x000000c50500720c */ /* 0x000fc60003fc4070 */
[----:B------:R-:W-:Y:S02]  /*5fe0*/  @!P2 IMAD.MOV R191, RZ, RZ, -R191 ;  /* 0x000000ffffbfa224 */ /* 0x000fe400078e0abf */
[----:B------:R-:W-:Y:S01]  /*5ff0*/  @!P5 IMAD.MOV R179, RZ, RZ, -R179 ;  /* 0x000000ffffb3d224 */ /* 0x000fe200078e0ab3 */
[----:B------:R-:W-:Y:S01]  /*6000*/  ISETP.GE.AND P5, PT, R153, RZ, PT ;  /* 0x000000ff9900720c */ /* 0x000fe20003fa6270 */
[----:B------:R-:W-:Y:S01]  /*6010*/  @!P0 IMAD.IADD R195, R195, 0x1, -R5 ;  /* 0x00000001c3c38824 */ /* 0x000fe200078e0a05 */
[C---:B------:R-:W-:Y:S01]  /*6020*/  ISETP.GT.U32.AND P0, PT, R5.reuse, R193, PT ;  /* 0x000000c10500720c */ /* 0x040fe20003f04070 */
[----:B------:R-:W-:Y:S01]  /*6030*/  IMAD.MOV R6, RZ, RZ, -R6 ;  /* 0x000000ffff067224 */ /* 0x000fe200078e0a06 */
[----:B------:R-:W-:Y:S01]  /*6040*/  IABS R153, R132 ;  /* 0x0000008400997213 */ /* 0x000fe20000000000 */
[----:B------:R-:W-:Y:S01]  /*6050*/  IMAD.HI.U32 R26, R2, R203, RZ ;  /* 0x000000cb021a7227 */ /* 0x000fe200078e00ff */
[----:B------:R-:W-:-:S03]  /*6060*/  ISETP.GT.U32.AND P2, PT, R5, R195, PT ;  /* 0x000000c30500720c */ /* 0x000fc60003f44070 */
[----:B------:R-:W-:Y:S02]  /*6070*/  @!P6 IMAD.IADD R197, R197, 0x1, -R5 ;  /* 0x00000001c5c5e824 */ /* 0x000fe400078e0a05 */
[C---:B------:R-:W-:Y:S02]  /*6080*/  IMAD R199, R5.reuse, R6, R199 ;  /* 0x0000000605c77224 */ /* 0x040fe400078e02c7 */
[----:B------:R-:W-:Y:S01]  /*6090*/  IMAD.HI.U32 R6, R2, R205, RZ ;  /* 0x000000cd02067227 */ /* 0x000fe200078e00ff */
[----:B------:R-:W-:-:S03]  /*60a0*/  ISETP.GT.U32.AND P6, PT, R5, R197, PT ;  /* 0x000000c50500720c */ /* 0x000fc60003fc4070 */
[----:B------:R-:W-:Y:S02]  /*60b0*/  IMAD.MOV R26, RZ, RZ, -R26 ;  /* 0x000000ffff1a7224 */ /* 0x000fe400078e0a1a */
[----:B------:R-:W-:Y:S01]  /*60c0*/  @!P5 IMAD.MOV R185, RZ, RZ, -R185 ;  /* 0x000000ffffb9d224 */ /* 0x000fe200078e0ab9 */
[----:B------:R-:W-:Y:S01]  /*60d0*/  ISETP.GE.AND P5, PT, R32, RZ, PT ;  /* 0x000000ff2000720c */ /* 0x000fe20003fa6270 */
[----:B------:R-:W-:-:S04]  /*60e0*/  IMAD.HI.U32 R28, R2, R201, RZ ;  /* 0x000000c9021c7227 */ /* 0x000fc800078e00ff */
[----:B------:R-:W-:Y:S02]  /*60f0*/  IMAD.MOV R6, RZ, RZ, -R6 ;  /* 0x000000ffff067224 */ /* 0x000fe400078e0a06 */
[C---:B------:R-:W-:Y:S02]  /*6100*/  IMAD R203, R5.reuse, R26, R203 ;  /* 0x0000001a05cb7224 */ /* 0x040fe400078e02cb */
[----:B------:R-:W-:Y:S02]  /*6110*/  IMAD.MOV R28, RZ, RZ, -R28 ;  /* 0x000000ffff1c7224 */ /* 0x000fe400078e0a1c */
[----:B------:R-:W-:Y:S02]  /*6120*/  IMAD R205, R5, R6, R205 ;  /* 0x0000000605cd7224 */ /* 0x000fe400078e02cd */
[----:B------:R-:W-:Y:S01]  /*6130*/  @!P2 IMAD.IADD R195, R195, 0x1, -R5 ;  /* 0x00000001c3c3a824 */ /* 0x000fe200078e0a05 */
[C---:B------:R-:W-:Y:S01]  /*6140*/  ISETP.GT.U32.AND P2, PT, R5.reuse, R203, PT ;  /* 0x000000cb0500720c */ /* 0x040fe20003f44070 */
[----:B------:R-:W-:-:S02]  /*6150*/  IMAD R201, R5, R28, R201 ;  /* 0x0000001c05c97224 */ /* 0x000fc400078e02c9 */
[--C-:B------:R-:W-:Y:S01]  /*6160*/  @!P0 IMAD.IADD R193, R193, 0x1, -R5.reuse ;  /* 0x00000001c1c18824 */ /* 0x100fe200078e0a05 */
[----:B------:R-:W-:Y:S01]  /*6170*/  ISETP.GT.U32.AND P0, PT, R5, R199, PT ;  /* 0x000000c70500720c */ /* 0x000fe20003f04070 */
[----:B------:R-:W-:Y:S01]  /*6180*/  @!P6 IMAD.IADD R197, R197, 0x1, -R5 ;  /* 0x00000001c5c5e824 */ /* 0x000fe200078e0a05 */
[C---:B------:R-:W-:Y:S01]  /*6190*/  ISETP.GT.U32.AND P6, PT, R5.reuse, R205, PT ;  /* 0x000000cd0500720c */ /* 0x040fe20003fc4070 */
[----:B------:R-:W-:Y:S01]  /*61a0*/  @!P5 IMAD.MOV R193, RZ, RZ, -R193 ;  /* 0x000000ffffc1d224 */ /* 0x000fe200078e0ac1 */
[----:B------:R-:W-:Y:S01]  /*61b0*/  ISETP.GT.U32.AND P5, PT, R5, R201, PT ;  /* 0x000000c90500720c */ /* 0x000fe20003fa4070 */
[----:B------:R-:W-:-:S04]  /*61c0*/  IMAD.HI.U32 R28, R2, R207, RZ ;  /* 0x000000cf021c7227 */ /* 0x000fc800078e00ff */
[----:B------:R-:W-:Y:S02]  /*61d0*/  @!P2 IMAD.IADD R203, R203, 0x1, -R5 ;  /* 0x00000001cbcba824 */ /* 0x000fe400078e0a05 */
[----:B------:R-:W-:Y:S02]  /*61e0*/  IMAD.MOV R28, RZ, RZ, -R28 ;  /* 0x000000ffff1c7224 */ /* 0x000fe400078e0a1c */
[----:B------:R-:W-:-:S04]  /*61f0*/  IMAD.HI.U32 R6, R2, R211, RZ ;  /* 0x000000d302067227 */ /* 0x000fc800078e00ff */
[--C-:B------:R-:W-:Y:S01]  /*6200*/  @!P6 IMAD.IADD R205, R205, 0x1, -R5.reuse ;  /* 0x00000001cdcde824 */ /* 0x100fe200078e0a05 */
[----:B------:R-:W-:Y:S01]  /*6210*/  ISETP.GT.U32.AND P6, PT, R5, R203, PT ;  /* 0x000000cb0500720c */ /* 0x000fe20003fc4070 */
[--C-:B------:R-:W-:Y:S02]  /*6220*/  @!P5 IMAD.IADD R201, R201, 0x1, -R5.reuse ;  /* 0x00000001c9c9d824 */ /* 0x100fe400078e0a05 */
[----:B------:R-:W-:Y:S01]  /*6230*/  @!P0 IMAD.IADD R199, R199, 0x1, -R5 ;  /* 0x00000001c7c78824 */ /* 0x000fe200078e0a05 */
[----:B------:R-:W-:Y:S01]  /*6240*/  ISETP.GE.AND P0, PT, R24, RZ, PT ;  /* 0x000000ff1800720c */ /* 0x000fe20003f06270 */
[C---:B------:R-:W-:Y:S01]  /*6250*/  IMAD R207, R5.reuse, R28, R207 ;  /* 0x0000001c05cf7224 */ /* 0x040fe200078e02cf */
[C---:B------:R-:W-:Y:S01]  /*6260*/  ISETP.GT.U32.AND P2, PT, R5.reuse, R201, PT ;  /* 0x000000c90500720c */ /* 0x040fe20003f44070 */
[----:B------:R-:W-:Y:S01]  /*6270*/  IMAD.MOV R6, RZ, RZ, -R6 ;  /* 0x000000ffff067224 */ /* 0x000fe200078e0a06 */
[C---:B------:R-:W-:Y:S01]  /*6280*/  ISETP.GT.U32.AND P5, PT, R5.reuse, R199, PT ;  /* 0x000000c70500720c */ /* 0x040fe20003fa4070 */
[----:B------:R-:W-:Y:S01]  /*6290*/  @!P1 IMAD.MOV R197, RZ, RZ, -R197 ;  /* 0x000000ffffc59224 */ /* 0x000fe200078e0ac5 */
[C---:B------:R-:W-:Y:S01]  /*62a0*/  ISETP.GT.U32.AND P1, PT, R5.reuse, R207, PT ;  /* 0x000000cf0500720c */ /* 0x040fe20003f24070 */
[C---:B------:R-:W-:Y:S01]  /*62b0*/  IMAD R211, R5.reuse, R6, R211 ;  /* 0x0000000605d37224 */ /* 0x040fe200078e02d3 */
[----:B------:R-:W-:Y:S01]  /*62c0*/  IABS R6, R15 ;  /* 0x0000000f00067213 */ /* 0x000fe20000000000 */
[----:B------:R-:W-:Y:S01]  /*62d0*/  @!P3 IMAD.MOV R195, RZ, RZ, -R195 ;  /* 0x000000ffffc3b224 */ /* 0x000fe200078e0ac3 */
[----:B------:R-:W-:Y:S01]  /*62e0*/  ISETP.GT.U32.AND P3, PT, R5, R205, PT ;  /* 0x000000cd0500720c */ /* 0x000fe20003f64070 */
[----:B------:R-:W-:-:S04]  /*62f0*/  IMAD.HI.U32 R26, R2, R209, RZ ;  /* 0x000000d1021a7227 */ /* 0x000fc800078e00ff */
[--C-:B------:R-:W-:Y:S01]  /*6300*/  @!P6 IMAD.IADD R203, R203, 0x1, -R5.reuse ;  /* 0x00000001cbcbe824 */ /* 0x100fe200078e0a05 */
[----:B------:R-:W-:Y:S01]  /*6310*/  ISETP.GT.U32.AND P6, PT, R5, R211, PT ;  /* 0x000000d30500720c */ /* 0x000fe20003fc4070 */
[----:B------:R-:W-:Y:S02]  /*6320*/  IMAD.MOV R26, RZ, RZ, -R26 ;  /* 0x000000ffff1a7224 */ /* 0x000fe400078e0a1a */
[----:B------:R-:W-:Y:S01]  /*6330*/  @!P2 IMAD.IADD R201, R201, 0x1, -R5 ;  /* 0x00000001c9c9a824 */ /* 0x000fe200078e0a05 */
[----:B------:R-:W-:Y:S01]  /*6340*/  ISETP.GE.AND P2, PT, R18, RZ, PT ;  /* 0x000000ff1200720c */ /* 0x000fe20003f46270 */
[----:B------:R-:W-:Y:S02]  /*6350*/  IMAD R209, R5, R26, R209 ;  /* 0x0000001a05d17224 */ /* 0x000fe400078e02d1 */
[--C-:B------:R-:W-:Y:S02]  /*6360*/  @!P5 IMAD.IADD R199, R199, 0x1, -R5.reuse ;  /* 0x00000001c7c7d824 */ /* 0x100fe400078e0a05 */
[----:B------:R-:W-:Y:S01]  /*6370*/  @!P1 IMAD.IADD R207, R207, 0x1, -R5 ;  /* 0x00000001cfcf9824 */ /* 0x000fe200078e0a05 */
[----:B------:R-:W-:Y:S01]  /*6380*/  ISETP.GT.U32.AND P5, PT, R5, R209, PT ;  /* 0x000000d10500720c */ /* 0x000fe20003fa4070 */
[----:B------:R-:W-:Y:S01]  /*6390*/  IMAD.HI.U32 R18, R2, R213, RZ ;  /* 0x000000d502127227 */ /* 0x000fe200078e00ff */
[----:B------:R-:W-:-:S03]  /*63a0*/  ISETP.GE.AND P1, PT, R20, RZ, PT ;  /* 0x000000ff1400720c */ /* 0x000fc60003f26270 */
[----:B------:R-:W-:Y:S01]  /*63b0*/  @!P3 IMAD.IADD R205, R205, 0x1, -R5 ;  /* 0x00000001cdcdb824 */ /* 0x000fe200078e0a05 */
[----:B------:R-:W-:Y:S01]  /*63c0*/  ISETP.GE.AND P3, PT, R19, RZ, PT ;  /* 0x000000ff1300720c */ /* 0x000fe20003f66270 */
[----:B------:R-:W-:Y:S01]  /*63d0*/  @!P4 IMAD.MOV R199, RZ, RZ, -R199 ;  /* 0x000000ffffc7c224 */ /* 0x000fe200078e0ac7 */
[----:B------:R-:W-:Y:S01]  /*63e0*/  ISETP.GT.U32.AND P4, PT, R5, R207, PT ;  /* 0x000000cf0500720c */ /* 0x000fe20003f84070 */
[----:B------:R-:W-:Y:S02]  /*63f0*/  IMAD.MOV R19, RZ, RZ, -R18 ;  /* 0x000000ffff137224 */ /* 0x000fe400078e0a12 */
[----:B------:R-:W-:-:S04]  /*6400*/  IMAD.HI.U32 R18, R2, R6, RZ ;  /* 0x0000000602127227 */ /* 0x000fc800078e00ff */
[--C-:B------:R-:W-:Y:S02]  /*6410*/  @!P6 IMAD.IADD R211, R211, 0x1, -R5.reuse ;  /* 0x00000001d3d3e824 */ /* 0x100fe400078e0a05 */
[----:B------:R-:W-:Y:S02]  /*6420*/  IMAD.MOV R18, RZ, RZ, -R18 ;  /* 0x000000ffff127224 */ /* 0x000fe400078e0a12 */
[----:B------:R-:W-:Y:S01]  /*6430*/  @!P5 IMAD.IADD R209, R209, 0x1, -R5 ;  /* 0x00000001d1d1d824 */ /* 0x000fe200078e0a05 */
[C---:B------:R-:W-:Y:S01]  /*6440*/  ISETP.GT.U32.AND P6, PT, R5.reuse, R211, PT ;  /* 0x000000d30500720c */ /* 0x040fe20003fc4070 */
[C---:B------:R-:W-:Y:S01]  /*6450*/  IMAD R6, R5.reuse, R18, R6 ;  /* 0x0000001205067224 */ /* 0x040fe200078e0206 */
[----:B------:R-:W-:Y:S01]  /*6460*/  ISETP.GE.AND P5, PT, R22, RZ, PT ;  /* 0x000000ff1600720c */ /* 0x000fe20003fa6270 */
[----:B------:R-:W-:Y:S01]  /*6470*/  IMAD R213, R5, R19, R213 ;  /* 0x0000001305d57224 */ /* 0x000fe200078e02d5 */
[----:B------:R-:W-:Y:S01]  /*6480*/  IABS R19, R14 ;  /* 0x0000000e00137213 */ /* 0x000fe20000000000 */
[----:B------:R-:W-:Y:S01]  /*6490*/  @!P4 IMAD.IADD R207, R207, 0x1, -R5 ;  /* 0x00000001cfcfc824 */ /* 0x000fe200078e0a05 */
[C---:B------:R-:W-:Y:S01]  /*64a0*/  ISETP.GT.U32.AND P4, PT, R5.reuse, R6, PT ;  /* 0x000000060500720c */ /* 0x040fe20003f84070 */
[----:B------:R-:W-:Y:S01]  /*64b0*/  @!P0 IMAD.MOV R201, RZ, RZ, -R201 ;  /* 0x000000ffffc98224 */ /* 0x000fe200078e0ac9 */
[C---:B------:R-:W-:Y:S01]  /*64c0*/  ISETP.GT.U32.AND P0, PT, R5.reuse, R209, PT ;  /* 0x000000d10500720c */ /* 0x040fe20003f04070 */
[----:B------:R-:W-:Y:S01]  /*64d0*/  @!P2 IMAD.MOV R203, RZ, RZ, -R203 ;  /* 0x000000ffffcba224 */ /* 0x000fe200078e0acb */
[----:B------:R-:W-:Y:S01]  /*64e0*/  ISETP.GT.U32.AND P2, PT, R5, R213, PT ;  /* 0x000000d50500720c */ /* 0x000fe20003f44070 */
[----:B------:R-:W-:Y:S01]  /*64f0*/  @!P1 IMAD.MOV R207, RZ, RZ, -R207 ;  /* 0x000000ffffcf9224 */ /* 0x000fe200078e0acf */
[----:B------:R-:W-:Y:S01]  /*6500*/  IABS R18, R141 ;  /* 0x0000008d00127213 */ /* 0x000fe20000000000 */
[----:B------:R-:W-:Y:S01]  /*6510*/  @!P6 IMAD.IADD R211, R211, 0x1, -R5 ;  /* 0x00000001d3d3e824 */ /* 0x000fe200078e0a05 */
[----:B------:R-:W-:Y:S01]  /*6520*/  ISETP.GE.AND P6, PT, R15, RZ, PT ;  /* 0x000000ff0f00720c */ /* 0x000fe20003fc6270 */
[----:B------:R-:W-:Y:S01]  /*6530*/  IMAD.HI.U32 R15, R2, R19, RZ ;  /* 0x00000013020f7227 */ /* 0x000fe200078e00ff */
[----:B------:R-:W-:-:S03]  /*6540*/  IABS R22, R124 ;  /* 0x0000007c00167213 */ /* 0x000fc60000000000 */
        /* <DEDUP_REMOVED lines=8> */
[----:B------:R-:W-:Y:S01]  /*65d0*/  @!P5 IMAD.MOV R209, RZ, RZ, -R209 ;  /* 0x000000ffffd1d224 */ /* 0x000fe200078e0ad1 */
[C---:B------:R-:W-:Y:S01]  /*65e0*/  ISETP.GT.U32.AND P1, PT, R5.reuse, R213, PT ;  /* 0x000000d50500720c */ /* 0x040fe20003f24070 */
[----:B------:R-:W-:Y:S01]  /*65f0*/  IMAD.HI.U32 R14, R2, R219, RZ ;  /* 0x000000db020e7227 */ /* 0x000fe200078e00ff */
[----:B------:R-:W-:-:S03]  /*6600*/  ISETP.GT.U32.AND P5, PT, R5, R217, PT ;  /* 0x000000d90500720c */ /* 0x000fc60003fa4070 */
[----:B------:R-:W-:Y:S02]  /*6610*/  IMAD.MOV R14, RZ, RZ, -R14 ;  /* 0x000000ffff0e7224 */ /* 0x000fe400078e0a0e */
[----:B------:R-:W-:-:S04]  /*6620*/  IMAD.HI.U32 R15, R2, R221, RZ ;  /* 0x000000dd020f7227 */ /* 0x000fc800078e00ff */
[--C-:B------:R-:W-:Y:S01]  /*6630*/  @!P4 IMAD.IADD R6, R6, 0x1, -R5.reuse ;  /* 0x000000010606c824 */ /* 0x100fe200078e0a05 */
[----:B------:R-:W-:Y:S01]  /*6640*/  ISETP.GE.AND P4, PT, R11, RZ, PT ;  /* 0x000000ff0b00720c */ /* 0x000fe20003f86270 */
[--C-:B------:R-:W-:Y:S01]  /*6650*/  @!P1 IMAD.IADD R213, R213, 0x1, -R5.reuse ;  /* 0x00000001d5d59824 */ /* 0x100fe200078e0a05 */
[----:B------:R-:W-:Y:S01]  /*6660*/  ISETP.GE.AND P1, PT, R12, RZ, PT ;  /* 0x000000ff0c00720c */ /* 0x000fe20003f26270 */
[----:B------:R-:W-:Y:S01]  /*6670*/  @!P5 IMAD.IADD R217, R217, 0x1, -R5 ;  /* 0x00000001d9d9d824 */ /* 0x000fe200078e0a05 */
[----:B------:R-:W-:Y:S01]  /*6680*/  ISETP.GE.AND P5, PT, R10, RZ, PT ;  /* 0x000000ff0a00720c */ /* 0x000fe20003fa6270 */
[C---:B------:R-:W-:Y:S02]  /*6690*/  IMAD R219, R5.reuse, R14, R219 ;  /* 0x0000000e05db7224 */ /* 0x040fe400078e02db */
[----:B------:R-:W-:Y:S02]  /*66a0*/  IMAD.MOV.U32 R215, RZ, RZ, R6 ;  /* 0x000000ffffd77224 */ /* 0x000fe400078e0006 */
[----:B------:R-:W-:Y:S01]  /*66b0*/  @!P0 IMAD.MOV R213, RZ, RZ, -R213 ;  /* 0x000000ffffd58224 */ /* 0x000fe200078e0ad5 */
[C---:B------:R-:W-:Y:S01]  /*66c0*/  ISETP.GT.U32.AND P0, PT, R5.reuse, R217, PT ;  /* 0x000000d90500720c */ /* 0x040fe20003f04070 */
[----:B------:R-:W-:Y:S01]  /*66d0*/  @!P6 IMAD.MOV R215, RZ, RZ, -R215 ;  /* 0x000000ffffd7e224 */ /* 0x000fe200078e0ad7 */
[----:B------:R-:W-:Y:S01]  /*66e0*/  ISETP.GT.U32.AND P6, PT, R5, R219, PT ;  /* 0x000000db0500720c */ /* 0x000fe20003fc4070 */
[----:B------:R-:W-:-:S04]  /*66f0*/  IMAD.HI.U32 R10, R2, R223, RZ ;  /* 0x000000df020a7227 */ /* 0x000fc800078e00ff */
[----:B------:R-:W-:Y:S02]  /*6700*/  IMAD.MOV R15, RZ, RZ, -R15 ;  /* 0x000000ffff0f7224 */ /* 0x000fe400078e0a0f */
[----:B------:R-:W-:Y:S02]  /*6710*/  IMAD.MOV R10, RZ, RZ, -R10 ;  /* 0x000000ffff0a7224 */ /* 0x000fe400078e0a0a */
[C---:B------:R-:W-:Y:S02]  /*6720*/  IMAD R221, R5.reuse, R15, R221 ;  /* 0x0000000f05dd7224 */ /* 0x040fe400078e02dd */
[----:B------:R-:W-:Y:S02]  /*6730*/  IMAD R223, R5, R10, R223 ;  /* 0x0000000a05df7224 */ /* 0x000fe400078e02df */
[--C-:B------:R-:W-:Y:S01]  /*6740*/  @!P0 IMAD.IADD R217, R217, 0x1, -R5.reuse ;  /* 0x00000001d9d98824 */ /* 0x100fe200078e0a05 */
[----:B------:R-:W-:Y:S01]  /*6750*/  ISETP.GT.U32.AND P0, PT, R5, R221, PT ;  /* 0x000000dd0500720c */ /* 0x000fe20003f04070 */
[----:B------:R-:W-:Y:S01]  /*6760*/  @!P6 IMAD.IADD R219, R219, 0x1, -R5 ;  /* 0x00000001dbdbe824 */ /* 0x000fe200078e0a05 */
[----:B------:R-:W-:Y:S01]  /*6770*/  ISETP.GT.U32.AND P6, PT, R5, R223, PT ;  /* 0x000000df0500720c */ /* 0x000fe20003fc4070 */
[----:B------:R-:W-:Y:S01]  /*6780*/  @!P3 IMAD.MOV R205, RZ, RZ, -R205 ;  /* 0x000000ffffcdb224 */ /* 0x000fe200078e0acd */
[----:B------:R-:W-:Y:S01]  /*6790*/  ISETP.GE.AND P3, PT, R17, RZ, PT ;  /* 0x000000ff1100720c */ /* 0x000fe20003f66270 */
[----:B------:R-:W-:-:S04]  /*67a0*/  IMAD.HI.U32 R6, R2, R225, RZ ;  /* 0x000000e102067227 */ /* 0x000fc800078e00ff */
[----:B------:R-:W-:Y:S02]  /*67b0*/  IMAD.MOV R6, RZ, RZ, -R6 ;  /* 0x000000ffff067224 */ /* 0x000fe400078e0a06 */
[----:B------:R-:W-:-:S04]  /*67c0*/  IMAD.HI.U32 R11, R2, R227, RZ ;  /* 0x000000e3020b7227 */ /* 0x000fc800078e00ff */
[--C-:B------:R-:W-:Y:S01]  /*67d0*/  @!P0 IMAD.IADD R221, R221, 0x1, -R5.reuse ;  /* 0x00000001dddd8824 */ /* 0x100fe200078e0a05 */
[----:B------:R-:W-:Y:S01]  /*67e0*/  ISETP.GT.U32.AND P0, PT, R5, R219, PT ;  /* 0x000000db0500720c */ /* 0x000fe20003f04070 */
[----:B------:R-:W-:Y:S02]  /*67f0*/  @!P6 IMAD.IADD R223, R223, 0x1, -R5 ;  /* 0x00000001dfdfe824 */ /* 0x000fe400078e0a05 */
[----:B------:R-:W-:Y:S01]  /*6800*/  @!P3 IMAD.MOV R211, RZ, RZ, -R211 ;  /* 0x000000ffffd3b224 */ /* 0x000fe200078e0ad3 */
[----:B------:R-:W-:Y:S01]  /*6810*/  ISETP.GE.AND P3, PT, R13, RZ, PT ;  /* 0x000000ff0d00720c */ /* 0x000fe20003f66270 */
[C---:B------:R-:W-:Y:S01]  /*6820*/  IMAD R225, R5.reuse, R6, R225 ;  /* 0x0000000605e17224 */ /* 0x040fe200078e02e1 */
[----:B------:R-:W-:Y:S01]  /*6830*/  ISETP.GT.U32.AND P6, PT, R5, R223, PT ;  /* 0x000000df0500720c */ /* 0x000fe20003fc4070 */
[----:B------:R-:W-:-:S04]  /*6840*/  IMAD.HI.U32 R6, R2, R231, RZ ;  /* 0x000000e702067227 */ /* 0x000fc800078e00ff */
[----:B------:R-:W-:Y:S01]  /*6850*/  @!P2 IMAD.MOV R217, RZ, RZ, -R217 ;  /* 0x000000ffffd9a224 */ /* 0x000fe200078e0ad9 */
[----:B------:R-:W-:Y:S01]  /*6860*/  ISETP.GT.U32.AND P2, PT, R5, R221, PT ;  /* 0x000000dd0500720c */ /* 0x000fe20003f44070 */
[----:B------:R-:W-:-:S04]  /*6870*/  IMAD.HI.U32 R10, R2, R229, RZ ;  /* 0x000000e5020a7227 */ /* 0x000fc800078e00ff */
[----:B------:R-:W-:Y:S02]  /*6880*/  IMAD.MOV R11, RZ, RZ, -R11 ;  /* 0x000000ffff0b7224 */ /* 0x000fe400078e0a0b */
[----:B------:R-:W-:Y:S02]  /*6890*/  IMAD.MOV R6, RZ, RZ, -R6 ;  /* 0x000000ffff067224 */ /* 0x000fe400078e0a06 */
[----:B------:R-:W-:Y:S02]  /*68a0*/  IMAD.MOV R10, RZ, RZ, -R10 ;  /* 0x000000ffff0a7224 */ /* 0x000fe400078e0a0a */
[----:B------:R-:W-:Y:S02]  /*68b0*/  IMAD R227, R5, R11, R227 ;  /* 0x0000000b05e37224 */ /* 0x000fe400078e02e3 */
[----:B------:R-:W-:Y:S01]  /*68c0*/  @!P0 IMAD.IADD R219, R219, 0x1, -R5 ;  /* 0x00000001dbdb8824 */ /* 0x000fe200078e0a05 */
[C---:B------:R-:W-:Y:S01]  /*68d0*/  ISETP.GT.U32.AND P0, PT, R5.reuse, R225, PT ;  /* 0x000000e10500720c */ /* 0x040fe20003f04070 */
[----:B------:R-:W-:-:S02]  /*68e0*/  IMAD R231, R5, R6, R231 ;  /* 0x0000000605e77224 */ /* 0x000fc400078e02e7 */
[C---:B------:R-:W-:Y:S02]  /*68f0*/  IMAD R229, R5.reuse, R10, R229 ;  /* 0x0000000a05e57224 */ /* 0x040fe400078e02e5 */
[----:B------:R-:W-:Y:S01]  /*6900*/  @!P3 IMAD.MOV R219, RZ, RZ, -R219 ;  /* 0x000000ffffdbb224 */ /* 0x000fe200078e0adb */
[----:B------:R-:W-:Y:S01]  /*6910*/  ISETP.GT.U32.AND P3, PT, R5, R227, PT ;  /* 0x000000e30500720c */ /* 0x000fe20003f64070 */
[----:B------:R-:W-:Y:S01]  /*6920*/  @!P6 IMAD.IADD R223, R223, 0x1, -R5 ;  /* 0x00000001dfdfe824 */ /* 0x000fe200078e0a05 */
[----:B------:R-:W-:Y:S01]  /*6930*/  ISETP.GT.U32.AND P6, PT, R5, R231, PT ;  /* 0x000000e70500720c */ /* 0x000fe20003fc4070 */
[----:B------:R-:W-:-:S04]  /*6940*/  IMAD.HI.U32 R11, R2, R233, RZ ;  /* 0x000000e9020b7227 */ /* 0x000fc800078e00ff */
[----:B------:R-:W-:Y:S01]  /*6950*/  @!P2 IMAD.IADD R221, R221, 0x1, -R5 ;  /* 0x00000001dddda824 */ /* 0x000fe200078e0a05 */
[----:B------:R-:W-:Y:S01]  /*6960*/  ISETP.GT.U32.AND P2, PT, R5, R229, PT ;  /* 0x000000e50500720c */ /* 0x000fe20003f44070 */
[----:B------:R-:W-:Y:S02]  /*6970*/  IMAD.MOV R11, RZ, RZ, -R11 ;  /* 0x000000ffff0b7224 */ /* 0x000fe400078e0a0b */
[----:B------:R-:W-:Y:S01]  /*6980*/  @!P0 IMAD.IADD R225, R225, 0x1, -R5 ;  /* 0x00000001e1e18824 */ /* 0x000fe200078e0a05 */
[----:B------:R-:W-:Y:S01]  /*6990*/  ISETP.GE.AND P0, PT, R9, RZ, PT ;  /* 0x000000ff0900720c */ /* 0x000fe20003f06270 */
[----:B------:R-:W-:Y:S02]  /*69a0*/  IMAD R233, R5, R11, R233 ;  /* 0x0000000b05e97224 */ /* 0x000fe400078e02e9 */
[--C-:B------:R-:W-:Y:S01]  /*69b0*/  @!P3 IMAD.IADD R227, R227, 0x1, -R5.reuse ;  /* 0x00000001e3e3b824 */ /* 0x100fe200078e0a05 */
[----:B------:R-:W-:Y:S01]  /*69c0*/  ISETP.GT.U32.AND P3, PT, R5, R225, PT ;  /* 0x000000e10500720c */ /* 0x000fe20003f64070 */
[----:B------:R-:W-:-:S02]  /*69d0*/  @!P6 IMAD.IADD R231, R231, 0x1, -R5 ;  /* 0x00000001e7e7e824 */ /* 0x000fc400078e0a05 */
[----:B------:R-:W-:Y:S01]  /*69e0*/  @!P4 IMAD.MOV R223, RZ, RZ, -R223 ;  /* 0x000000ffffdfc224 */ /* 0x000fe200078e0adf */
[----:B------:R-:W-:Y:S01]  /*69f0*/  ISETP.GT.U32.AND P4, PT, R5, R233, PT ;  /* 0x000000e90500720c */ /* 0x000fe20003f84070 */
[----:B------:R-:W-:Y:S01]  /*6a00*/  @!P2 IMAD.IADD R229, R229, 0x1, -R5 ;  /* 0x00000001e5e5a824 */ /* 0x000fe200078e0a05 */
[----:B------:R-:W-:Y:S01]  /*6a10*/  ISETP.GT.U32.AND P2, PT, R5, R227, PT ;  /* 0x000000e30500720c */ /* 0x000fe20003f44070 */
[----:B------:R-:W-:-:S03]  /*6a20*/  IMAD.HI.U32 R10, R2, R235, RZ ;  /* 0x000000eb020a7227 */ /* 0x000fc600078e00ff */
        /* <DEDUP_REMOVED lines=9> */
[--C-:B------:R-:W-:Y:S01]  /*6ac0*/  @!P4 IMAD.IADD R233, R233, 0x1, -R5.reuse ;  /* 0x00000001e9e9c824 */ /* 0x100fe200078e0a05 */
[----:B------:R-:W-:Y:S01]  /*6ad0*/  ISETP.GE.AND P4, PT, R143, RZ, PT ;  /* 0x000000ff8f00720c */ /* 0x000fe20003f86270 */
[----:B------:R-:W-:Y:S01]  /*6ae0*/  @!P2 IMAD.IADD R227, R227, 0x1, -R5 ;  /* 0x00000001e3e3a824 */ /* 0x000fe200078e0a05 */
[----:B------:R-:W-:Y:S01]  /*6af0*/  ISETP.GE.AND P2, PT, R3, RZ, PT ;  /* 0x000000ff0300720c */ /* 0x000fe20003f46270 */
[----:B------:R-:W-:-:S02]  /*6b00*/  IMAD R237, R5, R6, R237 ;  /* 0x0000000605ed7224 */ /* 0x000fc400078e02ed */
[----:B------:R-:W-:-:S04]  /*6b10*/  IMAD.HI.U32 R3, R2, R239, RZ ;  /* 0x000000ef02037227 */ /* 0x000fc800078e00ff */
[----:B------:R-:W-:Y:S01]  /*6b20*/  @!P1 IMAD.IADD R231, R231, 0x1, -R5 ;  /* 0x00000001e7e79824 */ /* 0x000fe200078e0a05 */
[----:B------:R-:W-:Y:S01]  /*6b30*/  ISETP.GE.AND P1, PT, R0, RZ, PT ;  /* 0x000000ff0000720c */ /* 0x000fe20003f26270 */
[----:B------:R-:W-:Y:S01]  /*6b40*/  @!P5 IMAD.MOV R225, RZ, RZ, -R225 ;  /* 0x000000ffffe1d224 */ /* 0x000fe200078e0ae1 */
[----:B------:R-:W-:Y:S01]  /*6b50*/  ISETP.GT.U32.AND P5, PT, R5, R233, PT ;  /* 0x000000e90500720c */ /* 0x000fe20003fa4070 */
[----:B------:R-:W-:-:S04]  /*6b60*/  IMAD.HI.U32 R0, R2, R241, RZ ;  /* 0x000000f102007227 */ /* 0x000fc800078e00ff */
[----:B------:R-:W-:Y:S01]  /*6b70*/  @!P6 IMAD.IADD R229, R229, 0x1, -R5 ;  /* 0x00000001e5e5e824 */ /* 0x000fe200078e0a05 */
[C---:B------:R-:W-:Y:S01]  /*6b80*/  ISETP.GT.U32.AND P6, PT, R5.reuse, R237, PT ;  /* 0x000000ed0500720c */ /* 0x040fe20003fc4070 */
[----:B------:R-:W-:Y:S02]  /*6b90*/  IMAD.MOV R3, RZ, RZ, -R3 ;  /* 0x000000ffff037224 */ /* 0x000fe400078e0a03 */
[----:B------:R-:W-:Y:S02]  /*6ba0*/  IMAD.MOV R0, RZ, RZ, -R0 ;  /* 0x000000ffff007224 */ /* 0x000fe400078e0a00 */
[C---:B------:R-:W-:Y:S02]  /*6bb0*/  IMAD R239, R5.reuse, R3, R239 ;  /* 0x0000000305ef7224 */ /* 0x040fe400078e02ef */
[----:B------:R-:W-:Y:S02]  /*6bc0*/  IMAD R241, R5, R0, R241 ;  /* 0x0000000005f17224 */ /* 0x000fe400078e02f1 */
[----:B------:R-:W-:Y:S01]  /*6bd0*/  @!P3 IMAD.IADD R235, R235, 0x1, -R5 ;  /* 0x00000001ebebb824 */ /* 0x000fe200078e0a05 */
[----:B------:R-:W-:Y:S01]  /*6be0*/  ISETP.GE.AND P3, PT, R149, RZ, PT ;  /* 0x000000ff9500720c */ /* 0x000fe20003f66270 */
[----:B------:R-:W-:Y:S01]  /*6bf0*/  @!P2 IMAD.MOV R229, RZ, RZ, -R229 ;  /* 0x000000ffffe5a224 */ /* 0x000fe200078e0ae5 */
[----:B------:R-:W-:Y:S01]  /*6c00*/  ISETP.GT.U32.AND P2, PT, R5, R239, PT ;  /* 0x000000ef0500720c */ /* 0x000fe20003f44070 */
[----:B------:R-:W-:-:S02]  /*6c10*/  VIADD R149, R4, 0x84 ;  /* 0x0000008404957836 */ /* 0x000fc40000000000 */
[----:B------:R-:W-:Y:S01]  /*6c20*/  @!P5 IMAD.IADD R233, R233, 0x1, -R5 ;  /* 0x00000001e9e9d824 */ /* 0x000fe200078e0a05 */
[----:B------:R-:W-:Y:S01]  /*6c30*/  ISETP.GT.U32.AND P5, PT, R5, R241, PT ;  /* 0x000000f10500720c */ /* 0x000fe20003fa4070 */
[----:B------:R-:W-:Y:S01]  /*6c40*/  @!P1 IMAD.MOV R231, RZ, RZ, -R231 ;  /* 0x000000ffffe79224 */ /* 0x000fe200078e0ae7 */
[----:B------:R-:W-:Y:S01]  /*6c50*/  ISETP.GE.AND P1, PT, R151, RZ, PT ;  /* 0x000000ff9700720c */ /* 0x000fe20003f26270 */
[----:B------:R-:W-:Y:S01]  /*6c60*/  @!P6 IMAD.IADD R237, R237, 0x1, -R5 ;  /* 0x00000001edede824 */ /* 0x000fe200078e0a05 */
[----:B------:R-:W-:Y:S01]  /*6c70*/  IABS R243, R149 ;  /* 0x0000009500f37213 */ /* 0x000fe20000000000 */
[----:B------:R-:W-:Y:S02]  /*6c80*/  VIADD R151, R4, 0x83 ;  /* 0x0000008304977836 */ /* 0x000fe40000000000 */
[----:B------:R-:W-:Y:S01]  /*6c90*/  @!P0 IMAD.MOV R227, RZ, RZ, -R227 ;  /* 0x000000ffffe38224 */ /* 0x000fe200078e0ae3 */
[C---:B------:R-:W-:Y:S01]  /*6ca0*/  ISETP.GT.U32.AND P0, PT, R5.reuse, R235, PT ;  /* 0x000000eb0500720c */ /* 0x040fe20003f04070 */
[----:B------:R-:W-:Y:S01]  /*6cb0*/  IMAD.HI.U32 R0, R2, R243, RZ ;  /* 0x000000f302007227 */ /* 0x000fe200078e00ff */
[----:B------:R-:W-:-:S02]  /*6cc0*/  ISETP.GT.U32.AND P6, PT, R5, R237, PT ;  /* 0x000000ed0500720c */ /* 0x000fc40003fc4070 */
[----:B------:R-:W-:Y:S01]  /*6cd0*/  IABS R245, R151 ;  /* 0x0000009700f57213 */ /* 0x000fe20000000000 */
[----:B------:R-:W-:Y:S01]  /*6ce0*/  @!P2 IMAD.IADD R239, R239, 0x1, -R5 ;  /* 0x00000001efefa824 */ /* 0x000fe200078e0a05 */
[----:B------:R-:W-:Y:S01]  /*6cf0*/  ISETP.GE.AND P2, PT, R149, RZ, PT ;  /* 0x000000ff9500720c */ /* 0x000fe20003f46270 */
[----:B------:R-:W-:Y:S02]  /*6d00*/  IMAD.MOV R3, RZ, RZ, -R0 ;  /* 0x000000ffff037224 */ /* 0x000fe400078e0a00 */
[----:B------:R-:W-:-:S04]  /*6d10*/  IMAD.HI.U32 R0, R2, R245, RZ ;  /* 0x000000f502007227 */ /* 0x000fc800078e00ff */
[----:B------:R-:W-:Y:S01]  /*6d20*/  @!P5 IMAD.IADD R241, R241, 0x1, -R5 ;  /* 0x00000001f1f1d824 */ /* 0x000fe200078e0a05 */
[C---:B------:R-:W-:Y:S01]  /*6d30*/  ISETP.GT.U32.AND P5, PT, R5.reuse, R239, PT ;  /* 0x000000ef0500720c */ /* 0x040fe20003fa4070 */
[----:B------:R-:W-:Y:S02]  /*6d40*/  VIADD R149, R4, 0x82 ;  /* 0x0000008204957836 */ /* 0x000fe40000000000 */
[C---:B------:R-:W-:Y:S02]  /*6d50*/  IMAD R243, R5.reuse, R3, R243 ;  /* 0x0000000305f37224 */ /* 0x040fe400078e02f3 */
[----:B------:R-:W-:Y:S01]  /*6d60*/  @!P4 IMAD.MOV R233, RZ, RZ, -R233 ;  /* 0x000000ffffe9c224 */ /* 0x000fe200078e0ae9 */
[----:B------:R-:W-:Y:S01]  /*6d70*/  ISETP.GT.U32.AND P4, PT, R5, R241, PT ;  /* 0x000000f10500720c */ /* 0x000fe20003f84070 */
[----:B------:R-:W-:Y:S01]  /*6d80*/  IMAD.MOV R3, RZ, RZ, -R0 ;  /* 0x000000ffff037224 */ /* 0x000fe200078e0a00 */
[----:B------:R-:W-:Y:S01]  /*6d90*/  IABS R0, R149 ;  /* 0x0000009500007213 */ /* 0x000fe20000000000 */
[--C-:B------:R-:W-:Y:S01]  /*6da0*/  @!P0 IMAD.IADD R235, R235, 0x1, -R5.reuse ;  /* 0x00000001ebeb8824 */ /* 0x100fe200078e0a05 */
[----:B------:R-:W-:Y:S01]  /*6db0*/  ISETP.GE.AND P0, PT, R145, RZ, PT ;  /* 0x000000ff9100720c */ /* 0x000fe20003f06270 */
[----:B------:R-:W-:Y:S01]  /*6dc0*/  @!P6 IMAD.IADD R237, R237, 0x1, -R5 ;  /* 0x00000001edede824 */ /* 0x000fe200078e0a05 */
[----:B------:R-:W-:Y:S01]  /*6dd0*/  ISETP.GE.AND P6, PT, R147, RZ, PT ;  /* 0x000000ff9300720c */ /* 0x000fe20003fc6270 */
[----:B------:R-:W-:-:S02]  /*6de0*/  IMAD R245, R5, R3, R245 ;  /* 0x0000000305f57224 */ /* 0x000fc400078e02f5 */
[----:B------:R-:W-:-:S04]  /*6df0*/  IMAD.HI.U32 R3, R2, R0, RZ ;  /* 0x0000000002037227 */ /* 0x000fc800078e00ff */
[----:B------:R-:W-:Y:S01]  /*6e00*/  @!P3 IMAD.MOV R235, RZ, RZ, -R235 ;  /* 0x000000ffffebb224 */ /* 0x000fe200078e0aeb */
[----:B------:R-:W-:Y:S01]  /*6e10*/  ISETP.GT.U32.AND P3, PT, R5, R243, PT ;  /* 0x000000f30500720c */ /* 0x000fe20003f64070 */
[----:B------:R-:W-:Y:S02]  /*6e20*/  IMAD.MOV R3, RZ, RZ, -R3 ;  /* 0x000000ffff037224 */ /* 0x000fe400078e0a03 */
[--C-:B------:R-:W-:Y:S01]  /*6e30*/  @!P4 IMAD.IADD R241, R241, 0x1, -R5.reuse ;  /* 0x00000001f1f1c824 */ /* 0x100fe200078e0a05 */
[----:B------:R-:W-:Y:S01]  /*6e40*/  ISETP.GE.AND P4, PT, R149, RZ, PT ;  /* 0x000000ff9500720c */ /* 0x000fe20003f86270 */
[----:B------:R-:W-:Y:S02]  /*6e50*/  IMAD R247, R5, R3, R0 ;  /* 0x0000000305f77224 */ /* 0x000fe400078e0200 */
[----:B------:R-:W-:Y:S01]  /*6e60*/  @!P5 IMAD.IADD R239, R239, 0x1, -R5 ;  /* 0x00000001efefd824 */ /* 0x000fe200078e0a05 */
[C---:B------:R-:W-:Y:S01]  /*6e70*/  ISETP.GT.U32.AND P5, PT, R5.reuse, R245, PT ;  /* 0x000000f50500720c */ /* 0x040fe20003fa4070 */
[----:B------:R-:W-:Y:S01]  /*6e80*/  @!P6 IMAD.MOV R241, RZ, RZ, -R241 ;  /* 0x000000fffff1e224 */ /* 0x000fe200078e0af1 */
[----:B------:R-:W-:Y:S01]  /*6e90*/  ISETP.GT.U32.AND P6, PT, R5, R247, PT ;  /* 0x000000f70500720c */ /* 0x000fe20003fc4070 */
[----:B------:R-:W-:Y:S01]  /*6ea0*/  @!P1 IMAD.MOV R237, RZ, RZ, -R237 ;  /* 0x000000ffffed9224 */ /* 0x000fe200078e0aed */
[----:B------:R-:W-:Y:S01]  /*6eb0*/  ISETP.GE.AND P1, PT, R151, RZ, PT ;  /* 0x000000ff9700720c */ /* 0x000fe20003f26270 */
[----:B------:R-:W-:-:S02]  /*6ec0*/  @!P3 IMAD.IADD R243, R243, 0x1, -R5 ;  /* 0x00000001f3f3b824 */ /* 0x000fc400078e0a05 */
[C---:B------:R-:W-:Y:S02]  /*6ed0*/  VIADD R151, R4.reuse, 0x81 ;  /* 0x0000008104977836 */ /* 0x040fe40000000000 */
[----:B------:R-:W-:Y:S01]  /*6ee0*/  @!P0 IMAD.MOV R239, RZ, RZ, -R239 ;  /* 0x000000ffffef8224 */ /* 0x000fe200078e0aef */
[----:B------:R-:W-:Y:S01]  /*6ef0*/  ISETP.GT.U32.AND P0, PT, R5, R243, PT ;  /* 0x000000f30500720c */ /* 0x000fe20003f04070 */
[C---:B------:R-:W-:Y:S01]  /*6f00*/  VIADD R149, R4.reuse, 0x80 ;  /* 0x0000008004957836 */ /* 0x040fe20000000000 */
[----:B------:R-:W-:Y:S01]  /*6f10*/  IABS R249, R151 ;  /* 0x0000009700f97213 */ /* 0x000fe20000000000 */
[--C-:B------:R-:W-:Y:S01]  /*6f20*/  @!P5 IMAD.IADD R245, R245, 0x1, -R5.reuse ;  /* 0x00000001f5f5d824 */ /* 0x100fe200078e0a05 */
[----:B------:R-:W-:Y:S01]  /*6f30*/  ISETP.GE.AND P3, PT, R151, RZ, PT ;  /* 0x000000ff9700720c */ /* 0x000fe20003f66270 */
[----:B------:R-:W-:Y:S01]  /*6f40*/  @!P6 IMAD.IADD R247, R247, 0x1, -R5 ;  /* 0x00000001f7f7e824 */ /* 0x000fe200078e0a05 */
[----:B------:R-:W-:Y:S01]  /*6f50*/  IABS R251, R149 ;  /* 0x0000009500fb7213 */ /* 0x000fe20000000000 */
[----:B------:R-:W-:Y:S01]  /*6f60*/  VIADD R151, R4, 0x7f ;  /* 0x0000007f04977836 */ /* 0x000fe20000000000 */
[C---:B------:R-:W-:Y:S01]  /*6f70*/  ISETP.GT.U32.AND P5, PT, R5.reuse, R245, PT ;  /* 0x000000f50500720c */ /* 0x040fe20003fa4070 */
[----:B------:R-:W-:Y:S01]  /*6f80*/  IMAD.HI.U32 R3, R2, R249, RZ ;  /* 0x000000f902037227 */ /* 0x000fe200078e00ff */
[----:B------:R-:W-:-:S02]  /*6f90*/  ISETP.GT.U32.AND P6, PT, R5, R247, PT ;  /* 0x000000f70500720c */ /* 0x000fc40003fc4070 */
[----:B------:R-:W-:Y:S01]  /*6fa0*/  IABS R230, R151 ;  /* 0x0000009700e67213 */ /* 0x000fe20000000000 */
[----:B------:R-:W-:-:S04]  /*6fb0*/  IMAD.HI.U32 R0, R2, R251, RZ ;  /* 0x000000fb02007227 */ /* 0x000fc800078e00ff */
[----:B------:R-:W-:Y:S02]  /*6fc0*/  IMAD.MOV R3, RZ, RZ, -R3 ;  /* 0x000000ffff037224 */ /* 0x000fe400078e0a03 */
[----:B------:R-:W-:Y:S01]  /*6fd0*/  @!P0 IMAD.IADD R243, R243, 0x1, -R5 ;  /* 0x00000001f3f38824 */ /* 0x000fe200078e0a05 */
[----:B------:R-:W-:Y:S01]  /*6fe0*/  ISETP.GE.AND P0, PT, R149, RZ, PT ;  /* 0x000000ff9500720c */ /* 0x000fe20003f06270 */
[----:B------:R-:W-:Y:S02]  /*6ff0*/  IMAD.MOV R0, RZ, RZ, -R0 ;  /* 0x000000ffff007224 */ /* 0x000fe400078e0a00 */
[----:B------:R-:W-:Y:S02]  /*7000*/  VIADD R149, R4, 0x7e ;  /* 0x0000007e04957836 */ /* 0x000fe40000000000 */
[----:B------:R-:W-:Y:S02]  /*7010*/  IMAD R249, R5, R3, R249 ;  /* 0x0000000305f97224 */ /* 0x000fe400078e02f9 */
[----:B------:R-:W-:Y:S01]  /*7020*/  IMAD.HI.U32 R3, R2, R230, RZ ;  /* 0x000000e602037227 */ /* 0x000fe200078e00ff */
[----:B------:R-:W-:-:S03]  /*7030*/  IABS R6, R149 ;  /* 0x0000009500067213 */ /* 0x000fc60000000000 */
[----:B------:R-:W-:Y:S02]  /*7040*/  IMAD R251, R5, R0, R251 ;  /* 0x0000000005fb7224 */ /* 0x000fe400078e02fb */
[----:B------:R-:W-:Y:S02]  /*7050*/  IMAD.MOV R3, RZ, RZ, -R3 ;  /* 0x000000ffff037224 */ /* 0x000fe400078e0a03 */
[--C-:B------:R-:W-:Y:S01]  /*7060*/  @!P5 IMAD.IADD R245, R245, 0x1, -R5.reuse ;  /* 0x00000001f5f5d824 */ /* 0x100fe200078e0a05 */
[----:B------:R-:W-:Y:S01]  /*7070*/  ISETP.GT.U32.AND P5, PT, R5, R249, PT ;  /* 0x000000f90500720c */ /* 0x000fe20003fa4070 */
[----:B------:R-:W-:Y:S01]  /*7080*/  @!P6 IMAD.IADD R247, R247, 0x1, -R5 ;  /* 0x00000001f7f7e824 */ /* 0x000fe200078e0a05 */
[C---:B------:R-:W-:Y:S01]  /*7090*/  ISETP.GT.U32.AND P6, PT, R5.reuse, R251, PT ;  /* 0x000000fb0500720c */ /* 0x040fe20003fc4070 */
[----:B------:R-:W-:Y:S02]  /*70a0*/  IMAD R230, R5, R3, R230 ;  /* 0x0000000305e67224 */ /* 0x000fe400078e02e6 */
[----:B------:R-:W-:-:S04]  /*70b0*/  IMAD.HI.U32 R0, R2, R6, RZ ;  /* 0x0000000602007227 */ /* 0x000fc800078e00ff */
[----:B------:R-:W-:Y:S01]  /*70c0*/  @!P2 IMAD.MOV R243, RZ, RZ, -R243 ;  /* 0x000000fffff3a224 */ /* 0x000fe200078e0af3 */
[----:B------:R-:W-:Y:S01]  /*70d0*/  ISETP.GE.AND P2, PT, R151, RZ, PT ;  /* 0x000000ff9700720c */ /* 0x000fe20003f46270 */
[----:B------:R-:W-:Y:S02]  /*70e0*/  IMAD.MOV R0, RZ, RZ, -R0 ;  /* 0x000000ffff007224 */ /* 0x000fe400078e0a00 */
[----:B------:R-:W-:Y:S01]  /*70f0*/  @!P4 IMAD.MOV R247, RZ, RZ, -R247 ;  /* 0x000000fffff7c224 */ /* 0x000fe200078e0af7 */
[C---:B------:R-:W-:Y:S01]  /*7100*/  ISETP.GT.U32.AND P4, PT, R5.reuse, R230, PT ;  /* 0x000000e60500720c */ /* 0x040fe20003f84070 */
[C---:B------:R-:W-:Y:S02]  /*7110*/  VIADD R151, R4.reuse, 0x7d ;  /* 0x0000007d04977836 */ /* 0x040fe40000000000 */
[----:B------:R-:W-:Y:S02]  /*7120*/  IMAD R6, R5, R0, R6 ;  /* 0x0000000005067224 */ /* 0x000fe400078e0206 */
[--C-:B------:R-:W-:Y:S01]  /*7130*/  @!P5 IMAD.IADD R249, R249, 0x1, -R5.reuse ;  /* 0x00000001f9f9d824 */ /* 0x100fe200078e0a05 */
[----:B------:R-:W-:Y:S01]  /*7140*/  IABS R10, R151 ;  /* 0x00000097000a7213 */ /* 0x000fe20000000000 */
[----:B------:R-:W-:Y:S01]  /*7150*/  @!P6 IMAD.IADD R251, R251, 0x1, -R5 ;  /* 0x00000001fbfbe824 */ /* 0x000fe200078e0a05 */
[C---:B------:R-:W-:Y:S01]  /*7160*/  ISETP.GT.U32.AND P6, PT, R5.reuse, R6, PT ;  /* 0x000000060500720c */ /* 0x040fe20003fc4070 */
[----:B------:R-:W-:Y:S01]  /*7170*/  VIADD R145, R4, 0x7c ;  /* 0x0000007c04917836 */ /* 0x000fe20000000000 */
[----:B------:R-:W-:Y:S01]  /*7180*/  ISETP.GT.U32.AND P5, PT, R5, R249, PT ;  /* 0x000000f90500720c */ /* 0x000fe20003fa4070 */
[----:B------:R-:W-:-:S03]  /*7190*/  IMAD.HI.U32 R3, R2, R10, RZ ;  /* 0x0000000a02037227 */ /* 0x000fc600078e00ff */
[----:B------:R-:W-:Y:S01]  /*71a0*/  IABS R12, R145 ;  /* 0x00000091000c7213 */ /* 0x000fe20000000000 */
[----:B------:R-:W-:Y:S01]  /*71b0*/  @!P1 IMAD.MOV R245, RZ, RZ, -R245 ;  /* 0x000000fffff59224 */ /* 0x000fe200078e0af5 */
[----:B------:R-:W-:Y:S01]  /*71c0*/  ISETP.GE.AND P1, PT, R149, RZ, PT ;  /* 0x000000ff9500720c */ /* 0x000fe20003f26270 */
[----:B------:R-:W-:Y:S02]  /*71d0*/  VIADD R149, R4, 0x7b ;  /* 0x0000007b04957836 */ /* 0x000fe40000000000 */
[----:B------:R-:W-:Y:S01]  /*71e0*/  @!P4 IMAD.IADD R230, R230, 0x1, -R5 ;  /* 0x00000001e6e6c824 */ /* 0x000fe200078e0a05 */
[C---:B------:R-:W-:Y:S01]  /*71f0*/  ISETP.GT.U32.AND P4, PT, R5.reuse, R251, PT ;  /* 0x000000fb0500720c */ /* 0x040fe20003f84070 */
[----:B------:R-:W-:Y:S01]  /*7200*/  IMAD.MOV R3, RZ, RZ, -R3 ;  /* 0x000000ffff037224 */ /* 0x000fe200078e0a03 */
[----:B------:R-:W-:Y:S01]  /*7210*/  IABS R14, R149 ;  /* 0x00000095000e7213 */ /* 0x000fe20000000000 */
[----:B------:R-:W-:Y:S01]  /*7220*/  @!P6 IMAD.IADD R6, R6, 0x1, -R5 ;  /* 0x000000010606e824 */ /* 0x000fe200078e0a05 */
[C---:B------:R-:W-:Y:S01]  /*7230*/  ISETP.GT.U32.AND P6, PT, R5.reuse, R230, PT ;  /* 0x000000e60500720c */ /* 0x040fe20003fc4070 */
[----:B------:R-:W-:-:S02]  /*7240*/  IMAD R10, R5, R3, R10 ;  /* 0x00000003050a7224 */ /* 0x000fc400078e020a */
[----:B------:R-:W-:-:S04]  /*7250*/  IMAD.HI.U32 R3, R2, R12, RZ ;  /* 0x0000000c02037227 */ /* 0x000fc800078e00ff */
[----:B------:R-:W-:-:S04]  /*7260*/  IMAD.HI.U32 R0, R2, R14, RZ ;  /* 0x0000000e02007227 */ /* 0x000fc800078e00ff */
[----:B------:R-:W-:Y:S02]  /*7270*/  IMAD.MOV R3, RZ, RZ, -R3 ;  /* 0x000000ffff037224 */ /* 0x000fe400078e0a03 */
[--C-:B------:R-:W-:Y:S01]  /*7280*/  @!P5 IMAD.IADD R249, R249, 0x1, -R5.reuse ;  /* 0x00000001f9f9d824 */ /* 0x100fe200078e0a05 */
[----:B------:R-:W-:Y:S01]  /*7290*/  ISETP.GE.AND P5, PT, R151, RZ, PT ;  /* 0x000000ff9700720c */ /* 0x000fe20003fa6270 */
[----:B------:R-:W-:Y:S02]  /*72a0*/  VIADD R151, R4, 0x7a ;  /* 0x0000007a04977836 */ /* 0x000fe40000000000 */
[----:B------:R-:W-:Y:S02]  /*72b0*/  IMAD.MOV R0, RZ, RZ, -R0 ;  /* 0x000000ffff007224 */ /* 0x000fe400078e0a00 */
[----:B------:R-:W-:Y:S01]  /*72c0*/  IMAD R12, R5, R3, R12 ;  /* 0x00000003050c7224 */ /* 0x000fe200078e020c */
[----:B------:R-:W-:Y:S01]  /*72d0*/  IABS R16, R151 ;  /* 0x0000009700107213 */ /* 0x000fe20000000000 */
[----:B------:R-:W-:Y:S01]  /*72e0*/  @!P4 IMAD.IADD R251, R251, 0x1, -R5 ;  /* 0x00000001fbfbc824 */ /* 0x000fe200078e0a05 */
[C---:B------:R-:W-:Y:S01]  /*72f0*/  ISETP.GT.U32.AND P4, PT, R5.reuse, R10, PT ;  /* 0x0000000a0500720c */ /* 0x040fe20003f84070 */
[----:B------:R-:W-:-:S02]  /*7300*/  IMAD R14, R5, R0, R14 ;  /* 0x00000000050e7224 */ /* 0x000fc400078e020e */
[----:B------:R-:W-:Y:S01]  /*7310*/  @!P0 IMAD.MOV R251, RZ, RZ, -R251 ;  /* 0x000000fffffb8224 */ /* 0x000fe200078e0afb */
[C---:B------:R-:W-:Y:S01]  /*7320*/  ISETP.GT.U32.AND P0, PT, R5.reuse, R12, PT ;  /* 0x0000000c0500720c */ /* 0x040fe20003f04070 */
[----:B------:R-:W-:Y:S01]  /*7330*/  @!P3 IMAD.MOV R249, RZ, RZ, -R249 ;  /* 0x000000fffff9b224 */ /* 0x000fe200078e0af9 */
[C---:B------:R-:W-:Y:S01]  /*7340*/  ISETP.GT.U32.AND P3, PT, R5.reuse, R6, PT ;  /* 0x000000060500720c */ /* 0x040fe20003f64070 */
[----:B------:R-:W-:Y:S01]  /*7350*/  @!P6 IMAD.IADD R230, R230, 0x1, -R5 ;  /* 0x00000001e6e6e824 */ /* 0x000fe200078e0a05 */
[----:B------:R-:W-:Y:S01]  /*7360*/  ISETP.GT.U32.AND P6, PT, R5, R14, PT ;  /* 0x0000000e0500720c */ /* 0x000fe20003fc4070 */
[----:B------:R-:W-:-:S04]  /*7370*/  IMAD.HI.U32 R0, R2, R16, RZ ;  /* 0x0000001002007227 */ /* 0x000fc800078e00ff */
[----:B------:R-:W-:Y:S02]  /*7380*/  VIADD R143, R4, 0x78 ;  /* 0x00000078048f7836 */ /* 0x000fe40000000000 */
[----:B------:R-:W-:Y:S02]  /*7390*/  IMAD.MOV R0, RZ, RZ, -R0 ;  /* 0x000000ffff007224 */ /* 0x000fe400078e0a00 */
[--C-:B------:R-:W-:Y:S01]  /*73a0*/  @!P0 IMAD.IADD R12, R12, 0x1, -R5.reuse ;  /* 0x000000010c0c8824 */ /* 0x100fe200078e0a05 */
[----:B------:R-:W-:Y:S01]  /*73b0*/  IABS R20, R143 ;  /* 0x0000008f00147213 */ /* 0x000fe20000000000 */
[C---:B------:R-:W-:Y:S02]  /*73c0*/  IMAD R16, R5.reuse, R0, R16 ;  /* 0x0000000005107224 */ /* 0x040fe400078e0210 */
[--C-:B------:R-:W-:Y:S02]  /*73d0*/  @!P3 IMAD.IADD R6, R6, 0x1, -R5.reuse ;  /* 0x000000010606b824 */ /* 0x100fe400078e0a05 */
[----:B------:R-:W-:Y:S01]  /*73e0*/  @!P6 IMAD.IADD R14, R14, 0x1, -R5 ;  /* 0x000000010e0ee824 */ /* 0x000fe200078e0a05 */
[C---:B------:R-:W-:Y:S01]  /*73f0*/  ISETP.GT.U32.AND P3, PT, R5.reuse, R16, PT ;  /* 0x000000100500720c */ /* 0x040fe20003f64070 */
[----:B------:R-:W-:Y:S01]  /*7400*/  IMAD.HI.U32 R0, R2, R20, RZ ;  /* 0x0000001402007227 */ /* 0x000fe200078e00ff */
[----:B------:R-:W-:-:S03]  /*7410*/  ISETP.GT.U32.AND P6, PT, R5, R12, PT ;  /* 0x0000000c0500720c */ /* 0x000fc60003fc4070 */
[--C-:B------:R-:W-:Y:S01]  /*7420*/  @!P4 IMAD.IADD R10, R10, 0x1, -R5.reuse ;  /* 0x000000010a0ac824 */ /* 0x100fe200078e0a05 */
[----:B------:R-:W-:Y:S01]  /*7430*/  ISETP.GE.AND P4, PT, R145, RZ, PT ;  /* 0x000000ff9100720c */ /* 0x000fe20003f86270 */
[----:B------:R-:W-:Y:S02]  /*7440*/  IMAD.MOV R0, RZ, RZ, -R0 ;  /* 0x000000ffff007224 */ /* 0x000fe400078e0a00 */
[----:B------:R-:W-:Y:S01]  /*7450*/  VIADD R147, R4, 0x77 ;  /* 0x0000007704937836 */ /* 0x000fe20000000000 */
[C---:B------:R-:W-:Y:S01]  /*7460*/  ISETP.GT.U32.AND P0, PT, R5.reuse, R10, PT ;  /* 0x0000000a0500720c */ /* 0x040fe20003f04070 */
[C---:B------:R-:W-:Y:S02]  /*7470*/  IMAD R20, R5.reuse, R0, R20 ;  /* 0x0000000005147224 */ /* 0x040fe400078e0214 */
[--C-:B------:R-:W-:Y:S01]  /*7480*/  @!P3 IMAD.IADD R16, R16, 0x1, -R5.reuse ;  /* 0x000000011010b824 */ /* 0x100fe200078e0a05 */
[----:B------:R-:W-:Y:S01]  /*7490*/  IABS R24, R147 ;  /* 0x0000009300187213 */ /* 0x000fe20000000000 */
[----:B------:R-:W-:Y:S01]  /*74a0*/  @!P6 IMAD.IADD R12, R12, 0x1, -R5 ;  /* 0x000000010c0ce824 */ /* 0x000fe200078e0a05 */
[C---:B------:R-:W-:Y:S01]  /*74b0*/  ISETP.GT.U32.AND P6, PT, R5.reuse, R20, PT ;  /* 0x000000140500720c */ /* 0x040fe20003fc4070 */
[----:B------:R-:W-:Y:S01]  /*74c0*/  IMAD.HI.U32 R3, R2, R18, RZ ;  /* 0x0000001202037227 */ /* 0x000fe200078e00ff */
[----:B------:R-:W-:-:S03]  /*74d0*/  ISETP.GT.U32.AND P3, PT, R5, R14, PT ;  /* 0x0000000e0500720c */ /* 0x000fc60003f64070 */
[----:B------:R-:W-:Y:S01]  /*74e0*/  @!P2 IMAD.MOV R230, RZ, RZ, -R230 ;  /* 0x000000ffffe6a224 */ /* 0x000fe200078e0ae6 */
[----:B------:R-:W-:Y:S01]  /*74f0*/  ISETP.GT.U32.AND P2, PT, R5, R16, PT ;  /* 0x000000100500720c */ /* 0x000fe20003f44070 */
[----:B------:R-:W-:Y:S02]  /*7500*/  IMAD.MOV R3, RZ, RZ, -R3 ;  /* 0x000000ffff037224 */ /* 0x000fe400078e0a03 */
[----:B------:R-:W-:-:S04]  /*7510*/  IMAD.HI.U32 R0, R2, R24, RZ ;  /* 0x0000001802007227 */ /* 0x000fc800078e00ff */
[----:B------:R-:W-:Y:S02]  /*7520*/  VIADD R145, R4, 0x76 ;  /* 0x0000007604917836 */ /* 0x000fe40000000000 */
[--C-:B------:R-:W-:Y:S01]  /*7530*/  @!P0 IMAD.IADD R10, R10, 0x1, -R5.reuse ;  /* 0x000000010a0a8824 */ /* 0x100fe200078e0a05 */
[----:B------:R-:W-:Y:S01]  /*7540*/  ISETP.GE.AND P0, PT, R149, RZ, PT ;  /* 0x000000ff9500720c */ /* 0x000fe20003f06270 */
[C---:B------:R-:W-:Y:S01]  /*7550*/  IMAD R18, R5.reuse, R3, R18 ;  /* 0x0000000305127224 */ /* 0x040fe200078e0212 */
[----:B------:R-:W-:Y:S01]  /*7560*/  IABS R3, R145 ;  /* 0x0000009100037213 */ /* 0x000fe20000000000 */
[----:B------:R-:W-:Y:S02]  /*7570*/  IMAD.MOV R0, RZ, RZ, -R0 ;  /* 0x000000ffff007224 */ /* 0x000fe400078e0a00 */
[----:B------:R-:W-:Y:S02]  /*7580*/  VIADD R149, R4, 0x75 ;  /* 0x0000007504957836 */ /* 0x000fe40000000000 */
[----:B------:R-:W-:Y:S01]  /*7590*/  @!P1 IMAD.MOV R6, RZ, RZ, -R6 ;  /* 0x000000ffff069224 */ /* 0x000fe200078e0a06 */
[C---:B------:R-:W-:Y:S01]  /*75a0*/  ISETP.GT.U32.AND P1, PT, R5.reuse, R18, PT ;  /* 0x000000120500720c */ /* 0x040fe20003f24070 */
[----:B------:R-:W-:Y:S01]  /*75b0*/  IMAD R24, R5, R0, R24 ;  /* 0x0000000005187224 */ /* 0x000fe200078e0218 */
[----:B------:R-:W-:Y:S01]  /*75c0*/  IABS R32, R149 ;  /* 0x0000009500207213 */ /* 0x000fe20000000000 */
[----:B------:R-:W-:Y:S01]  /*75d0*/  @!P6 IMAD.IADD R20, R20, 0x1, -R5 ;  /* 0x000000011414e824 */ /* 0x000fe200078e0a05 */
[----:B------:R-:W-:Y:S01]  /*75e0*/  ISETP.GE.AND P6, PT, R143, RZ, PT ;  /* 0x000000ff8f00720c */ /* 0x000fe20003fc6270 */
[----:B------:R-:W-:-:S04]  /*75f0*/  IMAD.HI.U32 R28, R2, R3, RZ ;  /* 0x00000003021c7227 */ /* 0x000fc800078e00ff */
[----:B------:R-:W-:Y:S01]  /*7600*/  @!P2 IMAD.IADD R16, R16, 0x1, -R5 ;  /* 0x000000011010a824 */ /* 0x000fe200078e0a05 */
[C---:B------:R-:W-:Y:S01]  /*7610*/  ISETP.GT.U32.AND P2, PT, R5.reuse, R24, PT ;  /* 0x000000180500720c */ /* 0x040fe20003f44070 */
[----:B------:R-:W-:Y:S01]  /*7620*/  @!P5 IMAD.MOV R10, RZ, RZ, -R10 ;  /* 0x000000ffff0ad224 */ /* 0x000fe200078e0a0a */
[----:B------:R-:W-:Y:S01]  /*7630*/  ISETP.GT.U32.AND P5, PT, R5, R20, PT ;  /* 0x000000140500720c */ /* 0x000fe20003fa4070 */
[----:B------:R-:W-:Y:S02]  /*7640*/  IMAD.MOV R28, RZ, RZ, -R28 ;  /* 0x000000ffff1c7224 */ /* 0x000fe400078e0a1c */
[----:B------:R-:W-:-:S04]  /*7650*/  IMAD.HI.U32 R0, R2, R32, RZ ;  /* 0x0000002002007227 */ /* 0x000fc800078e00ff */
[----:B------:R-:W-:Y:S01]  /*7660*/  @!P3 IMAD.IADD R14, R14, 0x1, -R5 ;  /* 0x000000010e0eb824 */ /* 0x000fe200078e0a05 */
[----:B------:R-:W-:Y:S01]  /*7670*/  ISETP.GE.AND P3, PT, R151, RZ, PT ;  /* 0x000000ff9700720c */ /* 0x000fe20003f66270 */
[----:B------:R-:W-:Y:S02]  /*7680*/  VIADD R151, R4, 0x74 ;  /* 0x0000007404977836 */ /* 0x000fe40000000000 */
[----:B------:R-:W-:Y:S02]  /*7690*/  IMAD R28, R5, R28, R3 ;  /* 0x0000001c051c7224 */ /* 0x000fe400078e0203 */
[----:B------:R-:W-:Y:S01]  /*76a0*/  IMAD.MOV R0, RZ, RZ, -R0 ;  /* 0x000000ffff007224 */ /* 0x000fe200078e0a00 */
[----:B------:R-:W-:Y:S01]  /*76b0*/  IABS R36, R151 ;  /* 0x0000009700247213 */ /* 0x000fe20000000000 */
[----:B------:R-:W-:Y:S01]  /*76c0*/  @!P1 IMAD.IADD R18, R18, 0x1, -R5 ;  /* 0x0000000112129824 */ /* 0x000fe200078e0a05 */
[----:B------:R-:W-:Y:S01]  /*76d0*/  ISETP.GE.AND P1, PT, R141, RZ, PT ;  /* 0x000000ff8d00720c */ /* 0x000fe20003f26270 */
[----:B------:R-:W-:Y:S01]  /*76e0*/  @!P0 IMAD.MOV R14, RZ, RZ, -R14 ;  /* 0x000000ffff0e8224 */ /* 0x000fe200078e0a0e */
[C---:B------:R-:W-:Y:S01]  /*76f0*/  ISETP.GT.U32.AND P0, PT, R5.reuse, R28, PT ;  /* 0x0000001c0500720c */ /* 0x040fe20003f04070 */
[----:B------:R-:W-:-:S02]  /*7700*/  IMAD R32, R5, R0, R32 ;  /* 0x0000000005207224 */ /* 0x000fc400078e0220 */
[--C-:B------:R-:W-:Y:S01]  /*7710*/  @!P2 IMAD.IADD R24, R24, 0x1, -R5.reuse ;  /* 0x000000011818a824 */ /* 0x100fe200078e0a05 */
[C---:B------:R-:W-:Y:S01]  /*7720*/  ISETP.GT.U32.AND P2, PT, R5.reuse, R18, PT ;  /* 0x000000120500720c */ /* 0x040fe20003f44070 */
[----:B------:R-:W-:Y:S01]  /*7730*/  @!P5 IMAD.IADD R20, R20, 0x1, -R5 ;  /* 0x000000011414d824 */ /* 0x000fe200078e0a05 */
[----:B------:R-:W-:Y:S01]  /*7740*/  ISETP.GT.U32.AND P5, PT, R5, R32, PT ;  /* 0x000000200500720c */ /* 0x000fe20003fa4070 */
[----:B------:R-:W-:-:S04]  /*7750*/  IMAD.HI.U32 R0, R2, R36, RZ ;  /* 0x0000002402007227 */ /* 0x000fc800078e00ff */
[----:B------:R-:W-:Y:S01]  /*7760*/  @!P4 IMAD.MOV R12, RZ, RZ, -R12 ;  /* 0x000000ffff0cc224 */ /* 0x000fe200078e0a0c */
[----:B------:R-:W-:Y:S01]  /*7770*/  ISETP.GT.U32.AND P4, PT, R5, R24, PT ;  /* 0x000000180500720c */ /* 0x000fe20003f84070 */
[----:B------:R-:W-:Y:S02]  /*7780*/  IMAD.MOV R0, RZ, RZ, -R0 ;  /* 0x000000ffff007224 */ /* 0x000fe400078e0a00 */
[----:B------:R-:W-:Y:S01]  /*7790*/  @!P3 IMAD.MOV R16, RZ, RZ, -R16 ;  /* 0x000000ffff10b224 */ /* 0x000fe200078e0a10 */
[----:B------:R-:W-:Y:S01]  /*77a0*/  ISETP.GE.AND P3, PT, R147, RZ, PT ;  /* 0x000000ff9300720c */ /* 0x000fe20003f66270 */
[----:B------:R-:W-:Y:S02]  /*77b0*/  VIADD R147, R4, 0x73 ;  /* 0x0000007304937836 */ /* 0x000fe40000000000 */
[--C-:B------:R-:W-:Y:S01]  /*77c0*/  @!P0 IMAD.IADD R28, R28, 0x1, -R5.reuse ;  /* 0x000000011c1c8824 */ /* 0x100fe200078e0a05 */
[----:B------:R-:W-:Y:S01]  /*77d0*/  ISETP.GE.AND P0, PT, R151, RZ, PT ;  /* 0x000000ff9700720c */ /* 0x000fe20003f06270 */
[----:B------:R-:W-:Y:S01]  /*77e0*/  IMAD R36, R5, R0, R36 ;  /* 0x0000000005247224 */ /* 0x000fe200078e0224 */
[----:B------:R-:W-:Y:S01]  /*77f0*/  IABS R40, R147 ;  /* 0x0000009300287213 */ /* 0x000fe20000000000 */
[--C-:B------:R-:W-:Y:S01]  /*7800*/  @!P2 IMAD.IADD R18, R18, 0x1, -R5.reuse ;  /* 0x000000011212a824 */ /* 0x100fe200078e0a05 */
[----:B------:R-:W-:Y:S01]  /*7810*/  ISETP.GE.AND P2, PT, R145, RZ, PT ;  /* 0x000000ff9100720c */ /* 0x000fe20003f46270 */
[--C-:B------:R-:W-:Y:S01]  /*7820*/  @!P5 IMAD.IADD R32, R32, 0x1, -R5.reuse ;  /* 0x000000012020d824 */ /* 0x100fe200078e0a05 */
[C---:B------:R-:W-:Y:S01]  /*7830*/  ISETP.GT.U32.AND P5, PT, R5.reuse, R28, PT ;  /* 0x0000001c0500720c */ /* 0x040fe20003fa4070 */
[----:B------:R-:W-:Y:S01]  /*7840*/  @!P6 IMAD.MOV R20, RZ, RZ, -R20 ;  /* 0x000000ffff14e224 */ /* 0x000fe200078e0a14 */
[C---:B------:R-:W-:Y:S01]  /*7850*/  ISETP.GT.U32.AND P6, PT, R5.reuse, R36, PT ;  /* 0x000000240500720c */ /* 0x040fe20003fc4070 */
[----:B------:R-:W-:Y:S01]  /*7860*/  @!P1 IMAD.MOV R18, RZ, RZ, -R18 ;  /* 0x000000ffff129224 */ /* 0x000fe200078e0a12 */
[----:B------:R-:W-:Y:S01]  /*7870*/  ISETP.GT.U32.AND P1, PT, R5, R32, PT ;  /* 0x000000200500720c */ /* 0x000fe20003f24070 */
[----:B------:R-:W-:Y:S01]  /*7880*/  @!P4 IMAD.IADD R24, R24, 0x1, -R5 ;  /* 0x000000011818c824 */ /* 0x000fe200078e0a05 */
[----:B------:R-:W-:Y:S01]  /*7890*/  ISETP.GE.AND P4, PT, R149, RZ, PT ;  /* 0x000000ff9500720c */ /* 0x000fe20003f86270 */
[----:B------:R-:W-:-:S04]  /*78a0*/  IMAD.HI.U32 R3, R2, R40, RZ ;  /* 0x0000002802037227 */ /* 0x000fc800078e00ff */
[C---:B------:R-:W-:Y:S02]  /*78b0*/  VIADD R149, R4.reuse, 0x72 ;  /* 0x0000007204957836 */ /* 0x040fe40000000000 */
[----:B------:R-:W-:Y:S02]  /*78c0*/  VIADD R151, R4, 0x71 ;  /* 0x0000007104977836 */ /* 0x000fe40000000000 */
[----:B------:R-:W-:Y:S01]  /*78d0*/  IMAD.MOV R3, RZ, RZ, -R3 ;  /* 0x000000ffff037224 */ /* 0x000fe200078e0a03 */
[----:B------:R-:W-:Y:S01]  /*78e0*/  IABS R43, R149 ;  /* 0x00000095002b7213 */ /* 0x000fe20000000000 */
[--C-:B------:R-:W-:Y:S01]  /*78f0*/  @!P5 IMAD.IADD R28, R28, 0x1, -R5.reuse ;  /* 0x000000011c1cd824 */ /* 0x100fe200078e0a05 */
[----:B------:R-:W-:Y:S01]  /*7900*/  IABS R0, R151 ;  /* 0x0000009700007213 */ /* 0x000fe20000000000 */
[----:B------:R-:W-:Y:S01]  /*7910*/  IMAD R40, R5, R3, R40 ;  /* 0x0000000305287224 */ /* 0x000fe200078e0228 */
[----:B------:R-:W-:Y:S01]  /*7920*/  ISETP.GE.AND P5, PT, R149, RZ, PT ;  /* 0x000000ff9500720c */ /* 0x000fe20003fa6270 */
[----:B------:R-:W-:Y:S01]  /*7930*/  @!P6 IMAD.IADD R36, R36, 0x1, -R5 ;  /* 0x000000012424e824 */ /* 0x000fe200078e0a05 */
[----:B------:R-:W-:Y:S01]  /*7940*/  ISETP.GE.AND P6, PT, R151, RZ, PT ;  /* 0x000000ff9700720c */ /* 0x000fe20003fc6270 */
[----:B------:R-:W-:-:S04]  /*7950*/  IMAD.HI.U32 R3, R2, R43, RZ ;  /* 0x0000002b02037227 */ /* 0x000fc800078e00ff */
[----:B------:R-:W-:Y:S01]  /*7960*/  @!P1 IMAD.IADD R32, R32, 0x1, -R5 ;  /* 0x0000000120209824 */ /* 0x000fe200078e0a05 */
[C---:B------:R-:W-:Y:S01]  /*7970*/  ISETP.GT.U32.AND P1, PT, R5.reuse, R40, PT ;  /* 0x000000280500720c */ /* 0x040fe20003f24070 */
[----:B------:R-:W-:Y:S01]  /*7980*/  @!P2 IMAD.MOV R28, RZ, RZ, -R28 ;  /* 0x000000ffff1ca224 */ /* 0x000fe200078e0a1c */
[----:B------:R-:W-:Y:S01]  /*7990*/  ISETP.GT.U32.AND P2, PT, R5, R36, PT ;  /* 0x000000240500720c */ /* 0x000fe20003f44070 */
[----:B------:R-:W-:-:S04]  /*79a0*/  IMAD.HI.U32 R47, R2, R0, RZ ;  /* 0x00000000022f7227 */ /* 0x000fc800078e00ff */
[----:B------:R-:W-:Y:S02]  /*79b0*/  IMAD.MOV R3, RZ, RZ, -R3 ;  /* 0x000000ffff037224 */ /* 0x000fe400078e0a03 */
[----:B------:R-:W-:Y:S02]  /*79c0*/  IMAD.MOV R47, RZ, RZ, -R47 ;  /* 0x000000ffff2f7224 */ /* 0x000fe400078e0a2f */
[C---:B------:R-:W-:Y:S02]  /*79d0*/  IMAD R43, R5.reuse, R3, R43 ;  /* 0x00000003052b7224 */ /* 0x040fe400078e022b */
[C---:B------:R-:W-:Y:S02]  /*79e0*/  IMAD R47, R5.reuse, R47, R0 ;  /* 0x0000002f052f7224 */ /* 0x040fe400078e0200 */
[----:B------:R-:W-:Y:S01]  /*79f0*/  @!P4 IMAD.MOV R32, RZ, RZ, -R32 ;  /* 0x000000ffff20c224 */ /* 0x000fe200078e0a20 */
[----:B------:R-:W-:Y:S01]  /*7a00*/  ISETP.GT.U32.AND P4, PT, R5, R43, PT ;  /* 0x0000002b0500720c */ /* 0x000fe20003f84070 */
[----:B------:R-:W-:-:S02]  /*7a10*/  VIADD R141, R4, 0x6f ;  /* 0x0000006f048d7836 */ /* 0x000fc40000000000 */
[--C-:B------:R-:W-:Y:S02]  /*7a20*/  @!P1 IMAD.IADD R40, R40, 0x1, -R5.reuse ;  /* 0x0000000128289824 */ /* 0x100fe400078e0a05 */
[----:B------:R-:W-:Y:S01]  /*7a30*/  @!P2 IMAD.IADD R36, R36, 0x1, -R5 ;  /* 0x000000012424a824 */ /* 0x000fe200078e0a05 */
[C---:B------:R-:W-:Y:S01]  /*7a40*/  ISETP.GT.U32.AND P2, PT, R5.reuse, R47, PT ;  /* 0x0000002f0500720c */ /* 0x040fe20003f44070 */
[C---:B------:R-:W-:Y:S01]  /*7a50*/  VIADD R149, R4.reuse, 0x70 ;  /* 0x0000007004957836 */ /* 0x040fe20000000000 */
[----:B------:R-:W-:Y:S01]  /*7a60*/  IABS R55, R141 ;  /* 0x0000008d00377213 */ /* 0x000fe20000000000 */
[----:B------:R-:W-:Y:S01]  /*7a70*/  VIADD R151, R4, 0x6e ;  /* 0x0000006e04977836 */ /* 0x000fe20000000000 */
[----:B------:R-:W-:Y:S01]  /*7a80*/  ISETP.GT.U32.AND P1, PT, R5, R40, PT ;  /* 0x000000280500720c */ /* 0x000fe20003f24070 */
[----:B------:R-:W-:Y:S01]  /*7a90*/  @!P3 IMAD.MOV R24, RZ, RZ, -R24 ;  /* 0x000000ffff18b224 */ /* 0x000fe200078e0a18 */
[----:B------:R-:W-:Y:S01]  /*7aa0*/  IABS R51, R149 ;  /* 0x0000009500337213 */ /* 0x000fe20000000000 */
[----:B------:R-:W-:Y:S01]  /*7ab0*/  IMAD.HI.U32 R9, R2, R55, RZ ;  /* 0x0000003702097227 */ /* 0x000fe200078e00ff */
[----:B------:R-:W-:-:S02]  /*7ac0*/  ISETP.GE.AND P3, PT, R147, RZ, PT ;  /* 0x000000ff9300720c */ /* 0x000fc40003f66270 */
[----:B------:R-:W-:Y:S01]  /*7ad0*/  IABS R59, R151 ;  /* 0x00000097003b7213 */ /* 0x000fe20000000000 */
[----:B------:R-:W-:Y:S02]  /*7ae0*/  VIADD R147, R4, 0x6d ;  /* 0x0000006d04937836 */ /* 0x000fe40000000000 */
[----:B------:R-:W-:-:S03]  /*7af0*/  IMAD.HI.U32 R0, R2, R51, RZ ;  /* 0x0000003302007227 */ /* 0x000fc600078e00ff */
[----:B------:R-:W-:Y:S01]  /*7b00*/  IABS R63, R147 ;  /* 0x00000093003f7213 */ /* 0x000fe20000000000 */
[----:B------:R-:W-:Y:S01]  /*7b10*/  @!P4 IMAD.IADD R43, R43, 0x1, -R5 ;  /* 0x000000012b2bc824 */ /* 0x000fe200078e0a05 */
[----:B------:R-:W-:Y:S01]  /*7b20*/  ISETP.GE.AND P4, PT, R149, RZ, PT ;  /* 0x000000ff9500720c */ /* 0x000fe20003f86270 */
[----:B------:R-:W-:Y:S02]  /*7b30*/  IMAD.MOV R9, RZ, RZ, -R9 ;  /* 0x000000ffff097224 */ /* 0x000fe400078e0a09 */
[----:B------:R-:W-:Y:S02]  /*7b40*/  VIADD R149, R4, 0x6c ;  /* 0x0000006c04957836 */ /* 0x000fe40000000000 */
[----:B------:R-:W-:Y:S01]  /*7b50*/  @!P2 IMAD.IADD R47, R47, 0x1, -R5 ;  /* 0x000000012f2fa824 */ /* 0x000fe200078e0a05 */
[----:B------:R-:W-:Y:S01]  /*7b60*/  ISETP.GT.U32.AND P2, PT, R5, R43, PT ;  /* 0x0000002b0500720c */ /* 0x000fe20003f44070 */
[----:B------:R-:W-:Y:S01]  /*7b70*/  IMAD.MOV R0, RZ, RZ, -R0 ;  /* 0x000000ffff007224 */ /* 0x000fe200078e0a00 */
[----:B------:R-:W-:Y:S01]  /*7b80*/  IABS R67, R149 ;  /* 0x0000009500437213 */ /* 0x000fe20000000000 */
[----:B------:R-:W-:-:S04]  /*7b90*/  IMAD.HI.U32 R3, R2, R59, RZ ;  /* 0x0000003b02037227 */ /* 0x000fc800078e00ff */
[----:B------:R-:W-:Y:S02]  /*7ba0*/  @!P1 IMAD.IADD R40, R40, 0x1, -R5 ;  /* 0x0000000128289824 */ /* 0x000fe400078e0a05 */
[C---:B------:R-:W-:Y:S02]  /*7bb0*/  IMAD R55, R5.reuse, R9, R55 ;  /* 0x0000000905377224 */ /* 0x040fe400078e0237 */
[----:B------:R-:W-:Y:S01]  /*7bc0*/  @!P0 IMAD.MOV R36, RZ, RZ, -R36 ;  /* 0x000000ffff248224 */ /* 0x000fe200078e0a24 */
[C---:B------:R-:W-:Y:S01]  /*7bd0*/  ISETP.GT.U32.AND P0, PT, R5.reuse, R47, PT ;  /* 0x0000002f0500720c */ /* 0x040fe20003f04070 */
[C---:B------:R-:W-:Y:S02]  /*7be0*/  IMAD R51, R5.reuse, R0, R51 ;  /* 0x0000000005337224 */ /* 0x040fe400078e0233 */
[----:B------:R-:W-:Y:S02]  /*7bf0*/  IMAD.MOV R3, RZ, RZ, -R3 ;  /* 0x000000ffff037224 */ /* 0x000fe400078e0a03 */
[----:B------:R-:W-:Y:S01]  /*7c00*/  IMAD.HI.U32 R0, R2, R63, RZ ;  /* 0x0000003f02007227 */ /* 0x000fe200078e00ff */
[----:B------:R-:W-:-:S03]  /*7c10*/  ISETP.GT.U32.AND P1, PT, R5, R51, PT ;  /* 0x000000330500720c */ /* 0x000fc60003f24070 */
[----:B------:R-:W-:Y:S01]  /*7c20*/  @!P3 IMAD.MOV R40, RZ, RZ, -R40 ;  /* 0x000000ffff28b224 */ /* 0x000fe200078e0a28 */
[C---:B------:R-:W-:Y:S01]  /*7c30*/  ISETP.GT.U32.AND P3, PT, R5.reuse, R55, PT ;  /* 0x000000370500720c */ /* 0x040fe20003f64070 */
[----:B------:R-:W-:Y:S02]  /*7c40*/  IMAD R59, R5, R3, R59 ;  /* 0x00000003053b7224 */ /* 0x000fe400078e023b */
[----:B------:R-:W-:Y:S02]  /*7c50*/  IMAD.MOV R0, RZ, RZ, -R0 ;  /* 0x000000ffff007224 */ /* 0x000fe400078e0a00 */
[----:B------:R-:W-:-:S04]  /*7c60*/  IMAD.HI.U32 R3, R2, R67, RZ ;  /* 0x0000004302037227 */ /* 0x000fc800078e00ff */
[----:B------:R-:W-:Y:S02]  /*7c70*/  IMAD R63, R5, R0, R63 ;  /* 0x00000000053f7224 */ /* 0x000fe400078e023f */
[----:B------:R-:W-:Y:S02]  /*7c80*/  IMAD.MOV R3, RZ, RZ, -R3 ;  /* 0x000000ffff037224 */ /* 0x000fe400078e0a03 */
[----:B------:R-:W-:Y:S01]  /*7c90*/  @!P0 IMAD.IADD R47, R47, 0x1, -R5 ;  /* 0x000000012f2f8824 */ /* 0x000fe200078e0a05 */
[C---:B------:R-:W-:Y:S01]  /*7ca0*/  ISETP.GT.U32.AND P0, PT, R5.reuse, R63, PT ;  /* 0x0000003f0500720c */ /* 0x040fe20003f04070 */
[----:B------:R-:W-:Y:S02]  /*7cb0*/  IMAD R67, R5, R3, R67 ;  /* 0x0000000305437224 */ /* 0x000fe400078e0243 */
[--C-:B------:R-:W-:Y:S02]  /*7cc0*/  @!P3 IMAD.IADD R55, R55, 0x1, -R5.reuse ;  /* 0x000000013737b824 */ /* 0x100fe400078e0a05 */
[--C-:B------:R-:W-:Y:S01]  /*7cd0*/  @!P2 IMAD.IADD R43, R43, 0x1, -R5.reuse ;  /* 0x000000012b2ba824 */ /* 0x100fe200078e0a05 */
[----:B------:R-:W-:Y:S01]  /*7ce0*/  ISETP.GT.U32.AND P3, PT, R5, R67, PT ;  /* 0x000000430500720c */ /* 0x000fe20003f64070 */
[----:B------:R-:W-:Y:S01]  /*7cf0*/  @!P1 IMAD.IADD R51, R51, 0x1, -R5 ;  /* 0x0000000133339824 */ /* 0x000fe200078e0a05 */
[----:B------:R-:W-:Y:S01]  /*7d00*/  ISETP.GT.U32.AND P2, PT, R5, R59, PT ;  /* 0x0000003b0500720c */ /* 0x000fe20003f44070 */
[----:B------:R-:W-:-:S02]  /*7d10*/  VIADD R145, R4, 0x6a ;  /* 0x0000006a04917836 */ /* 0x000fc40000000000 */
[----:B------:R-:W-:Y:S01]  /*7d20*/  VIADD R143, R4, 0x6b ;  /* 0x0000006b048f7836 */ /* 0x000fe20000000000 */
[----:B------:R-:W-:Y:S01]  /*7d30*/  ISETP.GT.U32.AND P1, PT, R5, R51, PT ;  /* 0x000000330500720c */ /* 0x000fe20003f24070 */
[----:B------:R-:W-:Y:S01]  /*7d40*/  @!P0 IMAD.IADD R63, R63, 0x1, -R5 ;  /* 0x000000013f3f8824 */ /* 0x000fe200078e0a05 */
[----:B------:R-:W-:Y:S01]  /*7d50*/  IABS R0, R145 ;  /* 0x0000009100007213 */ /* 0x000fe20000000000 */
[----:B------:R-:W-:Y:S01]  /*7d60*/  @!P5 IMAD.MOV R43, RZ, RZ, -R43 ;  /* 0x000000ffff2bd224 */ /* 0x000fe200078e0a2b */
[----:B------:R-:W-:Y:S01]  /*7d70*/  IABS R71, R143 ;  /* 0x0000008f00477213 */ /* 0x000fe20000000000 */
[----:B------:R-:W-:Y:S01]  /*7d80*/  @!P6 IMAD.MOV R47, RZ, RZ, -R47 ;  /* 0x000000ffff2fe224 */ /* 0x000fe200078e0a2f */
[----:B------:R-:W-:Y:S01]  /*7d90*/  ISETP.GT.U32.AND P5, PT, R5, R55, PT ;  /* 0x000000370500720c */ /* 0x000fe20003fa4070 */
[----:B------:R-:W-:Y:S01]  /*7da0*/  @!P3 IMAD.IADD R67, R67, 0x1, -R5 ;  /* 0x000000014343b824 */ /* 0x000fe200078e0a05 */
[----:B------:R-:W-:Y:S01]  /*7db0*/  ISETP.GT.U32.AND P3, PT, R5, R63, PT ;  /* 0x0000003f0500720c */ /* 0x000fe20003f64070 */
[----:B------:R-:W-:-:S03]  /*7dc0*/  IMAD.HI.U32 R3, R2, R0, RZ ;  /* 0x0000000002037227 */ /* 0x000fc600078e00ff */
[----:B------:R-:W-:Y:S01]  /*7dd0*/  ISETP.GT.U32.AND P6, PT, R5, R67, PT ;  /* 0x000000430500720c */ /* 0x000fe20003fc4070 */
[----:B------:R-:W-:Y:S01]  /*7de0*/  @!P2 IMAD.IADD R59, R59, 0x1, -R5 ;  /* 0x000000013b3ba824 */ /* 0x000fe200078e0a05 */
[----:B------:R-:W-:Y:S01]  /*7df0*/  ISETP.GE.AND P2, PT, R151, RZ, PT ;  /* 0x000000ff9700720c */ /* 0x000fe20003f46270 */
[----:B------:R-:W-:Y:S02]  /*7e00*/  IMAD.MOV R3, RZ, RZ, -R3 ;  /* 0x000000ffff037224 */ /* 0x000fe400078e0a03 */
[----:B------:R-:W-:Y:S01]  /*7e10*/  @!P1 IMAD.IADD R51, R51, 0x1, -R5 ;  /* 0x0000000133339824 */ /* 0x000fe200078e0a05 */
[----:B------:R-:W-:Y:S01]  /*7e20*/  ISETP.GT.U32.AND P0, PT, R5, R59, PT ;  /* 0x0000003b0500720c */ /* 0x000fe20003f04070 */
[----:B------:R-:W-:Y:S01]  /*7e30*/  IMAD.HI.U32 R9, R2, R71, RZ ;  /* 0x0000004702097227 */ /* 0x000fe200078e00ff */
[----:B------:R-:W-:-:S03]  /*7e40*/  ISETP.GE.AND P1, PT, R141, RZ, PT ;  /* 0x000000ff8d00720c */ /* 0x000fc60003f26270 */
[----:B------:R-:W-:Y:S02]  /*7e50*/  IMAD R0, R5, R3, R0 ;  /* 0x0000000305007224 */ /* 0x000fe400078e0200 */
[----:B------:R-:W-:Y:S01]  /*7e60*/  @!P4 IMAD.MOV R51, RZ, RZ, -R51 ;  /* 0x000000ffff33c224 */ /* 0x000fe200078e0a33 */
[----:B------:R-:W-:Y:S01]  /*7e70*/  ISETP.GE.AND P4, PT, R147, RZ, PT ;  /* 0x000000ff9300720c */ /* 0x000fe20003f86270 */
[----:B------:R-:W-:Y:S02]  /*7e80*/  IMAD.MOV R9, RZ, RZ, -R9 ;  /* 0x000000ffff097224 */ /* 0x000fe400078e0a09 */
[C---:B------:R-:W-:Y:S02]  /*7e90*/  VIADD R151, R4.reuse, 0x69 ;  /* 0x0000006904977836 */ /* 0x040fe40000000000 */
[----:B------:R-:W-:Y:S01]  /*7ea0*/  @!P3 IMAD.IADD R63, R63, 0x1, -R5 ;  /* 0x000000013f3fb824 */ /* 0x000fe200078e0a05 */
[----:B------:R-:W-:Y:S01]  /*7eb0*/  ISETP.GT.U32.AND P3, PT, R5, R0, PT ;  /* 0x000000000500720c */ /* 0x000fe20003f64070 */
[----:B------:R-:W-:-:S02]  /*7ec0*/  VIADD R147, R4, 0x68 ;  /* 0x0000006804937836 */ /* 0x000fc40000000000 */
[----:B------:R-:W-:Y:S01]  /*7ed0*/  IMAD R71, R5, R9, R71 ;  /* 0x0000000905477224 */ /* 0x000fe200078e0247 */
[----:B------:R-:W-:Y:S01]  /*7ee0*/  IABS R9, R151 ;  /* 0x0000009700097213 */ /* 0x000fe20000000000 */
[--C-:B------:R-:W-:Y:S01]  /*7ef0*/  @!P0 IMAD.IADD R59, R59, 0x1, -R5.reuse ;  /* 0x000000013b3b8824 */ /* 0x100fe200078e0a05 */
[----:B------:R-:W-:Y:S01]  /*7f00*/  IABS R83, R147 ;  /* 0x0000009300537213 */ /* 0x000fe20000000000 */
[----:B------:R-:W-:Y:S01]  /*7f10*/  @!P5 IMAD.IADD R55, R55, 0x1, -R5 ;  /* 0x000000013737d824 */ /* 0x000fe200078e0a05 */
[----:B------:R-:W-:Y:S01]  /*7f20*/  ISETP.GE.AND P0, PT, R149, RZ, PT ;  /* 0x000000ff9500720c */ /* 0x000fe20003f06270 */
[----:B------:R-:W-:Y:S01]  /*7f30*/  IMAD.MOV.U32 R79, RZ, RZ, R9 ;  /* 0x000000ffff4f7224 */ /* 0x000fe200078e0009 */
[----:B------:R-:W-:Y:S01]  /*7f40*/  ISETP.GT.U32.AND P5, PT, R5, R71, PT ;  /* 0x000000470500720c */ /* 0x000fe20003fa4070 */
[----:B------:R-:W-:Y:S02]  /*7f50*/  VIADD R149, R4, 0x67 ;  /* 0x0000006704957836 */ /* 0x000fe40000000000 */
[----:B------:R-:W-:-:S03]  /*7f60*/  IMAD.HI.U32 R9, R2, R83, RZ ;  /* 0x0000005302097227 */ /* 0x000fc600078e00ff */
[----:B------:R-:W-:Y:S01]  /*7f70*/  IABS R3, R149 ;  /* 0x0000009500037213 */ /* 0x000fe20000000000 */
[----:B------:R-:W-:Y:S02]  /*7f80*/  @!P3 IMAD.IADD R0, R0, 0x1, -R5 ;  /* 0x000000010000b824 */ /* 0x000fe400078e0a05 */
[----:B------:R-:W-:Y:S02]  /*7f90*/  IMAD.MOV R9, RZ, RZ, -R9 ;  /* 0x000000ffff097224 */ /* 0x000fe400078e0a09 */
[----:B------:R-:W-:Y:S01]  /*7fa0*/  @!P2 IMAD.MOV R59, RZ, RZ, -R59 ;  /* 0x000000ffff3ba224 */ /* 0x000fe200078e0a3b */
[C---:B------:R-:W-:Y:S01]  /*7fb0*/  ISETP.GT.U32.AND P2, PT, R5.reuse, R0, PT ;  /* 0x000000000500720c */ /* 0x040fe20003f44070 */
[----:B------:R-:W-:Y:S02]  /*7fc0*/  IMAD R83, R5, R9, R83 ;  /* 0x0000000905537224 */ /* 0x000fe400078e0253 */
[----:B------:R-:W-:-:S04]  /*7fd0*/  IMAD.HI.U32 R9, R2, R3, RZ ;  /* 0x0000000302097227 */ /* 0x000fc800078e00ff */
[----:B------:R-:W-:-:S04]  /*7fe0*/  IMAD.HI.U32 R11, R2, R79, RZ ;  /* 0x0000004f020b7227 */ /* 0x000fc800078e00ff */
[----:B------:R-:W-:Y:S02]  /*7ff0*/  IMAD.MOV R9, RZ, RZ, -R9 ;  /* 0x000000ffff097224 */ /* 0x000fe400078e0a09 */
[----:B------:R-:W-:Y:S02]  /*8000*/  IMAD.MOV R11, RZ, RZ, -R11 ;  /* 0x000000ffff0b7224 */ /* 0x000fe400078e0a0b */
[----:B------:R-:W-:Y:S02]  /*8010*/  IMAD R3, R5, R9, R3 ;  /* 0x0000000905037224 */ /* 0x000fe400078e0203 */
[----:B------:R-:W-:Y:S01]  /*8020*/  @!P6 IMAD.IADD R67, R67, 0x1, -R5 ;  /* 0x000000014343e824 */ /* 0x000fe200078e0a05 */
[----:B------:R-:W-:Y:S01]  /*8030*/  ISETP.GE.AND P6, PT, R143, RZ, PT ;  /* 0x000000ff8f00720c */ /* 0x000fe20003fc6270 */
[C---:B------:R-:W-:Y:S02]  /*8040*/  IMAD R79, R5.reuse, R11, R79 ;  /* 0x0000000b054f7224 */ /* 0x040fe400078e024f */
[----:B------:R-:W-:Y:S01]  /*8050*/  @!P2 IMAD.IADD R0, R0, 0x1, -R5 ;  /* 0x000000010000a824 */ /* 0x000fe200078e0a05 */
[C---:B------:R-:W-:Y:S01]  /*8060*/  ISETP.GT.U32.AND P2, PT, R5.reuse, R3, PT ;  /* 0x000000030500720c */ /* 0x040fe20003f44070 */
[----:B------:R-:W-:Y:S01]  /*8070*/  @!P0 IMAD.MOV R67, RZ, RZ, -R67 ;  /* 0x000000ffff438224 */ /* 0x000fe200078e0a43 */
[----:B------:R-:W-:Y:S01]  /*8080*/  ISETP.GT.U32.AND P3, PT, R5, R79, PT ;  /* 0x0000004f0500720c */ /* 0x000fe20003f64070 */
[----:B------:R-:W-:Y:S01]  /*8090*/  @!P5 IMAD.IADD R71, R71, 0x1, -R5 ;  /* 0x000000014747d824 */ /* 0x000fe200078e0a05 */
[----:B------:R-:W-:Y:S01]  /*80a0*/  ISETP.GT.U32.AND P0, PT, R5, R83, PT ;  /* 0x000000530500720c */ /* 0x000fe20003f04070 */
[----:B------:R-:W-:Y:S01]  /*80b0*/  @!P1 IMAD.MOV R55, RZ, RZ, -R55 ;  /* 0x000000ffff379224 */ /* 0x000fe200078e0a37 */
[----:B------:R-:W-:Y:S01]  /*80c0*/  ISETP.GE.AND P5, PT, R145, RZ, PT ;  /* 0x000000ff9100720c */ /* 0x000fe20003fa6270 */
[----:B------:R-:W-:Y:S01]  /*80d0*/  @!P4 IMAD.MOV R63, RZ, RZ, -R63 ;  /* 0x000000ffff3fc224 */ /* 0x000fe200078e0a3f */
[----:B------:R-:W-:Y:S01]  /*80e0*/  ISETP.GT.U32.AND P1, PT, R5, R71, PT ;  /* 0x000000470500720c */ /* 0x000fe20003f24070 */
[----:B------:R-:W-:Y:S01]  /*80f0*/  IMAD.MOV.U32 R75, RZ, RZ, R0 ;  /* 0x000000ffff4b7224 */ /* 0x000fe200078e0000 */
[----:B------:R-:W-:Y:S01]  /*8100*/  ISETP.GE.AND P4, PT, R151, RZ, PT ;  /* 0x000000ff9700720c */ /* 0x000fe20003f86270 */
[----:B------:R-:W-:-:S02]  /*8110*/  VIADD R151, R4, 0x66 ;  /* 0x0000006604977836 */ /* 0x000fc40000000000 */
[--C-:B------:R-:W-:Y:S02]  /*8120*/  @!P2 IMAD.IADD R3, R3, 0x1, -R5.reuse ;  /* 0x000000010303a824 */ /* 0x100fe400078e0a05 */
[--C-:B------:R-:W-:Y:S01]  /*8130*/  @!P3 IMAD.IADD R79, R79, 0x1, -R5.reuse ;  /* 0x000000014f4fb824 */ /* 0x100fe200078e0a05 */
[----:B------:R-:W-:Y:S01]  /*8140*/  IABS R9, R151 ;  /* 0x0000009700097213 */ /* 0x000fe20000000000 */
[----:B------:R-:W-:Y:S01]  /*8150*/  @!P0 IMAD.IADD R83, R83, 0x1, -R5 ;  /* 0x0000000153538824 */ /* 0x000fe200078e0a05 */
[----:B------:R-:W-:Y:S01]  /*8160*/  ISETP.GE.AND P3, PT, R149, RZ, PT ;  /* 0x000000ff9500720c */ /* 0x000fe20003f66270 */
[----:B------:R-:W-:Y:S01]  /*8170*/  VIADD R149, R4, 0x64 ;  /* 0x0000006404957836 */ /* 0x000fe20000000000 */
[C---:B------:R-:W-:Y:S01]  /*8180*/  ISETP.GT.U32.AND P2, PT, R5.reuse, R3, PT ;  /* 0x000000030500720c */ /* 0x040fe20003f44070 */
[----:B------:R-:W-:Y:S01]  /*8190*/  @!P5 IMAD.MOV R75, RZ, RZ, -R75 ;  /* 0x000000ffff4bd224 */ /* 0x000fe200078e0a4b */
[----:B------:R-:W-:Y:S01]  /*81a0*/  ISETP.GT.U32.AND P5, PT, R5, R83, PT ;  /* 0x000000530500720c */ /* 0x000fe20003fa4070 */
[----:B------:R-:W-:Y:S01]  /*81b0*/  IMAD.HI.U32 R91, R2, R9, RZ ;  /* 0x00000009025b7227 */ /* 0x000fe200078e00ff */
[----:B------:R-:W-:-:S02]  /*81c0*/  IABS R99, R149 ;  /* 0x0000009500637213 */ /* 0x000fc40000000000 */
[----:B------:R-:W-:Y:S01]  /*81d0*/  ISETP.GE.AND P0, PT, R151, RZ, PT ;  /* 0x000000ff9700720c */ /* 0x000fe20003f06270 */
[----:B------:R-:W-:Y:S01]  /*81e0*/  @!P1 IMAD.IADD R71, R71, 0x1, -R5 ;  /* 0x0000000147479824 */ /* 0x000fe200078e0a05 */
[----:B------:R-:W-:Y:S01]  /*81f0*/  ISETP.GE.AND P1, PT, R147, RZ, PT ;  /* 0x000000ff9300720c */ /* 0x000fe20003f26270 */
[----:B------:R-:W-:Y:S02]  /*8200*/  VIADD R147, R4, 0x65 ;  /* 0x0000006504937836 */ /* 0x000fe40000000000 */
[----:B------:R-:W-:Y:S02]  /*8210*/  IMAD.MOV R91, RZ, RZ, -R91 ;  /* 0x000000ffff5b7224 */ /* 0x000fe400078e0a5b */
[----:B------:R-:W-:Y:S01]  /*8220*/  IMAD.HI.U32 R0, R2, R99, RZ ;  /* 0x0000006302007227 */ /* 0x000fe200078e00ff */
[----:B------:R-:W-:-:S03]  /*8230*/  IABS R95, R147 ;  /* 0x00000093005f7213 */ /* 0x000fc60000000000 */
[----:B------:R-:W-:Y:S02]  /*8240*/  IMAD R91, R5, R91, R9 ;  /* 0x0000005b055b7224 */ /* 0x000fe400078e0209 */
[----:B------:R-:W-:Y:S02]  /*8250*/  IMAD.MOV R0, RZ, RZ, -R0 ;  /* 0x000000ffff007224 */ /* 0x000fe400078e0a00 */
[--C-:B------:R-:W-:Y:S01]  /*8260*/  @!P2 IMAD.IADD R3, R3, 0x1, -R5.reuse ;  /* 0x000000010303a824 */ /* 0x100fe200078e0a05 */
[----:B------:R-:W-:Y:S01]  /*8270*/  ISETP.GE.AND P2, PT, R149, RZ, PT ;  /* 0x000000ff9500720c */ /* 0x000fe20003f46270 */
[----:B------:R-:W-:Y:S01]  /*8280*/  @!P5 IMAD.IADD R83, R83, 0x1, -R5 ;  /* 0x000000015353d824 */ /* 0x000fe200078e0a05 */
[C---:B------:R-:W-:Y:S01]  /*8290*/  ISETP.GT.U32.AND P5, PT, R5.reuse, R91, PT ;  /* 0x0000005b0500720c */ /* 0x040fe20003fa4070 */
[----:B------:R-:W-:Y:S01]  /*82a0*/  @!P6 IMAD.MOV R71, RZ, RZ, -R71 ;  /* 0x000000ffff47e224 */ /* 0x000fe200078e0a47 */
[----:B------:R-:W-:Y:S01]  /*82b0*/  ISETP.GT.U32.AND P6, PT, R5, R79, PT ;  /* 0x0000004f0500720c */ /* 0x000fe20003fc4070 */
[----:B------:R-:W-:-:S04]  /*82c0*/  IMAD.HI.U32 R9, R2, R95, RZ ;  /* 0x0000005f02097227 */ /* 0x000fc800078e00ff */
[C---:B------:R-:W-:Y:S02]  /*82d0*/  IMAD R99, R5.reuse, R0, R99 ;  /* 0x0000000005637224 */ /* 0x040fe400078e0263 */
[----:B------:R-:W-:Y:S02]  /*82e0*/  IMAD.MOV.U32 R87, RZ, RZ, R3 ;  /* 0x000000ffff577224 */ /* 0x000fe400078e0003 */
[----:B------:R-:W-:Y:S02]  /*82f0*/  IMAD.MOV R9, RZ, RZ, -R9 ;  /* 0x000000ffff097224 */ /* 0x000fe400078e0a09 */
[----:B------:R-:W-:Y:S01]  /*8300*/  @!P3 IMAD.MOV R87, RZ, RZ, -R87 ;  /* 0x000000ffff57b224 */ /* 0x000fe200078e0a57 */
[----:B------:R-:W-:Y:S01]  /*8310*/  ISETP.GT.U32.AND P3, PT, R5, R99, PT ;  /* 0x000000630500720c */ /* 0x000fe20003f64070 */
[C---:B------:R-:W-:Y:S02]  /*8320*/  VIADD R143, R4.reuse, 0x62 ;  /* 0x00000062048f7836 */ /* 0x040fe40000000000 */
[----:B------:R-:W-:-:S02]  /*8330*/  VIADD R151, R4, 0x63 ;  /* 0x0000006304977836 */ /* 0x000fc40000000000 */
[----:B------:R-:W-:Y:S01]  /*8340*/  IMAD R95, R5, R9, R95 ;  /* 0x00000009055f7224 */ /* 0x000fe200078e025f */
[----:B------:R-:W-:Y:S01]  /*8350*/  IABS R106, R143 ;  /* 0x0000008f006a7213 */ /* 0x000fe20000000000 */
[----:B------:R-:W-:Y:S01]  /*8360*/  @!P5 IMAD.IADD R91, R91, 0x1, -R5 ;  /* 0x000000015b5bd824 */ /* 0x000fe200078e0a05 */
[----:B------:R-:W-:Y:S01]  /*8370*/  IABS R103, R151 ;  /* 0x0000009700677213 */ /* 0x000fe20000000000 */
[----:B------:R-:W-:Y:S01]  /*8380*/  @!P1 IMAD.MOV R83, RZ, RZ, -R83 ;  /* 0x000000ffff539224 */ /* 0x000fe200078e0a53 */
[----:B------:R-:W-:Y:S01]  /*8390*/  ISETP.GT.U32.AND P5, PT, R5, R95, PT ;  /* 0x0000005f0500720c */ /* 0x000fe20003fa4070 */
[C---:B------:R-:W-:Y:S01]  /*83a0*/  VIADD R145, R4.reuse, 0x61 ;  /* 0x0000006104917836 */ /* 0x040fe20000000000 */
[----:B------:R-:W-:Y:S01]  /*83b0*/  ISETP.GE.AND P1, PT, R151, RZ, PT ;  /* 0x000000ff9700720c */ /* 0x000fe20003f26270 */
[----:B------:R-:W-:Y:S01]  /*83c0*/  @!P6 IMAD.IADD R79, R79, 0x1, -R5 ;  /* 0x000000014f4fe824 */ /* 0x000fe200078e0a05 */
[----:B------:R-:W-:Y:S01]  /*83d0*/  ISETP.GE.AND P6, PT, R147, RZ, PT ;  /* 0x000000ff9300720c */ /* 0x000fe20003fc6270 */
[----:B------:R-:W-:Y:S01]  /*83e0*/  VIADD R151, R4, 0x60 ;  /* 0x0000006004977836 */ /* 0x000fe20000000000 */
[----:B------:R-:W-:Y:S01]  /*83f0*/  IABS R110, R145 ;  /* 0x00000091006e7213 */ /* 0x000fe20000000000 */
[----:B------:R-:W-:-:S03]  /*8400*/  IMAD.HI.U32 R9, R2, R106, RZ ;  /* 0x0000006a02097227 */ /* 0x000fc600078e00ff */
[----:B------:R-:W-:Y:S01]  /*8410*/  IABS R114, R151 ;  /* 0x0000009700727213 */ /* 0x000fe20000000000 */
[----:B------:R-:W-:Y:S01]  /*8420*/  @!P4 IMAD.MOV R79, RZ, RZ, -R79 ;  /* 0x000000ffff4fc224 */ /* 0x000fe200078e0a4f */
[----:B------:R-:W-:Y:S01]  /*8430*/  ISETP.GT.U32.AND P4, PT, R5, R91, PT ;  /* 0x0000005b0500720c */ /* 0x000fe20003f84070 */
[----:B------:R-:W-:Y:S02]  /*8440*/  @!P3 IMAD.IADD R99, R99, 0x1, -R5 ;  /* 0x000000016363b824 */ /* 0x000fe400078e0a05 */
[----:B------:R-:W-:Y:S02]  /*8450*/  IMAD.MOV R9, RZ, RZ, -R9 ;  /* 0x000000ffff097224 */ /* 0x000fe400078e0a09 */
[----:B------:R-:W-:Y:S01]  /*8460*/  IMAD.HI.U32 R3, R2, R110, RZ ;  /* 0x0000006e02037227 */ /* 0x000fe200078e00ff */
[----:B------:R-:W-:-:S03]  /*8470*/  ISETP.GT.U32.AND P3, PT, R5, R99, PT ;  /* 0x000000630500720c */ /* 0x000fc60003f64070 */
[----:B------:R-:W-:Y:S02]  /*8480*/  IMAD R106, R5, R9, R106 ;  /* 0x00000009056a7224 */ /* 0x000fe400078e026a */
[----:B------:R-:W-:-:S04]  /*8490*/  IMAD.HI.U32 R9, R2, R114, RZ ;  /* 0x0000007202097227 */ /* 0x000fc800078e00ff */
[----:B------:R-:W-:Y:S02]  /*84a0*/  @!P5 IMAD.IADD R95, R95, 0x1, -R5 ;  /* 0x000000015f5fd824 */ /* 0x000fe400078e0a05 */
[----:B------:R-:W-:Y:S02]  /*84b0*/  IMAD.MOV R11, RZ, RZ, -R3 ;  /* 0x000000ffff0b7224 */ /* 0x000fe400078e0a03 */
[----:B------:R-:W-:Y:S01]  /*84c0*/  IMAD.MOV R3, RZ, RZ, -R9 ;  /* 0x000000ffff037224 */ /* 0x000fe200078e0a09 */
[----:B------:R-:W-:Y:S01]  /*84d0*/  ISETP.GT.U32.AND P5, PT, R5, R95, PT ;  /* 0x0000005f0500720c */ /* 0x000fe20003fa4070 */
[----:B------:R-:W-:Y:S02]  /*84e0*/  @!P4 IMAD.IADD R91, R91, 0x1, -R5 ;  /* 0x000000015b5bc824 */ /* 0x000fe400078e0a05 */
[----:B------:R-:W-:Y:S02]  /*84f0*/  IMAD R114, R5, R3, R114 ;  /* 0x0000000305727224 */ /* 0x000fe400078e0272 */
[----:B------:R-:W-:-:S04]  /*8500*/  IMAD.HI.U32 R0, R2, R103, RZ ;  /* 0x0000006702007227 */ /* 0x000fc800078e00ff */
[----:B------:R-:W-:Y:S01]  /*8510*/  @!P0 IMAD.MOV R91, RZ, RZ, -R91 ;  /* 0x000000ffff5b8224 */ /* 0x000fe200078e0a5b */
[----:B------:R-:W-:Y:S01]  /*8520*/  ISETP.GT.U32.AND P0, PT, R5, R106, PT ;  /* 0x0000006a0500720c */ /* 0x000fe20003f04070 */
[----:B------:R-:W-:Y:S01]  /*8530*/  @!P3 IMAD.IADD R99, R99, 0x1, -R5 ;  /* 0x000000016363b824 */ /* 0x000fe200078e0a05 */
[C---:B------:R-:W-:Y:S01]  /*8540*/  ISETP.GT.U32.AND P3, PT, R5.reuse, R114, PT ;  /* 0x000000720500720c */ /* 0x040fe20003f64070 */
[----:B------:R-:W-:Y:S02]  /*8550*/  IMAD.MOV R0, RZ, RZ, -R0 ;  /* 0x000000ffff007224 */ /* 0x000fe400078e0a00 */
[C---:B------:R-:W-:Y:S02]  /*8560*/  VIADD R147, R4.reuse, 0x5f ;  /* 0x0000005f04937836 */ /* 0x040fe40000000000 */
[C---:B------:R-:W-:Y:S02]  /*8570*/  IMAD R110, R5.reuse, R11, R110 ;  /* 0x0000000b056e7224 */ /* 0x040fe400078e026e */
[----:B------:R-:W-:Y:S01]  /*8580*/  IMAD R103, R5, R0, R103 ;  /* 0x0000000005677224 */ /* 0x000fe200078e0267 */
[----:B------:R-:W-:Y:S01]  /*8590*/  IABS R0, R147 ;  /* 0x0000009300007213 */ /* 0x000fe20000000000 */
[----:B------:R-:W-:Y:S01]  /*85a0*/  @!P5 IMAD.IADD R95, R95, 0x1, -R5 ;  /* 0x000000015f5fd824 */ /* 0x000fe200078e0a05 */
[C---:B------:R-:W-:Y:S01]  /*85b0*/  ISETP.GT.U32.AND P5, PT, R5.reuse, R110, PT ;  /* 0x0000006e0500720c */ /* 0x040fe20003fa4070 */
[----:B------:R-:W-:Y:S01]  /*85c0*/  VIADD R149, R4, 0x5e ;  /* 0x0000005e04957836 */ /* 0x000fe20000000000 */
[----:B------:R-:W-:Y:S01]  /*85d0*/  ISETP.GT.U32.AND P4, PT, R5, R103, PT ;  /* 0x000000670500720c */ /* 0x000fe20003f84070 */
[----:B------:R-:W-:-:S03]  /*85e0*/  IMAD.HI.U32 R3, R2, R0, RZ ;  /* 0x0000000002037227 */ /* 0x000fc600078e00ff */
[----:B------:R-:W-:Y:S01]  /*85f0*/  IABS R122, R149 ;  /* 0x00000095007a7213 */ /* 0x000fe20000000000 */
[--C-:B------:R-:W-:Y:S02]  /*8600*/  @!P0 IMAD.IADD R106, R106, 0x1, -R5.reuse ;  /* 0x000000016a6a8824 */ /* 0x100fe400078e0a05 */
[----:B------:R-:W-:Y:S02]  /*8610*/  @!P3 IMAD.IADD R114, R114, 0x1, -R5 ;  /* 0x000000017272b824 */ /* 0x000fe400078e0a05 */
[----:B------:R-:W-:Y:S01]  /*8620*/  IMAD.MOV R3, RZ, RZ, -R3 ;  /* 0x000000ffff037224 */ /* 0x000fe200078e0a03 */
[C---:B------:R-:W-:Y:S01]  /*8630*/  ISETP.GT.U32.AND P0, PT, R5.reuse, R106, PT ;  /* 0x0000006a0500720c */ /* 0x040fe20003f04070 */
[----:B------:R-:W-:Y:S01]  /*8640*/  @!P2 IMAD.MOV R99, RZ, RZ, -R99 ;  /* 0x000000ffff63a224 */ /* 0x000fe200078e0a63 */
[C---:B------:R-:W-:Y:S01]  /*8650*/  ISETP.GT.U32.AND P2, PT, R5.reuse, R114, PT ;  /* 0x000000720500720c */ /* 0x040fe20003f44070 */
[----:B------:R-:W-:Y:S02]  /*8660*/  IMAD R118, R5, R3, R0 ;  /* 0x0000000305767224 */ /* 0x000fe400078e0200 */
[----:B------:R-:W-:-:S04]  /*8670*/  IMAD.HI.U32 R3, R2, R122, RZ ;  /* 0x0000007a02037227 */ /* 0x000fc800078e00ff */
[----:B------:R-:W-:Y:S01]  /*8680*/  @!P5 IMAD.IADD R110, R110, 0x1, -R5 ;  /* 0x000000016e6ed824 */ /* 0x000fe200078e0a05 */
[----:B------:R-:W-:Y:S01]  /*8690*/  ISETP.GE.AND P5, PT, R151, RZ, PT ;  /* 0x000000ff9700720c */ /* 0x000fe20003fa6270 */
[----:B------:R-:W-:Y:S02]  /*86a0*/  IMAD.MOV R3, RZ, RZ, -R3 ;  /* 0x000000ffff037224 */ /* 0x000fe400078e0a03 */
[--C-:B------:R-:W-:Y:S01]  /*86b0*/  @!P0 IMAD.IADD R106, R106, 0x1, -R5.reuse ;  /* 0x000000016a6a8824 */ /* 0x100fe200078e0a05 */
[C---:B------:R-:W-:Y:S01]  /*86c0*/  ISETP.GT.U32.AND P3, PT, R5.reuse, R110, PT ;  /* 0x0000006e0500720c */ /* 0x040fe20003f64070 */
[C---:B------:R-:W-:Y:S01]  /*86d0*/  IMAD R122, R5.reuse, R3, R122 ;  /* 0x00000003057a7224 */ /* 0x040fe200078e027a */
[C---:B------:R-:W-:Y:S01]  /*86e0*/  ISETP.GT.U32.AND P0, PT, R5.reuse, R118, PT ;  /* 0x000000760500720c */ /* 0x040fe20003f04070 */
[--C-:B------:R-:W-:Y:S02]  /*86f0*/  @!P2 IMAD.IADD R114, R114, 0x1, -R5.reuse ;  /* 0x000000017272a824 */ /* 0x100fe400078e0a05 */
[----:B------:R-:W-:Y:S01]  /*8700*/  VIADD R151, R4, 0x5d ;  /* 0x0000005d04977836 */ /* 0x000fe20000000000 */
[----:B------:R-:W-:Y:S01]  /*8710*/  ISETP.GT.U32.AND P2, PT, R5, R122, PT ;  /* 0x0000007a0500720c */ /* 0x000fe20003f44070 */
[----:B------:R-:W-:-:S02]  /*8720*/  @!P4 IMAD.IADD R103, R103, 0x1, -R5 ;  /* 0x000000016767c824 */ /* 0x000fc400078e0a05 */
[----:B------:R-:W-:Y:S01]  /*8730*/  @!P6 IMAD.MOV R95, RZ, RZ, -R95 ;  /* 0x000000ffff5fe224 */ /* 0x000fe200078e0a5f */
[----:B------:R-:W-:Y:S01]  /*8740*/  IABS R0, R151 ;  /* 0x0000009700007213 */ /* 0x000fe20000000000 */
[----:B------:R-:W-:Y:S01]  /*8750*/  @!P5 IMAD.MOV R114, RZ, RZ, -R114 ;  /* 0x000000ffff72d224 */ /* 0x000fe200078e0a72 */
[----:B------:R-:W-:Y:S01]  /*8760*/  ISETP.GT.U32.AND P4, PT, R5, R103, PT ;  /* 0x000000670500720c */ /* 0x000fe20003f84070 */
[----:B------:R-:W-:Y:S01]  /*8770*/  @!P3 IMAD.IADD R110, R110, 0x1, -R5 ;  /* 0x000000016e6eb824 */ /* 0x000fe200078e0a05 */
[----:B------:R-:W-:Y:S01]  /*8780*/  ISETP.GE.AND P3, PT, R151, RZ, PT ;  /* 0x000000ff9700720c */ /* 0x000fe20003f66270 */
[----:B------:R-:W-:Y:S01]  /*8790*/  VIADD R151, R4, 0x5c ;  /* 0x0000005c04977836 */ /* 0x000fe20000000000 */
[----:B------:R-:W-:Y:S01]  /*87a0*/  ISETP.GE.AND P6, PT, R143, RZ, PT ;  /* 0x000000ff8f00720c */ /* 0x000fe20003fc6270 */
[----:B------:R-:W-:-:S03]  /*87b0*/  IMAD.HI.U32 R3, R2, R0, RZ ;  /* 0x0000000002037227 */ /* 0x000fc600078e00ff */
[----:B------:R-:W-:Y:S01]  /*87c0*/  IABS R130, R151 ;  /* 0x0000009700827213 */ /* 0x000fe20000000000 */
[--C-:B------:R-:W-:Y:S02]  /*87d0*/  @!P0 IMAD.IADD R118, R118, 0x1, -R5.reuse ;  /* 0x0000000176768824 */ /* 0x100fe400078e0a05 */
[----:B------:R-:W-:Y:S02]  /*87e0*/  @!P2 IMAD.IADD R122, R122, 0x1, -R5 ;  /* 0x000000017a7aa824 */ /* 0x000fe400078e0a05 */
[----:B------:R-:W-:Y:S01]  /*87f0*/  IMAD.MOV R3, RZ, RZ, -R3 ;  /* 0x000000ffff037224 */ /* 0x000fe200078e0a03 */
[----:B------:R-:W-:Y:S01]  /*8800*/  ISETP.GT.U32.AND P0, PT, R5, R118, PT ;  /* 0x000000760500720c */ /* 0x000fe20003f04070 */
[----:B------:R-:W-:Y:S01]  /*8810*/  @!P4 IMAD.IADD R103, R103, 0x1, -R5 ;  /* 0x000000016767c824 */ /* 0x000fe200078e0a05 */
[C---:B------:R-:W-:Y:S01]  /*8820*/  ISETP.GT.U32.AND P2, PT, R5.reuse, R122, PT ;  /* 0x0000007a0500720c */ /* 0x040fe20003f44070 */
[----:B------:R-:W-:Y:S01]  /*8830*/  IMAD R126, R5, R3, R0 ;  /* 0x00000003057e7224 */ /* 0x000fe200078e0200 */
[----:B------:R-:W-:Y:S01]  /*8840*/  ISETP.GE.AND P4, PT, R145, RZ, PT ;  /* 0x000000ff9100720c */ /* 0x000fe20003f86270 */
[----:B------:R-:W-:-:S04]  /*8850*/  IMAD.HI.U32 R0, R2, R130, RZ ;  /* 0x0000008202007227 */ /* 0x000fc800078e00ff */
[----:B------:R-:W-:Y:S02]  /*8860*/  IMAD.MOV R0, RZ, RZ, -R0 ;  /* 0x000000ffff007224 */ /* 0x000fe400078e0a00 */
[----:B------:R-:W-:Y:S01]  /*8870*/  @!P1 IMAD.MOV R103, RZ, RZ, -R103 ;  /* 0x000000ffff679224 */ /* 0x000fe200078e0a67 */
[----:B------:R-:W-:Y:S01]  /*8880*/  ISETP.GE.AND P1, PT, R147, RZ, PT ;  /* 0x000000ff9300720c */ /* 0x000fe20003f26270 */
[C---:B------:R-:W-:Y:S02]  /*8890*/  IMAD R130, R5.reuse, R0, R130 ;  /* 0x0000000005827224 */ /* 0x040fe400078e0282 */
[--C-:B------:R-:W-:Y:S01]  /*88a0*/  @!P0 IMAD.IADD R118, R118, 0x1, -R5.reuse ;  /* 0x0000000176768824 */ /* 0x100fe200078e0a05 */
[C---:B------:R-:W-:Y:S01]  /*88b0*/  ISETP.GT.U32.AND P0, PT, R5.reuse, R126, PT ;  /* 0x0000007e0500720c */ /* 0x040fe20003f04070 */
[----:B------:R-:W-:Y:S01]  /*88c0*/  @!P2 IMAD.IADD R122, R122, 0x1, -R5 ;  /* 0x000000017a7aa824 */ /* 0x000fe200078e0a05 */
[----:B------:R-:W-:Y:S01]  /*88d0*/  ISETP.GT.U32.AND P2, PT, R5, R130, PT ;  /* 0x000000820500720c */ /* 0x000fe20003f44070 */
[----:B------:R-:W-:-:S02]  /*88e0*/  VIADD R147, R4, 0x59 ;  /* 0x0000005904937836 */ /* 0x000fc40000000000 */
[----:B------:R-:W-:Y:S01]  /*88f0*/  @!P4 IMAD.MOV R110, RZ, RZ, -R110 ;  /* 0x000000ffff6ec224 */ /* 0x000fe200078e0a6e */
[----:B------:R-:W-:Y:S01]  /*8900*/  ISETP.GE.AND P4, PT, R151, RZ, PT ;  /* 0x000000ff9700720c */ /* 0x000fe20003f86270 */
[----:B------:R-:W-:Y:S01]  /*8910*/  @!P6 IMAD.MOV R106, RZ, RZ, -R106 ;  /* 0x000000ffff6ae224 */ /* 0x000fe200078e0a6a */
[----:B------:R-:W-:Y:S01]  /*8920*/  IABS R141, R147 ;  /* 0x00000093008d7213 */ /* 0x000fe20000000000 */
[C---:B------:R-:W-:Y:S01]  /*8930*/  VIADD R151, R4.reuse, 0x5b ;  /* 0x0000005b04977836 */ /* 0x040fe20000000000 */
[----:B------:R-:W-:Y:S01]  /*8940*/  ISETP.GE.AND P6, PT, R149, RZ, PT ;  /* 0x000000ff9500720c */ /* 0x000fe20003fc6270 */
[----:B------:R-:W-:Y:S02]  /*8950*/  VIADD R143, R4, 0x58 ;  /* 0x00000058048f7836 */ /* 0x000fe40000000000 */
[----:B------:R-:W-:Y:S01]  /*8960*/  IMAD.HI.U32 R3, R2, R141, RZ ;  /* 0x0000008d02037227 */ /* 0x000fe200078e00ff */
[----:B------:R-:W-:Y:S02]  /*8970*/  IABS R134, R151 ;  /* 0x0000009700867213 */ /* 0x000fe40000000000 */
[----:B------:R-:W-:Y:S01]  /*8980*/  IABS R145, R143 ;  /* 0x0000008f00917213 */ /* 0x000fe20000000000 */
[--C-:B------:R-:W-:Y:S01]  /*8990*/  @!P0 IMAD.IADD R126, R126, 0x1, -R5.reuse ;  /* 0x000000017e7e8824 */ /* 0x100fe200078e0a05 */
[----:B------:R-:W-:Y:S01]  /*89a0*/  ISETP.GE.AND P5, PT, R151, RZ, PT ;  /* 0x000000ff9700720c */ /* 0x000fe20003fa6270 */
[----:B------:R-:W-:-:S02]  /*89b0*/  @!P2 IMAD.IADD R130, R130, 0x1, -R5 ;  /* 0x000000018282a824 */ /* 0x000fc400078e0a05 */
[----:B------:R-:W-:Y:S01]  /*89c0*/  IMAD.MOV R3, RZ, RZ, -R3 ;  /* 0x000000ffff037224 */ /* 0x000fe200078e0a03 */
[C---:B------:R-:W-:Y:S01]  /*89d0*/  ISETP.GT.U32.AND P0, PT, R5.reuse, R126, PT ;  /* 0x0000007e0500720c */ /* 0x040fe20003f04070 */
[----:B------:R-:W-:Y:S01]  /*89e0*/  IMAD.HI.U32 R11, R2, R134, RZ ;  /* 0x00000086020b7227 */ /* 0x000fe200078e00ff */
[----:B------:R-:W-:-:S03]  /*89f0*/  ISETP.GT.U32.AND P2, PT, R5, R130, PT ;  /* 0x000000820500720c */ /* 0x000fc60003f44070 */
[----:B------:R-:W-:-:S04]  /*8a00*/  IMAD.HI.U32 R0, R2, R145, RZ ;  /* 0x0000009102007227 */ /* 0x000fc800078e00ff */
[----:B------:R-:W-:Y:S02]  /*8a10*/  IMAD R141, R5, R3, R141 ;  /* 0x00000003058d7224 */ /* 0x000fe400078e028d */
[----:B------:R-:W-:-:S04]  /*8a20*/  IMAD.HI.U32 R9, R2, R137, RZ ;  /* 0x0000008902097227 */ /* 0x000fc800078e00ff */
[----:B------:R-:W-:Y:S02]  /*8a30*/  IMAD.MOV R11, RZ, RZ, -R11 ;  /* 0x000000ffff0b7224 */ /* 0x000fe400078e0a0b */
[----:B------:R-:W-:Y:S02]  /*8a40*/  IMAD.MOV R0, RZ, RZ, -R0 ;  /* 0x000000ffff007224 */ /* 0x000fe400078e0a00 */
[----:B------:R-:W-:Y:S01]  /*8a50*/  @!P6 IMAD.MOV R122, RZ, RZ, -R122 ;  /* 0x000000ffff7ae224 */ /* 0x000fe200078e0a7a */
[C---:B------:R-:W-:Y:S01]  /*8a60*/  ISETP.GT.U32.AND P6, PT, R5.reuse, R141, PT ;  /* 0x0000008d0500720c */ /* 0x040fe20003fc4070 */
[----:B------:R-:W-:Y:S02]  /*8a70*/  VIADD R151, R4, 0x57 ;  /* 0x0000005704977836 */ /* 0x000fe40000000000 */
[----:B------:R-:W-:Y:S02]  /*8a80*/  IMAD.MOV R9, RZ, RZ, -R9 ;  /* 0x000000ffff097224 */ /* 0x000fe400078e0a09 */
[C---:B------:R-:W-:Y:S01]  /*8a90*/  IMAD R134, R5.reuse, R11, R134 ;  /* 0x0000000b05867224 */ /* 0x040fe200078e0286 */
[----:B------:R-:W-:Y:S01]  /*8aa0*/  IABS R149, R151 ;  /* 0x0000009700957213 */ /* 0x000fe20000000000 */
[----:B------:R-:W-:-:S02]  /*8ab0*/  IMAD R145, R5, R0, R145 ;  /* 0x0000000005917224 */ /* 0x000fc400078e0291 */
[C---:B------:R-:W-:Y:S02]  /*8ac0*/  IMAD R137, R5.reuse, R9, R137 ;  /* 0x0000000905897224 */ /* 0x040fe400078e0289 */
[--C-:B------:R-:W-:Y:S01]  /*8ad0*/  @!P0 IMAD.IADD R126, R126, 0x1, -R5.reuse ;  /* 0x000000017e7e8824 */ /* 0x100fe200078e0a05 */
[C---:B------:R-:W-:Y:S01]  /*8ae0*/  ISETP.GT.U32.AND P0, PT, R5.reuse, R134, PT ;  /* 0x000000860500720c */ /* 0x040fe20003f04070 */
[----:B------:R-:W-:Y:S01]  /*8af0*/  @!P2 IMAD.IADD R130, R130, 0x1, -R5 ;  /* 0x000000018282a824 */ /* 0x000fe200078e0a05 */
[----:B------:R-:W-:Y:S01]  /*8b00*/  ISETP.GT.U32.AND P2, PT, R5, R145, PT ;  /* 0x000000910500720c */ /* 0x000fe20003f44070 */
[----:B------:R-:W-:-:S04]  /*8b10*/  IMAD.HI.U32 R0, R2, R149, RZ ;  /* 0x0000009502007227 */ /* 0x000fc800078e00ff */
[----:B------:R-:W-:Y:S01]  /*8b20*/  @!P1 IMAD.MOV R118, RZ, RZ, -R118 ;  /* 0x000000ffff769224 */ /* 0x000fe200078e0a76 */
[----:B------:R-:W-:Y:S01]  /*8b30*/  ISETP.GT.U32.AND P1, PT, R5, R137, PT ;  /* 0x000000890500720c */ /* 0x000fe20003f24070 */
[----:B------:R-:W-:Y:S02]  /*8b40*/  @!P6 IMAD.IADD R141, R141, 0x1, -R5 ;  /* 0x000000018d8de824 */ /* 0x000fe400078e0a05 */
[----:B------:R-:W-:Y:S02]  /*8b50*/  IMAD.MOV R0, RZ, RZ, -R0 ;  /* 0x000000ffff007224 */ /* 0x000fe400078e0a00 */
[----:B------:R-:W-:Y:S01]  /*8b60*/  @!P4 IMAD.MOV R130, RZ, RZ, -R130 ;  /* 0x000000ffff82c224 */ /* 0x000fe200078e0a82 */
[C---:B------:R-:W-:Y:S01]  /*8b70*/  ISETP.GT.U32.AND P4, PT, R5.reuse, R141, PT ;  /* 0x0000008d0500720c */ /* 0x040fe20003f84070 */
[----:B------:R-:W-:Y:S02]  /*8b80*/  IMAD R149, R5, R0, R149 ;  /* 0x0000000005957224 */ /* 0x000fe400078e0295 */
[----:B------:R-:W-:-:S04]  /*8b90*/  IMAD.HI.U32 R0, R2, R153, RZ ;  /* 0x0000009902007227 */ /* 0x000fc800078e00ff */
[--C-:B------:R-:W-:Y:S01]  /*8ba0*/  @!P0 IMAD.IADD R134, R134, 0x1, -R5.reuse ;  /* 0x0000000186868824 */ /* 0x100fe200078e0a05 */
[----:B------:R-:W-:Y:S01]  /*8bb0*/  ISETP.GE.AND P0, PT, R147, RZ, PT ;  /* 0x000000ff9300720c */ /* 0x000fe20003f06270 */
[--C-:B------:R-:W-:Y:S02]  /*8bc0*/  @!P2 IMAD.IADD R145, R145, 0x1, -R5.reuse ;  /* 0x000000019191a824 */ /* 0x100fe400078e0a05 */
[----:B------:R-:W-:Y:S02]  /*8bd0*/  IMAD.MOV R0, RZ, RZ, -R0 ;  /* 0x000000ffff007224 */ /* 0x000fe400078e0a00 */
[----:B------:R-:W-:Y:S01]  /*8be0*/  @!P1 IMAD.IADD R137, R137, 0x1, -R5 ;  /* 0x0000000189899824 */ /* 0x000fe200078e0a05 */
[C---:B------:R-:W-:Y:S01]  /*8bf0*/  ISETP.GT.U32.AND P1, PT, R5.reuse, R134, PT ;  /* 0x000000860500720c */ /* 0x040fe20003f24070 */
[C---:B------:R-:W-:Y:S01]  /*8c00*/  IMAD R153, R5.reuse, R0, R153 ;  /* 0x0000000005997224 */ /* 0x040fe200078e0299 */
[----:B------:R-:W-:Y:S01]  /*8c10*/  ISETP.GT.U32.AND P2, PT, R5, R145, PT ;  /* 0x000000910500720c */ /* 0x000fe20003f44070 */
[----:B------:R-:W-:Y:S01]  /*8c20*/  @!P4 IMAD.IADD R141, R141, 0x1, -R5 ;  /* 0x000000018d8dc824 */ /* 0x000fe200078e0a05 */
[C---:B------:R-:W-:Y:S01]  /*8c30*/  ISETP.GT.U32.AND P6, PT, R5.reuse, R137, PT ;  /* 0x000000890500720c */ /* 0x040fe20003fc4070 */
[C---:B------:R-:W-:Y:S01]  /*8c40*/  VIADD R147, R4.reuse, 0x54 ;  /* 0x0000005404937836 */ /* 0x040fe20000000000 */
[----:B------:R-:W-:Y:S01]  /*8c50*/  ISETP.GT.U32.AND P4, PT, R5, R153, PT ;  /* 0x000000990500720c */ /* 0x000fe20003f84070 */
[----:B------:R-:W-:Y:S01]  /*8c60*/  @!P3 IMAD.MOV R126, RZ, RZ, -R126 ;  /* 0x000000ffff7eb224 */ /* 0x000fe200078e0a7e */
[----:B------:R-:W-:Y:S01]  /*8c70*/  ISETP.GE.AND P3, PT, R139, RZ, PT ;  /* 0x000000ff8b00720c */ /* 0x000fe20003f66270 */
[----:B------:R-:W-:Y:S01]  /*8c80*/  VIADD R139, R4, 0x55 ;  /* 0x00000055048b7836 */ /* 0x000fe20000000000 */
[----:B------:R-:W-:Y:S01]  /*8c90*/  IABS R161, R147 ;  /* 0x0000009300a17213 */ /* 0x000fe20000000000 */
[----:B------:R-:W-:-:S02]  /*8ca0*/  @!P0 IMAD.MOV R141, RZ, RZ, -R141 ;  /* 0x000000ffff8d8224 */ /* 0x000fc400078e0a8d */
[--C-:B------:R-:W-:Y:S01]  /*8cb0*/  @!P1 IMAD.IADD R134, R134, 0x1, -R5.reuse ;  /* 0x0000000186869824 */ /* 0x100fe200078e0a05 */
[----:B------:R-:W-:Y:S01]  /*8cc0*/  ISETP.GT.U32.AND P1, PT, R5, R149, PT ;  /* 0x000000950500720c */ /* 0x000fe20003f24070 */
[----:B------:R-:W-:Y:S01]  /*8cd0*/  @!P2 IMAD.IADD R145, R145, 0x1, -R5 ;  /* 0x000000019191a824 */ /* 0x000fe200078e0a05 */
[----:B------:R-:W-:Y:S01]  /*8ce0*/  ISETP.GE.AND P2, PT, R151, RZ, PT ;  /* 0x000000ff9700720c */ /* 0x000fe20003f46270 */
[----:B------:R-:W-:Y:S01]  /*8cf0*/  VIADD R151, R4, 0x53 ;  /* 0x0000005304977836 */ /* 0x000fe20000000000 */
[----:B------:R-:W-:Y:S01]  /*8d00*/  IABS R157, R139 ;  /* 0x0000008b009d7213 */ /* 0x000fe20000000000 */
[----:B------:R-:W-:-:S03]  /*8d10*/  IMAD.HI.U32 R0, R2, R161, RZ ;  /* 0x000000a102007227 */ /* 0x000fc600078e00ff */
[----:B------:R-:W-:Y:S01]  /*8d20*/  IABS R165, R151 ;  /* 0x0000009700a57213 */ /* 0x000fe20000000000 */
[----:B------:R-:W-:Y:S02]  /*8d30*/  @!P4 IMAD.IADD R153, R153, 0x1, -R5 ;  /* 0x000000019999c824 */ /* 0x000fe400078e0a05 */
[----:B------:R-:W-:Y:S02]  /*8d40*/  IMAD.MOV R0, RZ, RZ, -R0 ;  /* 0x000000ffff007224 */ /* 0x000fe400078e0a00 */
[----:B------:R-:W-:Y:S01]  /*8d50*/  @!P5 IMAD.MOV R134, RZ, RZ, -R134 ;  /* 0x000000ffff86d224 */ /* 0x000fe200078e0a86 */
[C---:B------:R-:W-:Y:S01]  /*8d60*/  ISETP.GT.U32.AND P5, PT, R5.reuse, R153, PT ;  /* 0x000000990500720c */ /* 0x040fe20003fa4070 */
[----:B------:R-:W-:Y:S02]  /*8d70*/  IMAD R161, R5, R0, R161 ;  /* 0x0000000005a17224 */ /* 0x000fe400078e02a1 */
[----:B------:R-:W-:-:S03]  /*8d80*/  IMAD.HI.U32 R0, R2, R165, RZ ;  /* 0x000000a502007227 */ /* 0x000fc600078e00ff */
[----:B------:R-:W-:Y:S01]  /*8d90*/  ISETP.GT.U32.AND P0, PT, R5, R161, PT ;  /* 0x000000a10500720c */ /* 0x000fe20003f04070 */
[----:B------:R-:W-:Y:S01]  /*8da0*/  @!P1 IMAD.IADD R149, R149, 0x1, -R5 ;  /* 0x0000000195959824 */ /* 0x000fe200078e0a05 */
[----:B------:R-:W-:Y:S01]  /*8db0*/  ISETP.GE.AND P1, PT, R132, RZ, PT ;  /* 0x000000ff8400720c */ /* 0x000fe20003f26270 */
[----:B------:R-:W-:-:S03]  /*8dc0*/  IMAD.HI.U32 R3, R2, R157, RZ ;  /* 0x0000009d02037227 */ /* 0x000fc600078e00ff */
[C---:B------:R-:W-:Y:S01]  /*8dd0*/  ISETP.GT.U32.AND P4, PT, R5.reuse, R149, PT ;  /* 0x000000950500720c */ /* 0x040fe20003f84070 */
[----:B------:R-:W-:Y:S02]  /*8de0*/  IMAD.MOV R0, RZ, RZ, -R0 ;  /* 0x000000ffff007224 */ /* 0x000fe400078e0a00 */
[----:B------:R-:W-:Y:S02]  /*8df0*/  IMAD.MOV R3, RZ, RZ, -R3 ;  /* 0x000000ffff037224 */ /* 0x000fe400078e0a03 */
[----:B------:R-:W-:Y:S02]  /*8e00*/  IMAD R165, R5, R0, R165 ;  /* 0x0000000005a57224 */ /* 0x000fe400078e02a5 */
[----:B------:R-:W-:Y:S01]  /*8e10*/  @!P6 IMAD.IADD R137, R137, 0x1, -R5 ;  /* 0x000000018989e824 */ /* 0x000fe200078e0a05 */
[----:B------:R-:W-:Y:S01]  /*8e20*/  ISETP.GE.AND P6, PT, R143, RZ, PT ;  /* 0x000000ff8f00720c */ /* 0x000fe20003fc6270 */
[----:B------:R-:W-:Y:S02]  /*8e30*/  IMAD R157, R5, R3, R157 ;  /* 0x00000003059d7224 */ /* 0x000fe400078e029d */
[----:B------:R-:W-:Y:S01]  /*8e40*/  @!P5 IMAD.IADD R153, R153, 0x1, -R5 ;  /* 0x000000019999d824 */ /* 0x000fe200078e0a05 */
[----:B------:R-:W-:Y:S01]  /*8e50*/  ISETP.GT.U32.AND P5, PT, R5, R165, PT ;  /* 0x000000a50500720c */ /* 0x000fe20003fa4070 */
[----:B------:R-:W-:-:S02]  /*8e60*/  VIADD R143, R4, 0x52 ;  /* 0x00000052048f7836 */ /* 0x000fc40000000000 */
[----:B------:R-:W-:Y:S01]  /*8e70*/  @!P3 IMAD.MOV R137, RZ, RZ, -R137 ;  /* 0x000000ffff89b224 */ /* 0x000fe200078e0a89 */
[----:B------:R-:W-:Y:S01]  /*8e80*/  ISETP.GT.U32.AND P3, PT, R5, R157, PT ;  /* 0x0000009d0500720c */ /* 0x000fe20003f64070 */
[--C-:B------:R-:W-:Y:S01]  /*8e90*/  @!P4 IMAD.IADD R149, R149, 0x1, -R5.reuse ;  /* 0x000000019595c824 */ /* 0x100fe200078e0a05 */
[----:B------:R-:W-:Y:S01]  /*8ea0*/  IABS R168, R143 ;  /* 0x0000008f00a87213 */ /* 0x000fe20000000000 */
[----:B------:R-:W-:Y:S01]  /*8eb0*/  @!P0 IMAD.IADD R161, R161, 0x1, -R5 ;  /* 0x00000001a1a18824 */ /* 0x000fe200078e0a05 */
[----:B------:R-:W-:Y:S01]  /*8ec0*/  ISETP.GE.AND P4, PT, R147, RZ, PT ;  /* 0x000000ff9300720c */ /* 0x000fe20003f86270 */
[----:B------:R-:W-:Y:S02]  /*8ed0*/  VIADD R147, R4, 0x51 ;  /* 0x0000005104937836 */ /* 0x000fe40000000000 */
[----:B------:R-:W-:-:S03]  /*8ee0*/  IMAD.HI.U32 R0, R2, R168, RZ ;  /* 0x000000a802007227 */ /* 0x000fc600078e00ff */
[----:B------:R-:W-:Y:S01]  /*8ef0*/  IABS R172, R147 ;  /* 0x0000009300ac7213 */ /* 0x000fe20000000000 */
[--C-:B------:R-:W-:Y:S02]  /*8f00*/  @!P5 IMAD.IADD R165, R165, 0x1, -R5.reuse ;  /* 0x00000001a5a5d824 */ /* 0x100fe400078e0a05 */
[----:B------:R-:W-:Y:S02]  /*8f10*/  IMAD.MOV R0, RZ, RZ, -R0 ;  /* 0x000000ffff007224 */ /* 0x000fe400078e0a00 */
[----:B------:R-:W-:Y:S01]  /*8f20*/  @!P3 IMAD.IADD R157, R157, 0x1, -R5 ;  /* 0x000000019d9db824 */ /* 0x000fe200078e0a05 */
[----:B------:R-:W-:Y:S01]  /*8f30*/  ISETP.GE.AND P3, PT, R151, RZ, PT ;  /* 0x000000ff9700720c */ /* 0x000fe20003f66270 */
[C---:B------:R-:W-:Y:S01]  /*8f40*/  IMAD R168, R5.reuse, R0, R168 ;  /* 0x0000000005a87224 */ /* 0x040fe200078e02a8 */
[C---:B------:R-:W-:Y:S01]  /*8f50*/  ISETP.GT.U32.AND P5, PT, R5.reuse, R165, PT ;  /* 0x000000a50500720c */ /* 0x040fe20003fa4070 */
[----:B------:R-:W-:Y:S01]  /*8f60*/  VIADD R151, R4, 0x50 ;  /* 0x0000005004977836 */ /* 0x000fe20000000000 */
[----:B------:R-:W-:Y:S01]  /*8f70*/  ISETP.GT.U32.AND P0, PT, R5, R157, PT ;  /* 0x0000009d0500720c */ /* 0x000fe20003f04070 */
[----:B------:R-:W-:-:S03]  /*8f80*/  IMAD.HI.U32 R0, R2, R172, RZ ;  /* 0x000000ac02007227 */ /* 0x000fc600078e00ff */
[----:B------:R-:W-:Y:S01]  /*8f90*/  IABS R176, R151 ;  /* 0x0000009700b07213 */ /* 0x000fe20000000000 */
[----:B------:R-:W-:Y:S01]  /*8fa0*/  @!P2 IMAD.MOV R149, RZ, RZ, -R149 ;  /* 0x000000ffff95a224 */ /* 0x000fe200078e0a95 */
[----:B------:R-:W-:Y:S01]  /*8fb0*/  ISETP.GT.U32.AND P2, PT, R5, R161, PT ;  /* 0x000000a10500720c */ /* 0x000fe20003f44070 */
[----:B------:R-:W-:Y:S02]  /*8fc0*/  IMAD.MOV R3, RZ, RZ, -R0 ;  /* 0x000000ffff037224 */ /* 0x000fe400078e0a00 */
[----:B------:R-:W-:-:S04]  /*8fd0*/  IMAD.HI.U32 R0, R2, R176, RZ ;  /* 0x000000b002007227 */ /* 0x000fc800078e00ff */
[----:B------:R-:W-:Y:S02]  /*8fe0*/  IMAD R172, R5, R3, R172 ;  /* 0x0000000305ac7224 */ /* 0x000fe400078e02ac */
[--C-:B------:R-:W-:Y:S02]  /*8ff0*/  @!P5 IMAD.IADD R165, R165, 0x1, -R5.reuse ;  /* 0x00000001a5a5d824 */ /* 0x100fe400078e0a05 */
[----:B------:R-:W-:Y:S01]  /*9000*/  IMAD.MOV R0, RZ, RZ, -R0 ;  /* 0x000000ffff007224 */ /* 0x000fe200078e0a00 */
[----:B------:R-:W-:Y:S01]  /*9010*/  ISETP.GT.U32.AND P5, PT, R5, R172, PT ;  /* 0x000000ac0500720c */ /* 0x000fe20003fa4070 */
[----:B------:R-:W-:Y:S01]  /*9020*/  @!P2 IMAD.IADD R161, R161, 0x1, -R5 ;  /* 0x00000001a1a1a824 */ /* 0x000fe200078e0a05 */
[----:B------:R-:W-:Y:S01]  /*9030*/  ISETP.GE.AND P2, PT, R147, RZ, PT ;  /* 0x000000ff9300720c */ /* 0x000fe20003f46270 */
[C---:B------:R-:W-:Y:S02]  /*9040*/  IMAD R176, R5.reuse, R0, R176 ;  /* 0x0000000005b07224 */ /* 0x040fe400078e02b0 */
[----:B------:R-:W-:Y:S01]  /*9050*/  @!P1 IMAD.MOV R153, RZ, RZ, -R153 ;  /* 0x000000ffff999224 */ /* 0x000fe200078e0a99 */
[----:B------:R-:W-:Y:S01]  /*9060*/  ISETP.GT.U32.AND P1, PT, R5, R168, PT ;  /* 0x000000a80500720c */ /* 0x000fe20003f24070 */
[----:B------:R-:W-:Y:S01]  /*9070*/  @!P0 IMAD.IADD R157, R157, 0x1, -R5 ;  /* 0x000000019d9d8824 */ /* 0x000fe200078e0a05 */
[----:B------:R-:W-:Y:S01]  /*9080*/  ISETP.GE.AND P0, PT, R143, RZ, PT ;  /* 0x000000ff8f00720c */ /* 0x000fe20003f06270 */
[----:B------:R-:W-:-:S02]  /*9090*/  VIADD R143, R4, 0x4f ;  /* 0x0000004f048f7836 */ /* 0x000fc40000000000 */
[----:B------:R-:W-:Y:S01]  /*90a0*/  @!P4 IMAD.MOV R161, RZ, RZ, -R161 ;  /* 0x000000ffffa1c224 */ /* 0x000fe200078e0aa1 */
[C---:B------:R-:W-:Y:S01]  /*90b0*/  ISETP.GT.U32.AND P4, PT, R5.reuse, R176, PT ;  /* 0x000000b00500720c */ /* 0x040fe20003f84070 */
[----:B------:R-:W-:Y:S01]  /*90c0*/  @!P5 IMAD.IADD R172, R172, 0x1, -R5 ;  /* 0x00000001acacd824 */ /* 0x000fe200078e0a05 */
[----:B------:R-:W-:Y:S01]  /*90d0*/  IABS R3, R143 ;  /* 0x0000008f00037213 */ /* 0x000fe20000000000 */
[----:B------:R-:W-:Y:S02]  /*90e0*/  VIADD R147, R4, 0x4e ;  /* 0x0000004e04937836 */ /* 0x000fe40000000000 */
[----:B------:R-:W-:Y:S01]  /*90f0*/  @!P6 IMAD.MOV R145, RZ, RZ, -R145 ;  /* 0x000000ffff91e224 */ /* 0x000fe200078e0a91 */
[----:B------:R-:W-:Y:S01]  /*9100*/  ISETP.GT.U32.AND P5, PT, R5, R172, PT ;  /* 0x000000ac0500720c */ /* 0x000fe20003fa4070 */
[----:B------:R-:W-:Y:S01]  /*9110*/  IMAD.HI.U32 R0, R2, R3, RZ ;  /* 0x0000000302007227 */ /* 0x000fe200078e00ff */
[----:B------:R-:W-:Y:S02]  /*9120*/  IABS R184, R147 ;  /* 0x0000009300b87213 */ /* 0x000fe40000000000 */
[----:B------:R-:W-:Y:S01]  /*9130*/  ISETP.GE.AND P6, PT, R139, RZ, PT ;  /* 0x000000ff8b00720c */ /* 0x000fe20003fc6270 */
[----:B------:R-:W-:Y:S01]  /*9140*/  @!P1 IMAD.IADD R168, R168, 0x1, -R5 ;  /* 0x00000001a8a89824 */ /* 0x000fe200078e0a05 */
[----:B------:R-:W-:Y:S01]  /*9150*/  ISETP.GE.AND P1, PT, R151, RZ, PT ;  /* 0x000000ff9700720c */ /* 0x000fe20003f26270 */
[----:B------:R-:W-:-:S02]  /*9160*/  VIADD R151, R4, 0x4d ;  /* 0x0000004d04977836 */ /* 0x000fc40000000000 */
[----:B------:R-:W-:Y:S02]  /*9170*/  IMAD.MOV R0, RZ, RZ, -R0 ;  /* 0x000000ffff007224 */ /* 0x000fe400078e0a00 */
[----:B------:R-:W-:Y:S01]  /*9180*/  @!P4 IMAD.IADD R176, R176, 0x1, -R5 ;  /* 0x00000001b0b0c824 */ /* 0x000fe200078e0a05 */
[----:B------:R-:W-:Y:S01]  /*9190*/  IABS R188, R151 ;  /* 0x0000009700bc7213 */ /* 0x000fe20000000000 */
[C---:B------:R-:W-:Y:S02]  /*91a0*/  IMAD R180, R5.reuse, R0, R3 ;  /* 0x0000000005b47224 */ /* 0x040fe400078e0203 */
[----:B------:R-:W-:Y:S01]  /*91b0*/  IMAD.HI.U32 R3, R2, R184, RZ ;  /* 0x000000b802037227 */ /* 0x000fe200078e00ff */
[----:B------:R-:W-:-:S03]  /*91c0*/  ISETP.GT.U32.AND P4, PT, R5, R176, PT ;  /* 0x000000b00500720c */ /* 0x000fc60003f84070 */
[----:B------:R-:W-:Y:S01]  /*91d0*/  @!P5 IMAD.IADD R172, R172, 0x1, -R5 ;  /* 0x00000001acacd824 */ /* 0x000fe200078e0a05 */
[----:B------:R-:W-:Y:S01]  /*91e0*/  ISETP.GT.U32.AND P5, PT, R5, R180, PT ;  /* 0x000000b40500720c */ /* 0x000fe20003fa4070 */
[----:B------:R-:W-:-:S04]  /*91f0*/  IMAD.HI.U32 R0, R2, R188, RZ ;  /* 0x000000bc02007227 */ /* 0x000fc800078e00ff */
[----:B------:R-:W-:Y:S02]  /*9200*/  IMAD.MOV R3, RZ, RZ, -R3 ;  /* 0x000000ffff037224 */ /* 0x000fe400078e0a03 */
[----:B------:R-:W-:Y:S02]  /*9210*/  IMAD.MOV R0, RZ, RZ, -R0 ;  /* 0x000000ffff007224 */ /* 0x000fe400078e0a00 */
[C---:B------:R-:W-:Y:S02]  /*9220*/  IMAD R184, R5.reuse, R3, R184 ;  /* 0x0000000305b87224 */ /* 0x040fe400078e02b8 */
[C---:B------:R-:W-:Y:S02]  /*9230*/  IMAD R188, R5.reuse, R0, R188 ;  /* 0x0000000005bc7224 */ /* 0x040fe400078e02bc */
[--C-:B------:R-:W-:Y:S01]  /*9240*/  @!P4 IMAD.IADD R176, R176, 0x1, -R5.reuse ;  /* 0x00000001b0b0c824 */ /* 0x100fe200078e0a05 */
[C---:B------:R-:W-:Y:S01]  /*9250*/  ISETP.GT.U32.AND P4, PT, R5.reuse, R184, PT ;  /* 0x000000b80500720c */ /* 0x040fe20003f84070 */
[----:B------:R-:W-:Y:S01]  /*9260*/  @!P5 IMAD.IADD R180, R180, 0x1, -R5 ;  /* 0x00000001b4b4d824 */ /* 0x000fe200078e0a05 */
[----:B------:R-:W-:Y:S01]  /*9270*/  ISETP.GT.U32.AND P5, PT, R5, R188, PT ;  /* 0x000000bc0500720c */ /* 0x000fe20003fa4070 */
[----:B------:R-:W-:Y:S01]  /*9280*/  @!P3 IMAD.MOV R165, RZ, RZ, -R165 ;  /* 0x000000ffffa5b224 */ /* 0x000fe200078e0aa5 */
[----:B------:R-:W-:Y:S01]  /*9290*/  ISETP.GE.AND P3, PT, R143, RZ, PT ;  /* 0x000000ff8f00720c */ /* 0x000fe20003f66270 */
[----:B------:R-:W-:-:S02]  /*92a0*/  VIADD R143, R4, 0x4a ;  /* 0x0000004a048f7836 */ /* 0x000fc40000000000 */
[----:B------:R-:W-:Y:S01]  /*92b0*/  @!P6 IMAD.MOV R157, RZ, RZ, -R157 ;  /* 0x000000ffff9de224 */ /* 0x000fe200078e0a9d */
[----:B------:R-:W-:Y:S01]  /*92c0*/  ISETP.GT.U32.AND P6, PT, R5, R168, PT ;  /* 0x000000a80500720c */ /* 0x000fe20003fc4070 */
[----:B------:R-:W-:Y:S01]  /*92d0*/  VIADD R132, R4, 0x4b ;  /* 0x0000004b04847836 */ /* 0x000fe20000000000 */
[----:B------:R-:W-:Y:S01]  /*92e0*/  IABS R200, R143 ;  /* 0x0000008f00c87213 */ /* 0x000fe20000000000 */
[----:B------:R-:W-:-:S03]  /*92f0*/  IMAD.HI.U32 R9, R2, R192, RZ ;  /* 0x000000c002097227 */ /* 0x000fc600078e00ff */
[----:B------:R-:W-:Y:S01]  /*9300*/  IABS R196, R132 ;  /* 0x0000008400c47213 */ /* 0x000fe20000000000 */
[--C-:B------:R-:W-:Y:S01]  /*9310*/  @!P4 IMAD.IADD R184, R184, 0x1, -R5.reuse ;  /* 0x00000001b8b8c824 */ /* 0x100fe200078e0a05 */
[C---:B------:R-:W-:Y:S01]  /*9320*/  ISETP.GT.U32.AND P4, PT, R5.reuse, R180, PT ;  /* 0x000000b40500720c */ /* 0x040fe20003f84070 */
[----:B------:R-:W-:Y:S02]  /*9330*/  @!P5 IMAD.IADD R188, R188, 0x1, -R5 ;  /* 0x00000001bcbcd824 */ /* 0x000fe400078e0a05 */
[----:B------:R-:W-:Y:S01]  /*9340*/  IMAD.HI.U32 R0, R2, R200, RZ ;  /* 0x000000c802007227 */ /* 0x000fe200078e00ff */
[----:B------:R-:W-:-:S03]  /*9350*/  ISETP.GT.U32.AND P5, PT, R5, R184, PT ;  /* 0x000000b80500720c */ /* 0x000fc60003fa4070 */
[----:B------:R-:W-:Y:S02]  /*9360*/  IMAD.MOV R0, RZ, RZ, -R0 ;  /* 0x000000ffff007224 */ /* 0x000fe400078e0a00 */
[----:B------:R-:W-:Y:S01]  /*9370*/  @!P6 IMAD.IADD R168, R168, 0x1, -R5 ;  /* 0x00000001a8a8e824 */ /* 0x000fe200078e0a05 */
[----:B------:R-:W-:Y:S01]  /*9380*/  ISETP.GE.AND P6, PT, R147, RZ, PT ;  /* 0x000000ff9300720c */ /* 0x000fe20003fc6270 */
[C---:B------:R-:W-:Y:S02]  /*9390*/  IMAD R200, R5.reuse, R0, R200 ;  /* 0x0000000005c87224 */ /* 0x040fe400078e02c8 */
[----:B------:R-:W-:Y:S02]  /*93a0*/  IMAD.MOV R9, RZ, RZ, -R9 ;  /* 0x000000ffff097224 */ /* 0x000fe400078e0a09 */
[----:B------:R-:W-:Y:S02]  /*93b0*/  VIADD R147, R4, 0x48 ;  /* 0x0000004804937836 */ /* 0x000fe40000000000 */
[----:B------:R-:W-:Y:S01]  /*93c0*/  @!P5 IMAD.IADD R184, R184, 0x1, -R5 ;  /* 0x00000001b8b8d824 */ /* 0x000fe200078e0a05 */
[----:B------:R-:W-:Y:S01]  /*93d0*/  ISETP.GT.U32.AND P5, PT, R5, R200, PT ;  /* 0x000000c80500720c */ /* 0x000fe20003fa4070 */
[----:B------:R-:W-:Y:S01]  /*93e0*/  IMAD.HI.U32 R3, R2, R196, RZ ;  /* 0x000000c402037227 */ /* 0x000fe200078e00ff */
[----:B------:R-:W-:-:S03]  /*93f0*/  IABS R208, R147 ;  /* 0x0000009300d07213 */ /* 0x000fc60000000000 */
[C---:B------:R-:W-:Y:S02]  /*9400*/  IMAD R192, R5.reuse, R9, R192 ;  /* 0x0000000905c07224 */ /* 0x040fe400078e02c0 */
[----:B------:R-:W-:Y:S02]  /*9410*/  IMAD.MOV R3, RZ, RZ, -R3 ;  /* 0x000000ffff037224 */ /* 0x000fe400078e0a03 */
[----:B------:R-:W-:Y:S01]  /*9420*/  @!P2 IMAD.MOV R172, RZ, RZ, -R172 ;  /* 0x000000ffffaca224 */ /* 0x000fe200078e0aac */
[----:B------:R-:W-:Y:S01]  /*9430*/  ISETP.GT.U32.AND P2, PT, R5, R192, PT ;  /* 0x000000c00500720c */ /* 0x000fe20003f44070 */
[----:B------:R-:W-:Y:S01]  /*9440*/  @!P4 IMAD.IADD R180, R180, 0x1, -R5 ;  /* 0x00000001b4b4c824 */ /* 0x000fe200078e0a05 */
[----:B------:R-:W-:Y:S01]  /*9450*/  ISETP.GE.AND P4, PT, R151, RZ, PT ;  /* 0x000000ff9700720c */ /* 0x000fe20003f86270 */
[----:B------:R-:W-:Y:S02]  /*9460*/  VIADD R139, R4, 0x49 ;  /* 0x00000049048b7836 */ /* 0x000fe40000000000 */
[----:B------:R-:W-:-:S02]  /*9470*/  IMAD R196, R5, R3, R196 ;  /* 0x0000000305c47224 */ /* 0x000fc400078e02c4 */
[----:B------:R-:W-:Y:S01]  /*9480*/  VIADD R151, R4, 0x47 ;  /* 0x0000004704977836 */ /* 0x000fe20000000000 */
[----:B------:R-:W-:Y:S01]  /*9490*/  IABS R204, R139 ;  /* 0x0000008b00cc7213 */ /* 0x000fe20000000000 */
[----:B------:R-:W-:-:S03]  /*94a0*/  IMAD.HI.U32 R3, R2, R208, RZ ;  /* 0x000000d002037227 */ /* 0x000fc600078e00ff */
[----:B------:R-:W-:Y:S01]  /*94b0*/  IABS R212, R151 ;  /* 0x0000009700d47213 */ /* 0x000fe20000000000 */
[----:B------:R-:W-:Y:S01]  /*94c0*/  @!P0 IMAD.MOV R168, RZ, RZ, -R168 ;  /* 0x000000ffffa88224 */ /* 0x000fe200078e0aa8 */
[C---:B------:R-:W-:Y:S01]  /*94d0*/  ISETP.GT.U32.AND P0, PT, R5.reuse, R188, PT ;  /* 0x000000bc0500720c */ /* 0x040fe20003f04070 */
[----:B------:R-:W-:Y:S02]  /*94e0*/  @!P5 IMAD.IADD R200, R200, 0x1, -R5 ;  /* 0x00000001c8c8d824 */ /* 0x000fe400078e0a05 */
[----:B------:R-:W-:Y:S02]  /*94f0*/  IMAD.MOV R3, RZ, RZ, -R3 ;  /* 0x000000ffff037224 */ /* 0x000fe400078e0a03 */
[----:B------:R-:W-:Y:S01]  /*9500*/  @!P6 IMAD.MOV R184, RZ, RZ, -R184 ;  /* 0x000000ffffb8e224 */ /* 0x000fe200078e0ab8 */
[C---:B------:R-:W-:Y:S01]  /*9510*/  ISETP.GT.U32.AND P6, PT, R5.reuse, R200, PT ;  /* 0x000000c80500720c */ /* 0x040fe20003fc4070 */
[----:B------:R-:W-:Y:S02]  /*9520*/  IMAD R208, R5, R3, R208 ;  /* 0x0000000305d07224 */ /* 0x000fe400078e02d0 */
[----:B------:R-:W-:-:S04]  /*9530*/  IMAD.HI.U32 R0, R2, R204, RZ ;  /* 0x000000cc02007227 */ /* 0x000fc800078e00ff */
[----:B------:R-:W-:-:S04]  /*9540*/  IMAD.HI.U32 R3, R2, R212, RZ ;  /* 0x000000d402037227 */ /* 0x000fc800078e00ff */
[----:B------:R-:W-:Y:S01]  /*9550*/  @!P2 IMAD.IADD R192, R192, 0x1, -R5 ;  /* 0x00000001c0c0a824 */ /* 0x000fe200078e0a05 */
[----:B------:R-:W-:Y:S01]  /*9560*/  ISETP.GE.AND P2, PT, R128, RZ, PT ;  /* 0x000000ff8000720c */ /* 0x000fe20003f46270 */
[----:B------:R-:W-:Y:S02]  /*9570*/  IMAD.MOV R0, RZ, RZ, -R0 ;  /* 0x000000ffff007224 */ /* 0x000fe400078e0a00 */
[----:B------:R-:W-:Y:S01]  /*9580*/  VIADD R128, R4, 0x46 ;  /* 0x0000004604807836 */ /* 0x000fe20000000000 */
[C---:B------:R-:W-:Y:S01]  /*9590*/  ISETP.GT.U32.AND P5, PT, R5.reuse, R192, PT ;  /* 0x000000c00500720c */ /* 0x040fe20003fa4070 */
[----:B------:R-:W-:Y:S02]  /*95a0*/  IMAD.MOV R3, RZ, RZ, -R3 ;  /* 0x000000ffff037224 */ /* 0x000fe400078e0a03 */
[----:B------:R-:W-:Y:S01]  /*95b0*/  IMAD R204, R5, R0, R204 ;  /* 0x0000000005cc7224 */ /* 0x000fe200078e02cc */
[----:B------:R-:W-:Y:S01]  /*95c0*/  IABS R0, R128 ;  /* 0x0000008000007213 */ /* 0x000fe20000000000 */
[----:B------:R-:W-:-:S02]  /*95d0*/  @!P0 IMAD.IADD R188, R188, 0x1, -R5 ;  /* 0x00000001bcbc8824 */ /* 0x000fc400078e0a05 */
[C---:B------:R-:W-:Y:S01]  /*95e0*/  IMAD R212, R5.reuse, R3, R212 ;  /* 0x0000000305d47224 */ /* 0x040fe200078e02d4 */
[C---:B------:R-:W-:Y:S01]  /*95f0*/  ISETP.GT.U32.AND P0, PT, R5.reuse, R204, PT ;  /* 0x000000cc0500720c */ /* 0x040fe20003f04070 */
[----:B------:R-:W-:Y:S01]  /*9600*/  @!P1 IMAD.MOV R176, RZ, RZ, -R176 ;  /* 0x000000ffffb09224 */ /* 0x000fe200078e0ab0 */
        /* <DEDUP_REMOVED lines=9> */
[----:B------:R-:W-:Y:S02]  /*96a0*/  IMAD R216, R5, R3, R0 ;  /* 0x0000000305d87224 */ /* 0x000fe400078e0200 */
[--C-:B------:R-:W-:Y:S01]  /*96b0*/  @!P1 IMAD.IADD R196, R196, 0x1, -R5.reuse ;  /* 0x00000001c4c49824 */ /* 0x100fe200078e0a05 */
[----:B------:R-:W-:Y:S01]  /*96c0*/  ISETP.GE.AND P1, PT, R132, RZ, PT ;  /* 0x000000ff8400720c */ /* 0x000fe20003f26270 */
[--C-:B------:R-:W-:Y:S01]  /*96d0*/  @!P4 IMAD.IADD R208, R208, 0x1, -R5.reuse ;  /* 0x00000001d0d0c824 */ /* 0x100fe200078e0a05 */
[----:B------:R-:W-:Y:S01]  /*96e0*/  ISETP.GE.AND P4, PT, R151, RZ, PT ;  /* 0x000000ff9700720c */ /* 0x000fe20003f86270 */
[----:B------:R-:W-:Y:S01]  /*96f0*/  @!P6 IMAD.IADD R212, R212, 0x1, -R5 ;  /* 0x00000001d4d4e824 */ /* 0x000fe200078e0a05 */
[----:B------:R-:W-:Y:S01]  /*9700*/  ISETP.GT.U32.AND P6, PT, R5, R216, PT ;  /* 0x000000d80500720c */ /* 0x000fe20003fc4070 */
[----:B------:R-:W-:-:S02]  /*9710*/  VIADD R143, R4, 0x45 ;  /* 0x00000045048f7836 */ /* 0x000fc40000000000 */
[----:B------:R-:W-:Y:S02]  /*9720*/  VIADD R151, R4, 0x44 ;  /* 0x0000004404977836 */ /* 0x000fe40000000000 */
[----:B------:R-:W-:Y:S01]  /*9730*/  @!P0 IMAD.IADD R204, R204, 0x1, -R5 ;  /* 0x00000001cccc8824 */ /* 0x000fe200078e0a05 */
[C---:B------:R-:W-:Y:S01]  /*9740*/  ISETP.GT.U32.AND P0, PT, R5.reuse, R196, PT ;  /* 0x000000c40500720c */ /* 0x040fe20003f04070 */
[----:B------:R-:W-:Y:S01]  /*9750*/  VIADD R132, R4, 0x43 ;  /* 0x0000004304847836 */ /* 0x000fe20000000000 */
[----:B------:R-:W-:Y:S01]  /*9760*/  IABS R220, R143 ;  /* 0x0000008f00dc7213 */ /* 0x000fe20000000000 */
[----:B------:R-:W-:Y:S01]  /*9770*/  @!P2 IMAD.MOV R192, RZ, RZ, -R192 ;  /* 0x000000ffffc0a224 */ /* 0x000fe200078e0ac0 */
[----:B------:R-:W-:Y:S01]  /*9780*/  IABS R15, R151 ;  /* 0x00000097000f7213 */ /* 0x000fe20000000000 */
[----:B------:R-:W-:Y:S01]  /*9790*/  @!P5 IMAD.MOV R200, RZ, RZ, -R200 ;  /* 0x000000ffffc8d224 */ /* 0x000fe200078e0ac8 */
[----:B------:R-:W-:Y:S01]  /*97a0*/  IABS R3, R132 ;  /* 0x0000008400037213 */ /* 0x000fe20000000000 */
[----:B------:R-:W-:Y:S01]  /*97b0*/  IMAD.HI.U32 R9, R2, R220, RZ ;  /* 0x000000dc02097227 */ /* 0x000fe200078e00ff */
[----:B------:R-:W-:-:S03]  /*97c0*/  ISETP.GT.U32.AND P2, PT, R5, R208, PT ;  /* 0x000000d00500720c */ /* 0x000fc60003f44070 */
[----:B------:R-:W-:-:S04]  /*97d0*/  IMAD.HI.U32 R13, R2, R15, RZ ;  /* 0x0000000f020d7227 */ /* 0x000fc800078e00ff */
[----:B------:R-:W-:Y:S01]  /*97e0*/  @!P6 IMAD.IADD R216, R216, 0x1, -R5 ;  /* 0x00000001d8d8e824 */ /* 0x000fe200078e0a05 */
[----:B------:R-:W-:Y:S01]  /*97f0*/  ISETP.GT.U32.AND P6, PT, R5, R212, PT ;  /* 0x000000d40500720c */ /* 0x000fe20003fc4070 */
[----:B------:R-:W-:Y:S02]  /*9800*/  IMAD.MOV R9, RZ, RZ, -R9 ;  /* 0x000000ffff097224 */ /* 0x000fe400078e0a09 */
[----:B------:R-:W-:-:S04]  /*9810*/  IMAD.HI.U32 R17, R2, R3, RZ ;  /* 0x0000000302117227 */ /* 0x000fc800078e00ff */
[----:B------:R-:W-:Y:S02]  /*9820*/  IMAD.MOV R13, RZ, RZ, -R13 ;  /* 0x000000ffff0d7224 */ /* 0x000fe400078e0a0d */
[----:B------:R-:W-:Y:S01]  /*9830*/  @!P0 IMAD.IADD R196, R196, 0x1, -R5 ;  /* 0x00000001c4c48824 */ /* 0x000fe200078e0a05 */
[----:B------:R-:W-:Y:S01]  /*9840*/  ISETP.GE.AND P0, PT, R139, RZ, PT ;  /* 0x000000ff8b00720c */ /* 0x000fe20003f06270 */
[----:B------:R-:W-:Y:S02]  /*9850*/  VIADD R139, R4, 0x42 ;  /* 0x00000042048b7836 */ /* 0x000fe40000000000 */
[C---:B------:R-:W-:Y:S02]  /*9860*/  IMAD R220, R5.reuse, R9, R220 ;  /* 0x0000000905dc7224 */ /* 0x040fe400078e02dc */
[----:B------:R-:W-:Y:S01]  /*9870*/  IMAD.MOV R17, RZ, RZ, -R17 ;  /* 0x000000ffff117224 */ /* 0x000fe200078e0a11 */
[----:B------:R-:W-:Y:S01]  /*9880*/  IABS R11, R139 ;  /* 0x0000008b000b7213 */ /* 0x000fe20000000000 */
[C---:B------:R-:W-:Y:S01]  /*9890*/  IMAD R13, R5.reuse, R13, R15 ;  /* 0x0000000d050d7224 */ /* 0x040fe200078e020f */
[C---:B------:R-:W-:Y:S01]  /*98a0*/  ISETP.GT.U32.AND P5, PT, R5.reuse, R220, PT ;  /* 0x000000dc0500720c */ /* 0x040fe20003fa4070 */
[----:B------:R-:W-:-:S02]  /*98b0*/  IMAD R3, R5, R17, R3 ;  /* 0x0000001105037224 */ /* 0x000fc400078e0203 */
[--C-:B------:R-:W-:Y:S01]  /*98c0*/  @!P2 IMAD.IADD R208, R208, 0x1, -R5.reuse ;  /* 0x00000001d0d0a824 */ /* 0x100fe200078e0a05 */
[C---:B------:R-:W-:Y:S01]  /*98d0*/  ISETP.GT.U32.AND P2, PT, R5.reuse, R13, PT ;  /* 0x0000000d0500720c */ /* 0x040fe20003f44070 */
[----:B------:R-:W-:Y:S01]  /*98e0*/  @!P3 IMAD.MOV R180, RZ, RZ, -R180 ;  /* 0x000000ffffb4b224 */ /* 0x000fe200078e0ab4 */
[C---:B------:R-:W-:Y:S01]  /*98f0*/  ISETP.GT.U32.AND P3, PT, R5.reuse, R204, PT ;  /* 0x000000cc0500720c */ /* 0x040fe20003f64070 */
[----:B------:R-:W-:Y:S01]  /*9900*/  @!P6 IMAD.IADD R212, R212, 0x1, -R5 ;  /* 0x00000001d4d4e824 */ /* 0x000fe200078e0a05 */
[----:B------:R-:W-:Y:S01]  /*9910*/  ISETP.GT.U32.AND P6, PT, R5, R3, PT ;  /* 0x000000030500720c */ /* 0x000fe20003fc4070 */
[----:B------:R-:W-:-:S04]  /*9920*/  IMAD.HI.U32 R9, R2, R11, RZ ;  /* 0x0000000b02097227 */ /* 0x000fc800078e00ff */
[----:B------:R-:W-:Y:S01]  /*9930*/  @!P1 IMAD.MOV R196, RZ, RZ, -R196 ;  /* 0x000000ffffc49224 */ /* 0x000fe200078e0ac4 */
[----:B------:R-:W-:Y:S01]  /*9940*/  ISETP.GT.U32.AND P1, PT, R5, R216, PT ;  /* 0x000000d80500720c */ /* 0x000fe20003f24070 */
[----:B------:R-:W-:Y:S02]  /*9950*/  IMAD.MOV R9, RZ, RZ, -R9 ;  /* 0x000000ffff097224 */ /* 0x000fe400078e0a09 */
[----:B------:R-:W-:Y:S01]  /*9960*/  @!P5 IMAD.IADD R220, R220, 0x1, -R5 ;  /* 0x00000001dcdcd824 */ /* 0x000fe200078e0a05 */
[----:B------:R-:W-:Y:S01]  /*9970*/  ISETP.GE.AND P5, PT, R151, RZ, PT ;  /* 0x000000ff9700720c */ /* 0x000fe20003fa6270 */
[----:B------:R-:W-:Y:S02]  /*9980*/  IMAD R11, R5, R9, R11 ;  /* 0x00000009050b7224 */ /* 0x000fe400078e020b */
[--C-:B------:R-:W-:Y:S01]  /*9990*/  @!P2 IMAD.IADD R13, R13, 0x1, -R5.reuse ;  /* 0x000000010d0da824 */ /* 0x100fe200078e0a05 */
[----:B------:R-:W-:Y:S01]  /*99a0*/  ISETP.GT.U32.AND P2, PT, R5, R220, PT ;  /* 0x000000dc0500720c */ /* 0x000fe20003f44070 */
[----:B------:R-:W-:Y:S01]  /*99b0*/  @!P3 IMAD.IADD R204, R204, 0x1, -R5 ;  /* 0x00000001ccccb824 */ /* 0x000fe200078e0a05 */
[----:B------:R-:W-:Y:S01]  /*99c0*/  ISETP.GE.AND P3, PT, R147, RZ, PT ;  /* 0x000000ff9300720c */ /* 0x000fe20003f66270 */
[----:B------:R-:W-:-:S02]  /*99d0*/  VIADD R151, R4, 0x40 ;  /* 0x0000004004977836 */ /* 0x000fc40000000000 */
[--C-:B------:R-:W-:Y:S01]  /*99e0*/  @!P6 IMAD.IADD R3, R3, 0x1, -R5.reuse ;  /* 0x000000010303e824 */ /* 0x100fe200078e0a05 */
[C---:B------:R-:W-:Y:S01]  /*99f0*/  ISETP.GT.U32.AND P6, PT, R5.reuse, R13, PT ;  /* 0x0000000d0500720c */ /* 0x040fe20003fc4070 */
[----:B------:R-:W-:Y:S01]  /*9a00*/  @!P4 IMAD.MOV R212, RZ, RZ, -R212 ;  /* 0x000000ffffd4c224 */ /* 0x000fe200078e0ad4 */
[----:B------:R-:W-:Y:S01]  /*9a10*/  ISETP.GT.U32.AND P4, PT, R5, R11, PT ;  /* 0x0000000b0500720c */ /* 0x000fe20003f84070 */
[----:B------:R-:W-:Y:S01]  /*9a20*/  VIADD R147, R4, 0x41 ;  /* 0x0000004104937836 */ /* 0x000fe20000000000 */
[----:B------:R-:W-:Y:S01]  /*9a30*/  IABS R9, R151 ;  /* 0x0000009700097213 */ /* 0x000fe20000000000 */
[--C-:B------:R-:W-:Y:S01]  /*9a40*/  @!P1 IMAD.IADD R216, R216, 0x1, -R5.reuse ;  /* 0x00000001d8d89824 */ /* 0x100fe200078e0a05 */
[----:B------:R-:W-:Y:S01]  /*9a50*/  ISETP.GE.AND P1, PT, R143, RZ, PT ;  /* 0x000000ff8f00720c */ /* 0x000fe20003f26270 */
[----:B------:R-:W-:Y:S01]  /*9a60*/  @!P2 IMAD.IADD R220, R220, 0x1, -R5 ;  /* 0x00000001dcdca824 */ /* 0x000fe200078e0a05 */
[----:B------:R-:W-:Y:S01]  /*9a70*/  IABS R0, R147 ;  /* 0x0000009300007213 */ /* 0x000fe20000000000 */
[----:B------:R-:W-:-:S04]  /*9a80*/  IMAD.HI.U32 R17, R2, R9, RZ ;  /* 0x0000000902117227 */ /* 0x000fc800078e00ff */
[----:B------:R-:W-:Y:S01]  /*9a90*/  @!P3 IMAD.MOV R208, RZ, RZ, -R208 ;  /* 0x000000ffffd0b224 */ /* 0x000fe200078e0ad0 */
[----:B------:R-:W-:Y:S01]  /*9aa0*/  ISETP.GT.U32.AND P3, PT, R5, R3, PT ;  /* 0x000000030500720c */ /* 0x000fe20003f64070 */
[----:B------:R-:W-:-:S04]  /*9ab0*/  IMAD.HI.U32 R15, R2, R0, RZ ;  /* 0x00000000020f7227 */ /* 0x000fc800078e00ff */
[----:B------:R-:W-:Y:S01]  /*9ac0*/  @!P6 IMAD.IADD R13, R13, 0x1, -R5 ;  /* 0x000000010d0de824 */ /* 0x000fe200078e0a05 */
[----:B------:R-:W-:Y:S01]  /*9ad0*/  ISETP.GE.AND P6, PT, R139, RZ, PT ;  /* 0x000000ff8b00720c */ /* 0x000fe20003fc6270 */
[----:B------:R-:W-:Y:S02]  /*9ae0*/  IMAD.MOV R17, RZ, RZ, -R17 ;  /* 0x000000ffff117224 */ /* 0x000fe400078e0a11 */
[----:B------:R-:W-:Y:S01]  /*9af0*/  @!P4 IMAD.IADD R11, R11, 0x1, -R5 ;  /* 0x000000010b0bc824 */ /* 0x000fe200078e0a05 */
[----:B------:R-:W-:Y:S01]  /*9b00*/  ISETP.GE.AND P4, PT, R151, RZ, PT ;  /* 0x000000ff9700720c */ /* 0x000fe20003f86270 */
[----:B------:R-:W-:Y:S02]  /*9b10*/  IMAD.MOV R15, RZ, RZ, -R15 ;  /* 0x000000ffff0f7224 */ /* 0x000fe400078e0a0f */
[----:B------:R-:W-:Y:S02]  /*9b20*/  VIADD R143, R4, 0x3f ;  /* 0x0000003f048f7836 */ /* 0x000fe40000000000 */
[----:B------:R-:W-:-:S02]  /*9b30*/  IMAD R240, R5, R17, R9 ;  /* 0x0000001105f07224 */ /* 0x000fc400078e0209 */
        /* <DEDUP_REMOVED lines=8> */
[----:B------:R-:W-:Y:S01]  /*9bc0*/  @!P3 IMAD.IADD R3, R3, 0x1, -R5 ;  /* 0x000000010303b824 */ /* 0x000fe200078e0a05 */
[----:B------:R-:W-:Y:S01]  /*9bd0*/  ISETP.GE.AND P3, PT, R147, RZ, PT ;  /* 0x000000ff9300720c */ /* 0x000fe20003f66270 */
[----:B------:R-:W-:Y:S01]  /*9be0*/  IMAD.HI.U32 R19, R2, R15, RZ ;  /* 0x0000000f02137227 */ /* 0x000fe200078e00ff */
[----:B------:R-:W-:-:S03]  /*9bf0*/  ISETP.GT.U32.AND P2, PT, R5, R0, PT ;  /* 0x000000000500720c */ /* 0x000fc60003f44070 */
[C---:B------:R-:W-:Y:S02]  /*9c00*/  VIADD R147, R4.reuse, 0x3e ;  /* 0x0000003e04937836 */ /* 0x040fe40000000000 */
[----:B------:R-:W-:Y:S02]  /*9c10*/  IMAD.MOV R19, RZ, RZ, -R19 ;  /* 0x000000ffff137224 */ /* 0x000fe400078e0a13 */
[----:B------:R-:W-:Y:S01]  /*9c20*/  @!P1 IMAD.IADD R11, R11, 0x1, -R5 ;  /* 0x000000010b0b9824 */ /* 0x000fe200078e0a05 */
[----:B------:R-:W-:Y:S01]  /*9c30*/  IABS R248, R147 ;  /* 0x0000009300f87213 */ /* 0x000fe20000000000 */
[----:B------:R-:W-:Y:S02]  /*9c40*/  VIADD R151, R4, 0x3d ;  /* 0x0000003d04977836 */ /* 0x000fe40000000000 */
[C---:B------:R-:W-:Y:S02]  /*9c50*/  IMAD R244, R5.reuse, R19, R15 ;  /* 0x0000001305f47224 */ /* 0x040fe400078e020f */
[----:B------:R-:W-:Y:S01]  /*9c60*/  IMAD.MOV.U32 R232, RZ, RZ, R11 ;  /* 0x000000ffffe87224 */ /* 0x000fe200078e000b */
[----:B------:R-:W-:Y:S01]  /*9c70*/  IABS R252, R151 ;  /* 0x0000009700fc7213 */ /* 0x000fe20000000000 */
[----:B------:R-:W-:Y:S01]  /*9c80*/  @!P5 IMAD.IADD R240, R240, 0x1, -R5 ;  /* 0x00000001f0f0d824 */ /* 0x000fe200078e0a05 */
[----:B------:R-:W-:Y:S01]  /*9c90*/  ISETP.GT.U32.AND P1, PT, R5, R244, PT ;  /* 0x000000f40500720c */ /* 0x000fe20003f24070 */
[----:B------:R-:W-:Y:S01]  /*9ca0*/  IMAD.MOV.U32 R228, RZ, RZ, R3 ;  /* 0x000000ffffe47224 */ /* 0x000fe200078e0003 */
[----:B------:R-:W-:Y:S01]  /*9cb0*/  ISETP.GE.AND P5, PT, R151, RZ, PT ;  /* 0x000000ff9700720c */ /* 0x000fe20003fa6270 */
[----:B------:R-:W-:-:S04]  /*9cc0*/  IMAD.HI.U32 R3, R2, R248, RZ ;  /* 0x000000f802037227 */ /* 0x000fc800078e00ff */
[----:B------:R-:W-:Y:S01]  /*9cd0*/  @!P6 IMAD.MOV R232, RZ, RZ, -R232 ;  /* 0x000000ffffe8e224 */ /* 0x000fe200078e0ae8 */
[----:B------:R-:W-:Y:S01]  /*9ce0*/  ISETP.GT.U32.AND P6, PT, R5, R240, PT ;  /* 0x000000f00500720c */ /* 0x000fe20003fc4070 */
[----:B------:R-:W-:Y:S02]  /*9cf0*/  IMAD.MOV R3, RZ, RZ, -R3 ;  /* 0x000000ffff037224 */ /* 0x000fe400078e0a03 */
[----:B------:R-:W-:-:S04]  /*9d00*/  IMAD.HI.U32 R9, R2, R252, RZ ;  /* 0x000000fc02097227 */ /* 0x000fc800078e00ff */
[C---:B------:R-:W-:Y:S01]  /*9d10*/  IMAD R248, R5.reuse, R3, R248 ;  /* 0x0000000305f87224 */ /* 0x040fe200078e02f8 */
[----:B------:R-:W-:Y:S01]  /*9d20*/  IABS R3, R116 ;  /* 0x0000007400037213 */ /* 0x000fe20000000000 */
[----:B------:R-:W-:Y:S02]  /*9d30*/  IMAD.MOV R9, RZ, RZ, -R9 ;  /* 0x000000ffff097224 */ /* 0x000fe400078e0a09 */
[----:B------:R-:W-:Y:S02]  /*9d40*/  @!P1 IMAD.IADD R244, R244, 0x1, -R5 ;  /* 0x00000001f4f49824 */ /* 0x000fe400078e0a05 */
[C---:B------:R-:W-:Y:S02]  /*9d50*/  IMAD R252, R5.reuse, R9, R252 ;  /* 0x0000000905fc7224 */ /* 0x040fe400078e02fc */
[----:B------:R-:W-:Y:S01]  /*9d60*/  IMAD.MOV.U32 R9, RZ, RZ, R3 ;  /* 0x000000ffff097224 */ /* 0x000fe200078e0003 */
[C---:B------:R-:W-:Y:S01]  /*9d70*/  ISETP.GT.U32.AND P1, PT, R5.reuse, R244, PT ;  /* 0x000000f40500720c */ /* 0x040fe20003f24070 */
[----:B------:R-:W-:Y:S01]  /*9d80*/  @!P6 IMAD.IADD R240, R240, 0x1, -R5 ;  /* 0x00000001f0f0e824 */ /* 0x000fe200078e0a05 */
[----:B------:R-:W-:Y:S01]  /*9d90*/  ISETP.GT.U32.AND P6, PT, R5, R248, PT ;  /* 0x000000f80500720c */ /* 0x000fe20003fc4070 */
[----:B------:R-:W-:-:S04]  /*9da0*/  IMAD.HI.U32 R3, R2, R9, RZ ;  /* 0x0000000902037227 */ /* 0x000fc800078e00ff */
[----:B------:R-:W-:Y:S02]  /*9db0*/  IMAD.MOV R3, RZ, RZ, -R3 ;  /* 0x000000ffff037224 */ /* 0x000fe400078e0a03 */
[----:B------:R-:W-:Y:S01]  /*9dc0*/  @!P0 IMAD.MOV R204, RZ, RZ, -R204 ;  /* 0x000000ffffcc8224 */ /* 0x000fe200078e0acc */
[----:B------:R-:W-:Y:S01]  /*9dd0*/  ISETP.GE.AND P0, PT, R128, RZ, PT ;  /* 0x000000ff8000720c */ /* 0x000fe20003f06270 */
[C---:B------:R-:W-:Y:S02]  /*9de0*/  IMAD R9, R5.reuse, R3, R9 ;  /* 0x0000000305097224 */ /* 0x040fe400078e0209 */
[--C-:B------:R-:W-:Y:S02]  /*9df0*/  @!P2 IMAD.IADD R0, R0, 0x1, -R5.reuse ;  /* 0x000000010000a824 */ /* 0x100fe400078e0a05 */
[--C-:B------:R-:W-:Y:S01]  /*9e00*/  @!P6 IMAD.IADD R248, R248, 0x1, -R5.reuse ;  /* 0x00000001f8f8e824 */ /* 0x100fe200078e0a05 */
[C---:B------:R-:W-:Y:S01]  /*9e10*/  ISETP.GT.U32.AND P6, PT, R5.reuse, R9, PT ;  /* 0x000000090500720c */ /* 0x040fe20003fc4070 */
[----:B------:R-:W-:Y:S01]  /*9e20*/  @!P1 IMAD.IADD R244, R244, 0x1, -R5 ;  /* 0x00000001f4f49824 */ /* 0x000fe200078e0a05 */
[C---:B------:R-:W-:Y:S01]  /*9e30*/  ISETP.GT.U32.AND P1, PT, R5.reuse, R252, PT ;  /* 0x000000fc0500720c */ /* 0x040fe20003f24070 */
[----:B------:R-:W-:Y:S01]  /*9e40*/  VIADD R151, R4, 0x3a ;  /* 0x0000003a04977836 */ /* 0x000fe20000000000 */
[----:B------:R-:W-:Y:S01]  /*9e50*/  ISETP.GT.U32.AND P2, PT, R5, R0, PT ;  /* 0x000000000500720c */ /* 0x000fe20003f44070 */
[----:B------:R-:W-:-:S03]  /*9e60*/  IMAD.HI.U32 R19, R2, R13, RZ ;  /* 0x0000000d02137227 */ /* 0x000fc600078e00ff */
[----:B------:R-:W-:Y:S01]  /*9e70*/  IABS R17, R151 ;  /* 0x0000009700117213 */ /* 0x000fe20000000000 */
[----:B------:R-:W-:Y:S02]  /*9e80*/  IMAD.MOV R19, RZ, RZ, -R19 ;  /* 0x000000ffff137224 */ /* 0x000fe400078e0a13 */
[----:B------:R-:W-:Y:S01]  /*9e90*/  @!P0 IMAD.MOV R216, RZ, RZ, -R216 ;  /* 0x000000ffffd88224 */ /* 0x000fe200078e0ad8 */
[----:B------:R-:W-:Y:S01]  /*9ea0*/  ISETP.GE.AND P0, PT, R132, RZ, PT ;  /* 0x000000ff8400720c */ /* 0x000fe20003f06270 */
[----:B------:R-:W-:Y:S02]  /*9eb0*/  IMAD R13, R5, R19, R13 ;  /* 0x00000013050d7224 */ /* 0x000fe400078e020d */
[----:B------:R-:W-:Y:S01]  /*9ec0*/  @!P6 IMAD.IADD R9, R9, 0x1, -R5 ;  /* 0x000000010909e824 */ /* 0x000fe200078e0a05 */
[----:B------:R-:W-:Y:S01]  /*9ed0*/  ISETP.GT.U32.AND P6, PT, R5, R248, PT ;  /* 0x000000f80500720c */ /* 0x000fe20003fc4070 */
[----:B------:R-:W-:-:S04]  /*9ee0*/  IMAD.HI.U32 R15, R2, R17, RZ ;  /* 0x00000011020f7227 */ /* 0x000fc800078e00ff */
[----:B------:R-:W-:Y:S01]  /*9ef0*/  @!P1 IMAD.IADD R252, R252, 0x1, -R5 ;  /* 0x00000001fcfc9824 */ /* 0x000fe200078e0a05 */
[----:B------:R-:W-:Y:S01]  /*9f00*/  ISETP.GT.U32.AND P1, PT, R5, R13, PT ;  /* 0x0000000d0500720c */ /* 0x000fe20003f24070 */
[----:B------:R-:W-:Y:S02]  /*9f10*/  IMAD.MOV R15, RZ, RZ, -R15 ;  /* 0x000000ffff0f7224 */ /* 0x000fe400078e0a0f */
[----:B------:R-:W-:Y:S02]  /*9f20*/  VIADD R132, R4, 0x37 ;  /* 0x0000003704847836 */ /* 0x000fe40000000000 */
[----:B------:R-:W-:Y:S01]  /*9f30*/  @!P2 IMAD.IADD R0, R0, 0x1, -R5 ;  /* 0x000000010000a824 */ /* 0x000fe200078e0a05 */
[----:B------:R-:W-:Y:S01]  /*9f40*/  ISETP.GE.AND P2, PT, R147, RZ, PT ;  /* 0x000000ff9300720c */ /* 0x000fe20003f46270 */
[----:B------:R-:W-:Y:S01]  /*9f50*/  IMAD R17, R5, R15, R17 ;  /* 0x0000000f05117224 */ /* 0x000fe200078e0211 */
[----:B------:R-:W-:Y:S01]  /*9f60*/  IABS R38, R132 ;  /* 0x0000008400267213 */ /* 0x000fe20000000000 */
[----:B------:R-:W-:-:S02]  /*9f70*/  IMAD.MOV.U32 R236, RZ, RZ, R0 ;  /* 0x000000ffffec7224 */ /* 0x000fc400078e0000 */
[----:B------:R-:W-:Y:S02]  /*9f80*/  VIADD R128, R4, 0x38 ;  /* 0x0000003804807836 */ /* 0x000fe40000000000 */
[----:B------:R-:W-:Y:S01]  /*9f90*/  @!P6 IMAD.IADD R248, R248, 0x1, -R5 ;  /* 0x00000001f8f8e824 */ /* 0x000fe200078e0a05 */
[C---:B------:R-:W-:Y:S01]  /*9fa0*/  ISETP.GT.U32.AND P6, PT, R5.reuse, R17, PT ;  /* 0x000000110500720c */ /* 0x040fe20003fc4070 */
[----:B------:R-:W-:Y:S01]  /*9fb0*/  @!P3 IMAD.MOV R236, RZ, RZ, -R236 ;  /* 0x000000ffffecb224 */ /* 0x000fe200078e0aec */
[----:B------:R-:W-:Y:S01]  /*9fc0*/  ISETP.GT.U32.AND P3, PT, R5, R252, PT ;  /* 0x000000fc0500720c */ /* 0x000fe20003f64070 */
[----:B------:R-:W-:Y:S01]  /*9fd0*/  IMAD.HI.U32 R0, R2, R38, RZ ;  /* 0x0000002602007227 */ /* 0x000fe200078e00ff */
[----:B------:R-:W-:-:S03]  /*9fe0*/  IABS R30, R128 ;  /* 0x00000080001e7213 */ /* 0x000fc60000000000 */
[----:B------:R-:W-:-:S04]  /*9ff0*/  IMAD.HI.U32 R11, R2, R22, RZ ;  /* 0x00000016020b7227 */ /* 0x000fc800078e00ff */
[----:B------:R-:W-:Y:S01]  /*a000*/  @!P1 IMAD.IADD R13, R13, 0x1, -R5 ;  /* 0x000000010d0d9824 */ /* 0x000fe200078e0a05 */
[C---:B------:R-:W-:Y:S01]  /*a010*/  ISETP.GT.U32.AND P1, PT, R5.reuse, R9, PT ;  /* 0x000000090500720c */ /* 0x040fe20003f24070 */
[----:B------:R-:W-:Y:S02]  /*a020*/  IMAD.MOV R0, RZ, RZ, -R0 ;  /* 0x000000ffff007224 */ /* 0x000fe400078e0a00 */
[----:B------:R-:W-:Y:S02]  /*a030*/  IMAD.MOV R11, RZ, RZ, -R11 ;  /* 0x000000ffff0b7224 */ /* 0x000fe400078e0a0b */
[----:B------:R-:W-:Y:S01]  /*a040*/  @!P4 IMAD.MOV R240, RZ, RZ, -R240 ;  /* 0x000000fffff0c224 */ /* 0x000fe200078e0af0 */
[----:B------:R-:W-:Y:S01]  /*a050*/  ISETP.GT.U32.AND P4, PT, R5, R13, PT ;  /* 0x0000000d0500720c */ /* 0x000fe20003f84070 */
[----:B------:R-:W-:-:S04]  /*a060*/  IMAD.HI.U32 R3, R2, R30, RZ ;  /* 0x0000001e02037227 */ /* 0x000fc800078e00ff */
[C---:B------:R-:W-:Y:S02]  /*a070*/  IMAD R38, R5.reuse, R0, R38 ;  /* 0x0000000005267224 */ /* 0x040fe400078e0226 */
[----:B------:R-:W-:Y:S02]  /*a080*/  IMAD R22, R5, R11, R22 ;  /* 0x0000000b05167224 */ /* 0x000fe400078e0216 */
[----:B------:R-:W-:Y:S02]  /*a090*/  IMAD.MOV R3, RZ, RZ, -R3 ;  /* 0x000000ffff037224 */ /* 0x000fe400078e0a03 */
[----:B------:R-:W-:Y:S02]  /*a0a0*/  VIADD R139, R4, 0x36 ;  /* 0x00000036048b7836 */ /* 0x000fe40000000000 */
[--C-:B------:R-:W-:Y:S01]  /*a0b0*/  @!P6 IMAD.IADD R17, R17, 0x1, -R5.reuse ;  /* 0x000000011111e824 */ /* 0x100fe200078e0a05 */
[C---:B------:R-:W-:Y:S01]  /*a0c0*/  ISETP.GT.U32.AND P6, PT, R5.reuse, R38, PT ;  /* 0x000000260500720c */ /* 0x040fe20003fc4070 */
[----:B------:R-:W-:Y:S01]  /*a0d0*/  @!P3 IMAD.IADD R252, R252, 0x1, -R5 ;  /* 0x00000001fcfcb824 */ /* 0x000fe200078e0a05 */
[C---:B------:R-:W-:Y:S01]  /*a0e0*/  ISETP.GT.U32.AND P3, PT, R5.reuse, R22, PT ;  /* 0x000000160500720c */ /* 0x040fe20003f64070 */
[----:B------:R-:W-:Y:S01]  /*a0f0*/  IMAD R30, R5, R3, R30 ;  /* 0x00000003051e7224 */ /* 0x000fe200078e021e */
[----:B------:R-:W-:Y:S01]  /*a100*/  IABS R45, R139 ;  /* 0x0000008b002d7213 */ /* 0x000fe20000000000 */
[----:B------:R-:W-:Y:S01]  /*a110*/  @!P0 IMAD.MOV R228, RZ, RZ, -R228 ;  /* 0x000000ffffe48224 */ /* 0x000fe200078e0ae4 */
[----:B------:R-:W-:Y:S01]  /*a120*/  ISETP.GE.AND P0, PT, R143, RZ, PT ;  /* 0x000000ff8f00720c */ /* 0x000fe20003f06270 */
[----:B------:R-:W-:-:S02]  /*a130*/  VIADD R147, R4, 0x35 ;  /* 0x0000003504937836 */ /* 0x000fc40000000000 */
        /* <DEDUP_REMOVED lines=8> */
[----:B------:R-:W-:Y:S02]  /*a1c0*/  IMAD.MOV R11, RZ, RZ, -R11 ;  /* 0x000000ffff0b7224 */ /* 0x000fe400078e0a0b */
[--C-:B------:R-:W-:Y:S02]  /*a1d0*/  @!P6 IMAD.IADD R38, R38, 0x1, -R5.reuse ;  /* 0x000000012626e824 */ /* 0x100fe400078e0a05 */
[----:B------:R-:W-:Y:S01]  /*a1e0*/  @!P3 IMAD.IADD R22, R22, 0x1, -R5 ;  /* 0x000000011616b824 */ /* 0x000fe200078e0a05 */
[----:B------:R-:W-:Y:S01]  /*a1f0*/  ISETP.GE.AND P3, PT, R120, RZ, PT ;  /* 0x000000ff7800720c */ /* 0x000fe20003f66270 */
[----:B------:R-:W-:Y:S01]  /*a200*/  IMAD.HI.U32 R3, R2, R53, RZ ;  /* 0x0000003502037227 */ /* 0x000fe200078e00ff */
[----:B------:R-:W-:-:S03]  /*a210*/  ISETP.GT.U32.AND P6, PT, R5, R38, PT ;  /* 0x000000260500720c */ /* 0x000fc60003fc4070 */
[----:B------:R-:W-:Y:S02]  /*a220*/  IMAD R45, R5, R11, R45 ;  /* 0x0000000b052d7224 */ /* 0x000fe400078e022d */
[----:B------:R-:W-:-:S04]  /*a230*/  IMAD.HI.U32 R0, R2, R61, RZ ;  /* 0x0000003d02007227 */ /* 0x000fc800078e00ff */
[----:B------:R-:W-:Y:S02]  /*a240*/  IMAD.MOV R3, RZ, RZ, -R3 ;  /* 0x000000ffff037224 */ /* 0x000fe400078e0a03 */
[----:B------:R-:W-:Y:S01]  /*a250*/  @!P1 IMAD.IADD R30, R30, 0x1, -R5 ;  /* 0x000000011e1e9824 */ /* 0x000fe200078e0a05 */
[----:B------:R-:W-:Y:S01]  /*a260*/  ISETP.GE.AND P1, PT, R151, RZ, PT ;  /* 0x000000ff9700720c */ /* 0x000fe20003f26270 */
[----:B------:R-:W-:Y:S01]  /*a270*/  @!P0 IMAD.MOV R244, RZ, RZ, -R244 ;  /* 0x000000fffff48224 */ /* 0x000fe200078e0af4 */
[C---:B------:R-:W-:Y:S01]  /*a280*/  ISETP.GT.U32.AND P0, PT, R5.reuse, R17, PT ;  /* 0x000000110500720c */ /* 0x040fe20003f04070 */
[----:B------:R-:W-:Y:S01]  /*a290*/  @!P4 IMAD.MOV R9, RZ, RZ, -R9 ;  /* 0x000000ffff09c224 */ /* 0x000fe200078e0a09 */
[----:B------:R-:W-:Y:S01]  /*a2a0*/  ISETP.GT.U32.AND P4, PT, R5, R45, PT ;  /* 0x0000002d0500720c */ /* 0x000fe20003f84070 */
[----:B------:R-:W-:Y:S02]  /*a2b0*/  IMAD.MOV R0, RZ, RZ, -R0 ;  /* 0x000000ffff007224 */ /* 0x000fe400078e0a00 */
[----:B------:R-:W-:-:S02]  /*a2c0*/  VIADD R151, R4, 0x33 ;  /* 0x0000003304977836 */ /* 0x000fc40000000000 */
[C---:B------:R-:W-:Y:S02]  /*a2d0*/  IMAD R53, R5.reuse, R3, R53 ;  /* 0x0000000305357224 */ /* 0x040fe400078e0235 */
[C---:B------:R-:W-:Y:S01]  /*a2e0*/  IMAD R61, R5.reuse, R0, R61 ;  /* 0x00000000053d7224 */ /* 0x040fe200078e023d */
[----:B------:R-:W-:Y:S01]  /*a2f0*/  IABS R0, R151 ;  /* 0x0000009700007213 */ /* 0x000fe20000000000 */
[----:B------:R-:W-:Y:S01]  /*a300*/  @!P3 IMAD.MOV R13, RZ, RZ, -R13 ;  /* 0x000000ffff0db224 */ /* 0x000fe200078e0a0d */
[C---:B------:R-:W-:Y:S01]  /*a310*/  ISETP.GT.U32.AND P3, PT, R5.reuse, R53, PT ;  /* 0x000000350500720c */ /* 0x040fe20003f64070 */
[----:B------:R-:W-:Y:S01]  /*a320*/  @!P6 IMAD.IADD R38, R38, 0x1, -R5 ;  /* 0x000000012626e824 */ /* 0x000fe200078e0a05 */
[----:B------:R-:W-:Y:S01]  /*a330*/  ISETP.GE.AND P6, PT, R132, RZ, PT ;  /* 0x000000ff8400720c */ /* 0x000fe20003fc6270 */
[----:B------:R-:W-:Y:S01]  /*a340*/  @!P2 IMAD.MOV R248, RZ, RZ, -R248 ;  /* 0x000000fffff8a224 */ /* 0x000fe200078e0af8 */
[----:B------:R-:W-:Y:S01]  /*a350*/  ISETP.GT.U32.AND P2, PT, R5, R22, PT ;  /* 0x000000160500720c */ /* 0x000fe20003f44070 */
[----:B------:R-:W-:-:S04]  /*a360*/  IMAD.HI.U32 R3, R2, R0, RZ ;  /* 0x0000000002037227 */ /* 0x000fc800078e00ff */
[--C-:B------:R-:W-:Y:S01]  /*a370*/  @!P0 IMAD.IADD R17, R17, 0x1, -R5.reuse ;  /* 0x0000000111118824 */ /* 0x100fe200078e0a05 */
[----:B------:R-:W-:Y:S01]  /*a380*/  ISETP.GE.AND P0, PT, R124, RZ, PT ;  /* 0x000000ff7c00720c */ /* 0x000fe20003f06270 */
[----:B------:R-:W-:Y:S01]  /*a390*/  @!P4 IMAD.IADD R45, R45, 0x1, -R5 ;  /* 0x000000012d2dc824 */ /* 0x000fe200078e0a05 */
[----:B------:R-:W-:Y:S01]  /*a3a0*/  ISETP.GE.AND P4, PT, R139, RZ, PT ;  /* 0x000000ff8b00720c */ /* 0x000fe20003f86270 */
[----:B------:R-:W-:Y:S02]  /*a3b0*/  IMAD.MOV R3, RZ, RZ, -R3 ;  /* 0x000000ffff037224 */ /* 0x000fe400078e0a03 */
[----:B------:R-:W-:Y:S01]  /*a3c0*/  @!P1 IMAD.MOV R17, RZ, RZ, -R17 ;  /* 0x000000ffff119224 */ /* 0x000fe200078e0a11 */
[C---:B------:R-:W-:Y:S01]  /*a3d0*/  ISETP.GT.U32.AND P1, PT, R5.reuse, R45, PT ;  /* 0x0000002d0500720c */ /* 0x040fe20003f24070 */
[----:B------:R-:W-:Y:S02]  /*a3e0*/  IMAD R69, R5, R3, R0 ;  /* 0x0000000305457224 */ /* 0x000fe400078e0200 */
[----:B------:R-:W-:Y:S01]  /*a3f0*/  @!P3 IMAD.IADD R53, R53, 0x1, -R5 ;  /* 0x000000013535b824 */ /* 0x000fe200078e0a05 */
[----:B------:R-:W-:Y:S01]  /*a400*/  ISETP.GE.AND P3, PT, R147, RZ, PT ;  /* 0x000000ff9300720c */ /* 0x000fe20003f66270 */
[----:B------:R-:W-:-:S02]  /*a410*/  VIADD R147, R4, 0x32 ;  /* 0x0000003204937836 */ /* 0x000fc40000000000 */
[----:B------:R-:W-:Y:S01]  /*a420*/  @!P6 IMAD.MOV R38, RZ, RZ, -R38 ;  /* 0x000000ffff26e224 */ /* 0x000fe200078e0a26 */
[C---:B------:R-:W-:Y:S01]  /*a430*/  ISETP.GT.U32.AND P6, PT, R5.reuse, R69, PT ;  /* 0x000000450500720c */ /* 0x040fe20003fc4070 */
[--C-:B------:R-:W-:Y:S01]  /*a440*/  @!P2 IMAD.IADD R22, R22, 0x1, -R5.reuse ;  /* 0x000000011616a824 */ /* 0x100fe200078e0a05 */
[C---:B------:R-:W-:Y:S01]  /*a450*/  ISETP.GT.U32.AND P2, PT, R5.reuse, R61, PT ;  /* 0x0000003d0500720c */ /* 0x040fe20003f44070 */
[----:B------:R-:W-:Y:S01]  /*a460*/  @!P5 IMAD.MOV R252, RZ, RZ, -R252 ;  /* 0x000000fffffcd224 */ /* 0x000fe200078e0afc */
[----:B------:R-:W-:Y:S01]  /*a470*/  IABS R0, R147 ;  /* 0x0000009300007213 */ /* 0x000fe20000000000 */
[----:B------:R-:W-:Y:S01]  /*a480*/  @!P0 IMAD.MOV R22, RZ, RZ, -R22 ;  /* 0x000000ffff168224 */ /* 0x000fe200078e0a16 */
[----:B------:R-:W-:Y:S01]  /*a490*/  ISETP.GT.U32.AND P0, PT, R5, R53, PT ;  /* 0x000000350500720c */ /* 0x000fe20003f04070 */
[----:B------:R-:W-:Y:S01]  /*a4a0*/  @!P1 IMAD.IADD R45, R45, 0x1, -R5 ;  /* 0x000000012d2d9824 */ /* 0x000fe200078e0a05 */
[----:B------:R-:W-:Y:S01]  /*a4b0*/  ISETP.GE.AND P1, PT, R151, RZ, PT ;  /* 0x000000ff9700720c */ /* 0x000fe20003f26270 */
[----:B------:R-:W-:Y:S01]  /*a4c0*/  IMAD.HI.U32 R3, R2, R0, RZ ;  /* 0x0000000002037227 */ /* 0x000fe200078e00ff */
[----:B------:R-:W-:-:S03]  /*a4d0*/  ISETP.GT.U32.AND P5, PT, R5, R30, PT ;  /* 0x0000001e0500720c */ /* 0x000fc60003fa4070 */
[----:B------:R-:W-:Y:S02]  /*a4e0*/  VIADD R151, R4, 0x31 ;  /* 0x0000003104977836 */ /* 0x000fe40000000000 */
[----:B------:R-:W-:Y:S02]  /*a4f0*/  IMAD.MOV R77, RZ, RZ, -R3 ;  /* 0x000000ffff4d7224 */ /* 0x000fe400078e0a03 */
[--C-:B------:R-:W-:Y:S01]  /*a500*/  @!P6 IMAD.IADD R69, R69, 0x1, -R5.reuse ;  /* 0x000000014545e824 */ /* 0x100fe200078e0a05 */
[----:B------:R-:W-:Y:S01]  /*a510*/  IABS R3, R151 ;  /* 0x0000009700037213 */ /* 0x000fe20000000000 */
[--C-:B------:R-:W-:Y:S02]  /*a520*/  @!P2 IMAD.IADD R61, R61, 0x1, -R5.reuse ;  /* 0x000000013d3da824 */ /* 0x100fe400078e0a05 */
[C---:B------:R-:W-:Y:S01]  /*a530*/  IMAD R77, R5.reuse, R77, R0 ;  /* 0x0000004d054d7224 */ /* 0x040fe200078e0200 */
[----:B------:R-:W-:Y:S01]  /*a540*/  ISETP.GT.U32.AND P6, PT, R5, R69, PT ;  /* 0x000000450500720c */ /* 0x000fe20003fc4070 */
[----:B------:R-:W-:Y:S01]  /*a550*/  @!P0 IMAD.IADD R53, R53, 0x1, -R5 ;  /* 0x0000000135358824 */ /* 0x000fe200078e0a05 */
[----:B------:R-:W-:Y:S01]  /*a560*/  ISETP.GT.U32.AND P2, PT, R5, R61, PT ;  /* 0x0000003d0500720c */ /* 0x000fe20003f44070 */
[----:B------:R-:W-:Y:S01]  /*a570*/  IMAD.HI.U32 R0, R2, R3, RZ ;  /* 0x0000000302007227 */ /* 0x000fe200078e00ff */
[----:B------:R-:W-:-:S03]  /*a580*/  ISETP.GE.AND P0, PT, R147, RZ, PT ;  /* 0x000000ff9300720c */ /* 0x000fc60003f06270 */
[----:B------:R-:W-:Y:S01]  /*a590*/  @!P3 IMAD.MOV R53, RZ, RZ, -R53 ;  /* 0x000000ffff35b224 */ /* 0x000fe200078e0a35 */
[C---:B------:R-:W-:Y:S01]  /*a5a0*/  ISETP.GT.U32.AND P3, PT, R5.reuse, R77, PT ;  /* 0x0000004d0500720c */ /* 0x040fe20003f64070 */
[----:B------:R-:W-:Y:S02]  /*a5b0*/  IMAD.MOV R0, RZ, RZ, -R0 ;  /* 0x000000ffff007224 */ /* 0x000fe400078e0a00 */
[----:B------:R-:W-:Y:S01]  /*a5c0*/  @!P5 IMAD.IADD R30, R30, 0x1, -R5 ;  /* 0x000000011e1ed824 */ /* 0x000fe200078e0a05 */
[----:B------:R-:W-:Y:S01]  /*a5d0*/  ISETP.GE.AND P5, PT, R128, RZ, PT ;  /* 0x000000ff8000720c */ /* 0x000fe20003fa6270 */
[----:B------:R-:W-:Y:S02]  /*a5e0*/  IMAD R85, R5, R0, R3 ;  /* 0x0000000005557224 */ /* 0x000fe400078e0203 */
[--C-:B------:R-:W-:Y:S02]  /*a5f0*/  @!P6 IMAD.IADD R69, R69, 0x1, -R5.reuse ;  /* 0x000000014545e824 */ /* 0x100fe400078e0a05 */
[----:B------:R-:W-:Y:S01]  /*a600*/  @!P2 IMAD.IADD R61, R61, 0x1, -R5 ;  /* 0x000000013d3da824 */ /* 0x000fe200078e0a05 */
[----:B------:R-:W-:Y:S01]  /*a610*/  ISETP.GT.U32.AND P6, PT, R5, R85, PT ;  /* 0x000000550500720c */ /* 0x000fe20003fc4070 */
[C---:B------:R-:W-:Y:S01]  /*a620*/  VIADD R147, R4.reuse, 0x2f ;  /* 0x0000002f04937836 */ /* 0x040fe20000000000 */
[----:B------:R-:W-:Y:S01]  /*a630*/  ISETP.GE.AND P2, PT, R151, RZ, PT ;  /* 0x000000ff9700720c */ /* 0x000fe20003f46270 */
[----:B------:R-:W-:-:S02]  /*a640*/  VIADD R151, R4, 0x30 ;  /* 0x0000003004977836 */ /* 0x000fc40000000000 */
[----:B------:R-:W-:Y:S01]  /*a650*/  @!P3 IMAD.IADD R77, R77, 0x1, -R5 ;  /* 0x000000014d4db824 */ /* 0x000fe200078e0a05 */
[----:B------:R-:W-:Y:S01]  /*a660*/  IABS R101, R147 ;  /* 0x0000009300657213 */ /* 0x000fe20000000000 */
[----:B------:R-:W-:Y:S01]  /*a670*/  @!P4 IMAD.MOV R45, RZ, RZ, -R45 ;  /* 0x000000ffff2dc224 */ /* 0x000fe200078e0a2d */
[----:B------:R-:W-:Y:S01]  /*a680*/  ISETP.GE.AND P4, PT, R151, RZ, PT ;  /* 0x000000ff9700720c */ /* 0x000fe20003f86270 */
[----:B------:R-:W-:Y:S01]  /*a690*/  @!P5 IMAD.MOV R30, RZ, RZ, -R30 ;  /* 0x000000ffff1ed224 */ /* 0x000fe200078e0a1e */
[----:B------:R-:W-:Y:S01]  /*a6a0*/  IABS R93, R151 ;  /* 0x00000097005d7213 */ /* 0x000fe20000000000 */
[----:B------:R-:W-:Y:S01]  /*a6b0*/  VIADD R151, R4, 0x2e ;  /* 0x0000002e04977836 */ /* 0x000fe20000000000 */
[----:B------:R-:W-:Y:S01]  /*a6c0*/  ISETP.GT.U32.AND P3, PT, R5, R77, PT ;  /* 0x0000004d0500720c */ /* 0x000fe20003f64070 */
[----:B------:R-:W-:Y:S01]  /*a6d0*/  @!P6 IMAD.IADD R85, R85, 0x1, -R5 ;  /* 0x000000015555e824 */ /* 0x000fe200078e0a05 */
[----:B------:R-:W-:Y:S01]  /*a6e0*/  ISETP.GE.AND P5, PT, R143, RZ, PT ;  /* 0x000000ff8f00720c */ /* 0x000fe20003fa6270 */
[----:B------:R-:W-:Y:S01]  /*a6f0*/  IMAD.HI.U32 R3, R2, R101, RZ ;  /* 0x0000006502037227 */ /* 0x000fe200078e00ff */
[----:B------:R-:W-:-:S02]  /*a700*/  IABS R108, R151 ;  /* 0x00000097006c7213 */ /* 0x000fc40000000000 */
[----:B------:R-:W-:Y:S01]  /*a710*/  ISETP.GT.U32.AND P6, PT, R5, R85, PT ;  /* 0x000000550500720c */ /* 0x000fe20003fc4070 */
[----:B------:R-:W-:Y:S02]  /*a720*/  IMAD.MOV R3, RZ, RZ, -R3 ;  /* 0x000000ffff037224 */ /* 0x000fe400078e0a03 */
[----:B------:R-:W-:-:S04]  /*a730*/  IMAD.HI.U32 R0, R2, R108, RZ ;  /* 0x0000006c02007227 */ /* 0x000fc800078e00ff */
[----:B------:R-:W-:-:S04]  /*a740*/  IMAD.HI.U32 R11, R2, R93, RZ ;  /* 0x0000005d020b7227 */ /* 0x000fc800078e00ff */
[----:B------:R-:W-:Y:S02]  /*a750*/  IMAD.MOV R0, RZ, RZ, -R0 ;  /* 0x000000ffff007224 */ /* 0x000fe400078e0a00 */
[----:B------:R-:W-:Y:S02]  /*a760*/  IMAD R101, R5, R3, R101 ;  /* 0x0000000305657224 */ /* 0x000fe400078e0265 */
[----:B------:R-:W-:Y:S02]  /*a770*/  @!P3 IMAD.IADD R77, R77, 0x1, -R5 ;  /* 0x000000014d4db824 */ /* 0x000fe400078e0a05 */
[----:B------:R-:W-:Y:S02]  /*a780*/  IMAD.MOV R11, RZ, RZ, -R11 ;  /* 0x000000ffff0b7224 */ /* 0x000fe400078e0a0b */
[C---:B------:R-:W-:Y:S02]  /*a790*/  IMAD R108, R5.reuse, R0, R108 ;  /* 0x00000000056c7224 */ /* 0x040fe400078e026c */
[----:B------:R-:W-:Y:S01]  /*a7a0*/  @!P0 IMAD.MOV R77, RZ, RZ, -R77 ;  /* 0x000000ffff4d8224 */ /* 0x000fe200078e0a4d */
[----:B------:R-:W-:Y:S01]  /*a7b0*/  ISETP.GT.U32.AND P0, PT, R5, R101, PT ;  /* 0x000000650500720c */ /* 0x000fe20003f04070 */
[----:B------:R-:W-:Y:S01]  /*a7c0*/  @!P5 IMAD.MOV R61, RZ, RZ, -R61 ;  /* 0x000000ffff3dd224 */ /* 0x000fe200078e0a3d */
[----:B------:R-:W-:Y:S01]  /*a7d0*/  ISETP.GE.AND P5, PT, R147, RZ, PT ;  /* 0x000000ff9300720c */ /* 0x000fe20003fa6270 */
[----:B------:R-:W-:-:S02]  /*a7e0*/  IMAD R93, R5, R11, R93 ;  /* 0x0000000b055d7224 */ /* 0x000fc400078e025d */
[--C-:B------:R-:W-:Y:S01]  /*a7f0*/  @!P6 IMAD.IADD R85, R85, 0x1, -R5.reuse ;  /* 0x000000015555e824 */ /* 0x100fe200078e0a05 */
[C---:B------:R-:W-:Y:S01]  /*a800*/  ISETP.GT.U32.AND P6, PT, R5.reuse, R108, PT ;  /* 0x0000006c0500720c */ /* 0x040fe20003fc4070 */
[C---:B------:R-:W-:Y:S01]  /*a810*/  VIADD R147, R4.reuse, 0x2d ;  /* 0x0000002d04937836 */ /* 0x040fe20000000000 */
[----:B------:R-:W-:Y:S01]  /*a820*/  ISETP.GT.U32.AND P3, PT, R5, R93, PT ;  /* 0x0000005d0500720c */ /* 0x000fe20003f64070 */
[C---:B------:R-:W-:Y:S02]  /*a830*/  VIADD R128, R4.reuse, 0x2c ;  /* 0x0000002c04807836 */ /* 0x040fe40000000000 */
[----:B------:R-:W-:Y:S01]  /*a840*/  VIADD R143, R4, 0x2b ;  /* 0x0000002b048f7836 */ /* 0x000fe20000000000 */
[----:B------:R-:W-:Y:S01]  /*a850*/  IABS R116, R147 ;  /* 0x0000009300747213 */ /* 0x000fe20000000000 */
[----:B------:R-:W-:Y:S01]  /*a860*/  @!P0 IMAD.IADD R101, R101, 0x1, -R5 ;  /* 0x0000000165658824 */ /* 0x000fe200078e0a05 */
[----:B------:R-:W-:Y:S01]  /*a870*/  IABS R124, R128 ;  /* 0x00000080007c7213 */ /* 0x000fe20000000000 */
[----:B------:R-:W-:Y:S01]  /*a880*/  @!P1 IMAD.MOV R69, RZ, RZ, -R69 ;  /* 0x000000ffff459224 */ /* 0x000fe200078e0a45 */
[----:B------:R-:W-:Y:S01]  /*a890*/  IABS R132, R143 ;  /* 0x0000008f00847213 */ /* 0x000fe20000000000 */
[----:B------:R-:W-:Y:S01]  /*a8a0*/  IMAD.HI.U32 R3, R2, R116, RZ ;  /* 0x0000007402037227 */ /* 0x000fe200078e00ff */
[----:B------:R-:W-:-:S03]  /*a8b0*/  ISETP.GE.AND P1, PT, R151, RZ, PT ;  /* 0x000000ff9700720c */ /* 0x000fc60003f26270 */
[----:B------:R-:W-:Y:S01]  /*a8c0*/  @!P6 IMAD.IADD R108, R108, 0x1, -R5 ;  /* 0x000000016c6ce824 */ /* 0x000fe200078e0a05 */
[----:B------:R-:W-:Y:S01]  /*a8d0*/  ISETP.GT.U32.AND P6, PT, R5, R101, PT ;  /* 0x000000650500720c */ /* 0x000fe20003fc4070 */
[----:B------:R-:W-:-:S04]  /*a8e0*/  IMAD.HI.U32 R0, R2, R124, RZ ;  /* 0x0000007c02007227 */ /* 0x000fc800078e00ff */
[----:B------:R-:W-:Y:S02]  /*a8f0*/  IMAD.MOV R3, RZ, RZ, -R3 ;  /* 0x000000ffff037224 */ /* 0x000fe400078e0a03 */
[----:B------:R-:W-:Y:S01]  /*a900*/  @!P3 IMAD.IADD R93, R93, 0x1, -R5 ;  /* 0x000000015d5db824 */ /* 0x000fe200078e0a05 */
[----:B------:R-:W-:Y:S01]  /*a910*/  ISETP.GE.AND P3, PT, R147, RZ, PT ;  /* 0x000000ff9300720c */ /* 0x000fe20003f66270 */
[----:B------:R-:W-:Y:S01]  /*a920*/  IMAD.MOV R0, RZ, RZ, -R0 ;  /* 0x000000ffff007224 */ /* 0x000fe200078e0a00 */
[----:B------:R-:W-:Y:S01]  /*a930*/  IABS R147, R89 ;  /* 0x0000005900937213 */ /* 0x000fe20000000000 */
[C---:B------:R-:W-:Y:S01]  /*a940*/  IMAD R116, R5.reuse, R3, R116 ;  /* 0x0000000305747224 */ /* 0x040fe200078e0274 */
[----:B------:R-:W-:Y:S01]  /*a950*/  ISETP.GT.U32.AND P0, PT, R5, R93, PT ;  /* 0x0000005d0500720c */ /* 0x000fe20003f04070 */
[----:B------:R-:W-:-:S04]  /*a960*/  IMAD.HI.U32 R3, R2, R132, RZ ;  /* 0x0000008402037227 */ /* 0x000fc800078e00ff */
[C---:B------:R-:W-:Y:S02]  /*a970*/  IMAD R124, R5.reuse, R0, R124 ;  /* 0x00000000057c7224 */ /* 0x040fe400078e027c */
[----:B------:R-:W-:Y:S02]  /*a980*/  IMAD.MOV R3, RZ, RZ, -R3 ;  /* 0x000000ffff037224 */ /* 0x000fe400078e0a03 */
[----:B------:R-:W-:Y:S01]  /*a990*/  @!P2 IMAD.MOV R85, RZ, RZ, -R85 ;  /* 0x000000ffff55a224 */ /* 0x000fe200078e0a55 */
[----:B------:R-:W-:Y:S01]  /*a9a0*/  ISETP.GT.U32.AND P2, PT, R5, R108, PT ;  /* 0x0000006c0500720c */ /* 0x000fe20003f44070 */
[----:B------:R-:W-:Y:S02]  /*a9b0*/  VIADD R151, R4, 0x2a ;  /* 0x0000002a04977836 */ /* 0x000fe40000000000 */
[----:B------:R-:W-:Y:S01]  /*a9c0*/  @!P6 IMAD.IADD R101, R101, 0x1, -R5 ;  /* 0x000000016565e824 */ /* 0x000fe200078e0a05 */
[C---:B------:R-:W-:Y:S01]  /*a9d0*/  ISETP.GT.U32.AND P6, PT, R5.reuse, R124, PT ;  /* 0x0000007c0500720c */ /* 0x040fe20003fc4070 */
[----:B------:R-:W-:Y:S01]  /*a9e0*/  IMAD R132, R5, R3, R132 ;  /* 0x0000000305847224 */ /* 0x000fe200078e0284 */
[----:B------:R-:W-:Y:S01]  /*a9f0*/  IABS R139, R151 ;  /* 0x00000097008b7213 */ /* 0x000fe20000000000 */
[----:B------:R-:W-:-:S04]  /*aa00*/  IMAD.HI.U32 R3, R2, R147, RZ ;  /* 0x0000009302037227 */ /* 0x000fc800078e00ff */
[----:B------:R-:W-:Y:S02]  /*aa10*/  IMAD.MOV R3, RZ, RZ, -R3 ;  /* 0x000000ffff037224 */ /* 0x000fe400078e0a03 */
[----:B------:R-:W-:Y:S01]  /*aa20*/  @!P0 IMAD.IADD R93, R93, 0x1, -R5 ;  /* 0x000000015d5d8824 */ /* 0x000fe200078e0a05 */
[----:B------:R-:W-:Y:S01]  /*aa30*/  ISETP.GT.U32.AND P0, PT, R5, R116, PT ;  /* 0x000000740500720c */ /* 0x000fe20003f04070 */
[----:B------:R-:W-:-:S04]  /*aa40*/  IMAD.HI.U32 R0, R2, R139, RZ ;  /* 0x0000008b02007227 */ /* 0x000fc800078e00ff */
[C---:B------:R-:W-:Y:S02]  /*aa50*/  IMAD R147, R5.reuse, R3, R147 ;  /* 0x0000000305937224 */ /* 0x040fe400078e0293 */
[--C-:B------:R-:W-:Y:S01]  /*aa60*/  @!P2 IMAD.IADD R108, R108, 0x1, -R5.reuse ;  /* 0x000000016c6ca824 */ /* 0x100fe200078e0a05 */
[C---:B------:R-:W-:Y:S01]  /*aa70*/  ISETP.GT.U32.AND P2, PT, R5.reuse, R132, PT ;  /* 0x000000840500720c */ /* 0x040fe20003f44070 */
[----:B------:R-:W-:Y:S02]  /*aa80*/  IMAD.MOV R0, RZ, RZ, -R0 ;  /* 0x000000ffff007224 */ /* 0x000fe400078e0a00 */
[----:B------:R-:W-:Y:S01]  /*aa90*/  @!P6 IMAD.IADD R124, R124, 0x1, -R5 ;  /* 0x000000017c7ce824 */ /* 0x000fe200078e0a05 */
[C---:B------:R-:W-:Y:S01]  /*aaa0*/  ISETP.GT.U32.AND P6, PT, R5.reuse, R147, PT ;  /* 0x000000930500720c */ /* 0x040fe20003fc4070 */
[----:B------:R-:W-:Y:S02]  /*aab0*/  IMAD R139, R5, R0, R139 ;  /* 0x00000000058b7224 */ /* 0x000fe400078e028b */
[----:B------:R-:W-:-:S02]  /*aac0*/  @!P0 IMAD.IADD R116, R116, 0x1, -R5 ;  /* 0x0000000174748824 */ /* 0x000fc400078e0a05 */
[----:B------:R-:W-:Y:S01]  /*aad0*/  VIADD R120, R4, 0x26 ;  /* 0x0000002604787836 */ /* 0x000fe20000000000 */
[----:B------:R-:W-:Y:S01]  /*aae0*/  ISETP.GT.U32.AND P0, PT, R5, R139, PT ;  /* 0x0000008b0500720c */ /* 0x000fe20003f04070 */
[----:B------:R-:W-:-:S03]  /*aaf0*/  IMAD.HI.U32 R0, R2, R155, RZ ;  /* 0x0000009b02007227 */ /* 0x000fc600078e00ff */
[----:B------:R-:W-:Y:S01]  /*ab00*/  IABS R170, R120 ;  /* 0x0000007800aa7213 */ /* 0x000fe20000000000 */
[----:B------:R-:W-:Y:S01]  /*ab10*/  @!P2 IMAD.IADD R132, R132, 0x1, -R5 ;  /* 0x000000018484a824 */ /* 0x000fe200078e0a05 */
[----:B------:R-:W-:Y:S01]  /*ab20*/  ISETP.GE.AND P2, PT, R128, RZ, PT ;  /* 0x000000ff8000720c */ /* 0x000fe20003f46270 */
[----:B------:R-:W-:Y:S01]  /*ab30*/  @!P4 IMAD.MOV R93, RZ, RZ, -R93 ;  /* 0x000000ffff5dc224 */ /* 0x000fe200078e0a5d */
[----:B------:R-:W-:Y:S01]  /*ab40*/  ISETP.GT.U32.AND P4, PT, R5, R116, PT ;  /* 0x000000740500720c */ /* 0x000fe20003f84070 */
[----:B------:R-:W-:Y:S02]  /*ab50*/  @!P6 IMAD.IADD R147, R147, 0x1, -R5 ;  /* 0x000000019393e824 */ /* 0x000fe400078e0a05 */
[----:B------:R-:W-:Y:S02]  /*ab60*/  IMAD.MOV R0, RZ, RZ, -R0 ;  /* 0x000000ffff007224 */ /* 0x000fe400078e0a00 */
[----:B------:R-:W-:Y:S01]  /*ab70*/  @!P5 IMAD.MOV R101, RZ, RZ, -R101 ;  /* 0x000000ffff65d224 */ /* 0x000fe200078e0a65 */
[C---:B------:R-:W-:Y:S01]  /*ab80*/  ISETP.GT.U32.AND P5, PT, R5.reuse, R132, PT ;  /* 0x000000840500720c */ /* 0x040fe20003fa4070 */
[----:B------:R-:W-:Y:S01]  /*ab90*/  @!P1 IMAD.MOV R108, RZ, RZ, -R108 ;  /* 0x000000ffff6c9224 */ /* 0x000fe200078e0a6c */
[----:B------:R-:W-:Y:S01]  /*aba0*/  ISETP.GT.U32.AND P1, PT, R5, R147, PT ;  /* 0x000000930500720c */ /* 0x000fe20003f24070 */
[----:B------:R-:W-:-:S04]  /*abb0*/  IMAD.HI.U32 R3, R2, R163, RZ ;  /* 0x000000a302037227 */ /* 0x000fc800078e00ff */
[----:B------:R-:W-:Y:S02]  /*abc0*/  IMAD R155, R5, R0, R155 ;  /* 0x00000000059b7224 */ /* 0x000fe400078e029b */
[----:B------:R-:W-:-:S04]  /*abd0*/  IMAD.HI.U32 R0, R2, R170, RZ ;  /* 0x000000aa02007227 */ /* 0x000fc800078e00ff */
[----:B------:R-:W-:Y:S01]  /*abe0*/  @!P0 IMAD.IADD R139, R139, 0x1, -R5 ;  /* 0x000000018b8b8824 */ /* 0x000fe200078e0a05 */
[C---:B------:R-:W-:Y:S01]  /*abf0*/  ISETP.GT.U32.AND P0, PT, R5.reuse, R124, PT ;  /* 0x0000007c0500720c */ /* 0x040fe20003f04070 */
[----:B------:R-:W-:Y:S02]  /*ac00*/  IMAD.MOV R3, RZ, RZ, -R3 ;  /* 0x000000ffff037224 */ /* 0x000fe400078e0a03 */
[----:B------:R-:W-:Y:S01]  /*ac10*/  IMAD.MOV R0, RZ, RZ, -R0 ;  /* 0x000000ffff007224 */ /* 0x000fe200078e0a00 */
[C---:B------:R-:W-:Y:S01]  /*ac20*/  ISETP.GT.U32.AND P6, PT, R5.reuse, R139, PT ;  /* 0x0000008b0500720c */ /* 0x040fe20003fc4070 */
[C---:B------:R-:W-:Y:S02]  /*ac30*/  IMAD R163, R5.reuse, R3, R163 ;  /* 0x0000000305a37224 */ /* 0x040fe400078e02a3 */
[----:B------:R-:W-:Y:S01]  /*ac40*/  @!P4 IMAD.IADD R116, R116, 0x1, -R5 ;  /* 0x000000017474c824 */ /* 0x000fe200078e0a05 */
[C---:B------:R-:W-:Y:S01]  /*ac50*/  ISETP.GT.U32.AND P4, PT, R5.reuse, R155, PT ;  /* 0x0000009b0500720c */ /* 0x040fe20003f84070 */
[----:B------:R-:W-:-:S02]  /*ac60*/  IMAD R170, R5, R0, R170 ;  /* 0x0000000005aa7224 */ /* 0x000fc400078e02aa */
[--C-:B------:R-:W-:Y:S01]  /*ac70*/  @!P5 IMAD.IADD R132, R132, 0x1, -R5.reuse ;  /* 0x000000018484d824 */ /* 0x100fe200078e0a05 */
[----:B------:R-:W-:Y:S01]  /*ac80*/  ISETP.GT.U32.AND P5, PT, R5, R163, PT ;  /* 0x000000a30500720c */ /* 0x000fe20003fa4070 */
[--C-:B------:R-:W-:Y:S01]  /*ac90*/  @!P1 IMAD.IADD R147, R147, 0x1, -R5.reuse ;  /* 0x0000000193939824 */ /* 0x100fe200078e0a05 */
[----:B------:R-:W-:Y:S01]  /*aca0*/  ISETP.GT.U32.AND P1, PT, R5, R170, PT ;  /* 0x000000aa0500720c */ /* 0x000fe20003f24070 */
[----:B------:R-:W-:Y:S02]  /*acb0*/  VIADD R128, R4, 0x25 ;  /* 0x0000002504807836 */ /* 0x000fe40000000000 */
[--C-:B------:R-:W-:Y:S01]  /*acc0*/  @!P0 IMAD.IADD R124, R124, 0x1, -R5.reuse ;  /* 0x000000017c7c8824 */ /* 0x100fe200078e0a05 */
[----:B------:R-:W-:Y:S01]  /*acd0*/  ISETP.GE.AND P0, PT, R143, RZ, PT ;  /* 0x000000ff8f00720c */ /* 0x000fe20003f06270 */
[----:B------:R-:W-:Y:S01]  /*ace0*/  VIADD R143, R4, 0x24 ;  /* 0x00000024048f7836 */ /* 0x000fe20000000000 */
[----:B------:R-:W-:Y:S01]  /*acf0*/  IABS R3, R128 ;  /* 0x0000008000037213 */ /* 0x000fe20000000000 */
[--C-:B------:R-:W-:Y:S01]  /*ad00*/  @!P6 IMAD.IADD R139, R139, 0x1, -R5.reuse ;  /* 0x000000018b8be824 */ /* 0x100fe200078e0a05 */
[----:B------:R-:W-:Y:S01]  /*ad10*/  ISETP.GE.AND P6, PT, R151, RZ, PT ;  /* 0x000000ff9700720c */ /* 0x000fe20003fc6270 */
[----:B------:R-:W-:Y:S01]  /*ad20*/  @!P4 IMAD.IADD R155, R155, 0x1, -R5 ;  /* 0x000000019b9bc824 */ /* 0x000fe200078e0a05 */
[----:B------:R-:W-:Y:S01]  /*ad30*/  IABS R0, R143 ;  /* 0x0000008f00007213 */ /* 0x000fe20000000000 */
[----:B------:R-:W-:Y:S01]  /*ad40*/  IMAD.HI.U32 R178, R2, R3, RZ ;  /* 0x0000000302b27227 */ /* 0x000fe200078e00ff */
[----:B------:R-:W-:-:S03]  /*ad50*/  ISETP.GE.AND P4, PT, R89, RZ, PT ;  /* 0x000000ff5900720c */ /* 0x000fc60003f86270 */
[----:B------:R-:W-:Y:S02]  /*ad60*/  VIADD R151, R4, 0x23 ;  /* 0x0000002304977836 */ /* 0x000fe40000000000 */
[--C-:B------:R-:W-:Y:S01]  /*ad70*/  @!P5 IMAD.IADD R163, R163, 0x1, -R5.reuse ;  /* 0x00000001a3a3d824 */ /* 0x100fe200078e0a05 */
[----:B------:R-:W-:Y:S01]  /*ad80*/  ISETP.GE.AND P5, PT, R97, RZ, PT ;  /* 0x000000ff6100720c */ /* 0x000fe20003fa6270 */
[----:B------:R-:W-:Y:S01]  /*ad90*/  @!P1 IMAD.IADD R170, R170, 0x1, -R5 ;  /* 0x00000001aaaa9824 */ /* 0x000fe200078e0a05 */
[----:B------:R-:W-:Y:S01]  /*ada0*/  ISETP.GT.U32.AND P1, PT, R5, R155, PT ;  /* 0x0000009b0500720c */ /* 0x000fe20003f24070 */
[----:B------:R-:W-:Y:S01]  /*adb0*/  IMAD.MOV R178, RZ, RZ, -R178 ;  /* 0x000000ffffb27224 */ /* 0x000fe200078e0ab2 */
[----:B------:R-:W-:Y:S01]  /*adc0*/  IABS R15, R151 ;  /* 0x00000097000f7213 */ /* 0x000fe20000000000 */
[----:B------:R-:W-:Y:S01]  /*add0*/  IMAD.HI.U32 R11, R2, R0, RZ ;  /* 0x00000000020b7227 */ /* 0x000fe200078e00ff */
[----:B------:R-:W-:-:S03]  /*ade0*/  IABS R97, R73 ;  /* 0x0000004900617213 */ /* 0x000fc60000000000 */
[----:B------:R-:W-:Y:S01]  /*adf0*/  @!P2 IMAD.MOV R124, RZ, RZ, -R124 ;  /* 0x000000ffff7ca224 */ /* 0x000fe200078e0a7c */
[C---:B------:R-:W-:Y:S01]  /*ae00*/  ISETP.GT.U32.AND P2, PT, R5.reuse, R163, PT ;  /* 0x000000a30500720c */ /* 0x040fe20003f44070 */
[C---:B------:R-:W-:Y:S02]  /*ae10*/  IMAD R178, R5.reuse, R178, R3 ;  /* 0x000000b205b27224 */ /* 0x040fe400078e0203 */
[----:B------:R-:W-:Y:S02]  /*ae20*/  IMAD.MOV R11, RZ, RZ, -R11 ;  /* 0x000000ffff0b7224 */ /* 0x000fe400078e0a0b */
[----:B------:R-:W-:Y:S02]  /*ae30*/  IMAD.MOV.U32 R3, RZ, RZ, R15 ;  /* 0x000000ffff037224 */ /* 0x000fe400078e000f */
[----:B------:R-:W-:Y:S01]  /*ae40*/  @!P0 IMAD.MOV R132, RZ, RZ, -R132 ;  /* 0x000000ffff848224 */ /* 0x000fe200078e0a84 */
[C---:B------:R-:W-:Y:S01]  /*ae50*/  ISETP.GT.U32.AND P0, PT, R5.reuse, R170, PT ;  /* 0x000000aa0500720c */ /* 0x040fe20003f04070 */
[----:B------:R-:W-:Y:S01]  /*ae60*/  @!P3 IMAD.MOV R116, RZ, RZ, -R116 ;  /* 0x000000ffff74b224 */ /* 0x000fe200078e0a74 */
[C---:B------:R-:W-:Y:S01]  /*ae70*/  ISETP.GT.U32.AND P3, PT, R5.reuse, R178, PT ;  /* 0x000000b20500720c */ /* 0x040fe20003f64070 */
[----:B------:R-:W-:Y:S01]  /*ae80*/  @!P6 IMAD.MOV R139, RZ, RZ, -R139 ;  /* 0x000000ffff8be224 */ /* 0x000fe200078e0a8b */
[----:B------:R-:W-:Y:S01]  /*ae90*/  ISETP.GE.AND P6, PT, R112, RZ, PT ;  /* 0x000000ff7000720c */ /* 0x000fe20003fc6270 */
[----:B------:R-:W-:-:S02]  /*aea0*/  IMAD R0, R5, R11, R0 ;  /* 0x0000000b05007224 */ /* 0x000fc400078e0200 */
[----:B------:R-:W-:-:S04]  /*aeb0*/  IMAD.HI.U32 R11, R2, R3, RZ ;  /* 0x00000003020b7227 */ /* 0x000fc800078e00ff */
[----:B------:R-:W-:Y:S01]  /*aec0*/  @!P1 IMAD.IADD R155, R155, 0x1, -R5 ;  /* 0x000000019b9b9824 */ /* 0x000fe200078e0a05 */
[----:B------:R-:W-:Y:S01]  /*aed0*/  ISETP.GT.U32.AND P1, PT, R5, R0, PT ;  /* 0x000000000500720c */ /* 0x000fe20003f24070 */
[----:B------:R-:W-:Y:S02]  /*aee0*/  IMAD.MOV R11, RZ, RZ, -R11 ;  /* 0x000000ffff0b7224 */ /* 0x000fe400078e0a0b */
[----:B------:R-:W-:Y:S01]  /*aef0*/  @!P2 IMAD.IADD R163, R163, 0x1, -R5 ;  /* 0x00000001a3a3a824 */ /* 0x000fe200078e0a05 */
[----:B------:R-:W-:Y:S01]  /*af00*/  ISETP.GE.AND P2, PT, R128, RZ, PT ;  /* 0x000000ff8000720c */ /* 0x000fe20003f46270 */
[----:B------:R-:W-:Y:S02]  /*af10*/  VIADD R128, R4, 0x22 ;  /* 0x0000002204807836 */ /* 0x000fe40000000000 */
[----:B------:R-:W-:Y:S02]  /*af20*/  IMAD R3, R5, R11, R3 ;  /* 0x0000000b05037224 */ /* 0x000fe400078e0203 */
[--C-:B------:R-:W-:Y:S01]  /*af30*/  @!P0 IMAD.IADD R170, R170, 0x1, -R5.reuse ;  /* 0x00000001aaaa8824 */ /* 0x100fe200078e0a05 */
[----:B------:R-:W-:Y:S01]  /*af40*/  ISETP.GE.AND P0, PT, R143, RZ, PT ;  /* 0x000000ff8f00720c */ /* 0x000fe20003f06270 */
[----:B------:R-:W-:Y:S01]  /*af50*/  VIADD R143, R4, 0x21 ;  /* 0x00000021048f7836 */ /* 0x000fe20000000000 */
[----:B------:R-:W-:Y:S01]  /*af60*/  IABS R202, R128 ;  /* 0x0000008000ca7213 */ /* 0x000fe20000000000 */
[----:B------:R-:W-:Y:S01]  /*af70*/  @!P3 IMAD.IADD R178, R178, 0x1, -R5 ;  /* 0x00000001b2b2b824 */ /* 0x000fe200078e0a05 */
[----:B------:R-:W-:Y:S01]  /*af80*/  ISETP.GE.AND P3, PT, R151, RZ, PT ;  /* 0x000000ff9700720c */ /* 0x000fe20003f66270 */
[----:B------:R-:W-:Y:S01]  /*af90*/  @!P6 IMAD.MOV R163, RZ, RZ, -R163 ;  /* 0x000000ffffa3e224 */ /* 0x000fe200078e0aa3 */
[C---:B------:R-:W-:Y:S01]  /*afa0*/  ISETP.GT.U32.AND P6, PT, R5.reuse, R3, PT ;  /* 0x000000030500720c */ /* 0x040fe20003fc4070 */
[----:B------:R-:W-:Y:S01]  /*afb0*/  @!P1 IMAD.IADD R0, R0, 0x1, -R5 ;  /* 0x0000000100009824 */ /* 0x000fe200078e0a05 */
[----:B------:R-:W-:Y:S01]  /*afc0*/  IABS R210, R143 ;  /* 0x0000008f00d27213 */ /* 0x000fe20000000000 */
[----:B------:R-:W-:Y:S01]  /*afd0*/  @!P5 IMAD.MOV R155, RZ, RZ, -R155 ;  /* 0x000000ffff9bd224 */ /* 0x000fe200078e0a9b */
[C---:B------:R-:W-:Y:S01]  /*afe0*/  ISETP.GT.U32.AND P5, PT, R5.reuse, R178, PT ;  /* 0x000000b20500720c */ /* 0x040fe20003fa4070 */
[----:B------:R-:W-:Y:S01]  /*aff0*/  IMAD.HI.U32 R15, R2, R202, RZ ;  /* 0x000000ca020f7227 */ /* 0x000fe200078e00ff */
[----:B------:R-:W-:-:S03]  /*b000*/  ISETP.GT.U32.AND P1, PT, R5, R0, PT ;  /* 0x000000000500720c */ /* 0x000fc60003f24070 */
[----:B------:R-:W-:Y:S02]  /*b010*/  IMAD.MOV R15, RZ, RZ, -R15 ;  /* 0x000000ffff0f7224 */ /* 0x000fe400078e0a0f */
[----:B------:R-:W-:Y:S02]  /*b020*/  VIADD R151, R4, 0x20 ;  /* 0x0000002004977836 */ /* 0x000fe40000000000 */
[----:B------:R-:W-:-:S03]  /*b030*/  IMAD.HI.U32 R11, R2, R210, RZ ;  /* 0x000000d2020b7227 */ /* 0x000fc600078e00ff */
[----:B------:R-:W-:Y:S01]  /*b040*/  IABS R218, R151 ;  /* 0x0000009700da7213 */ /* 0x000fe20000000000 */
[----:B------:R-:W-:Y:S02]  /*b050*/  IMAD R202, R5, R15, R202 ;  /* 0x0000000f05ca7224 */ /* 0x000fe400078e02ca */
[----:B------:R-:W-:Y:S02]  /*b060*/  IMAD.MOV R15, RZ, RZ, -R11 ;  /* 0x000000ffff0f7224 */ /* 0x000fe400078e0a0b */
[--C-:B------:R-:W-:Y:S02]  /*b070*/  @!P6 IMAD.IADD R3, R3, 0x1, -R5.reuse ;  /* 0x000000010303e824 */ /* 0x100fe400078e0a05 */
[----:B------:R-:W-:Y:S01]  /*b080*/  @!P5 IMAD.IADD R178, R178, 0x1, -R5 ;  /* 0x00000001b2b2d824 */ /* 0x000fe200078e0a05 */
[----:B------:R-:W-:Y:S01]  /*b090*/  ISETP.GE.AND P5, PT, R143, RZ, PT ;  /* 0x000000ff8f00720c */ /* 0x000fe20003fa6270 */
[C---:B------:R-:W-:Y:S01]  /*b0a0*/  IMAD R210, R5.reuse, R15, R210 ;  /* 0x0000000f05d27224 */ /* 0x040fe200078e02d2 */
[----:B------:R-:W-:Y:S01]  /*b0b0*/  ISETP.GT.U32.AND P6, PT, R5, R3, PT ;  /* 0x000000030500720c */ /* 0x000fe20003fc4070 */
[----:B------:R-:W-:-:S04]  /*b0c0*/  IMAD.HI.U32 R11, R2, R218, RZ ;  /* 0x000000da020b7227 */ /* 0x000fc800078e00ff */
[----:B------:R-:W-:Y:S01]  /*b0d0*/  @!P1 IMAD.IADD R0, R0, 0x1, -R5 ;  /* 0x0000000100009824 */ /* 0x000fe200078e0a05 */
[C---:B------:R-:W-:Y:S01]  /*b0e0*/  ISETP.GT.U32.AND P1, PT, R5.reuse, R202, PT ;  /* 0x000000ca0500720c */ /* 0x040fe20003f24070 */
[----:B------:R-:W-:Y:S01]  /*b0f0*/  @!P2 IMAD.MOV R178, RZ, RZ, -R178 ;  /* 0x000000ffffb2a224 */ /* 0x000fe200078e0ab2 */
[C---:B------:R-:W-:Y:S01]  /*b100*/  ISETP.GT.U32.AND P2, PT, R5.reuse, R210, PT ;  /* 0x000000d20500720c */ /* 0x040fe20003f44070 */
[----:B------:R-:W-:Y:S02]  /*b110*/  IMAD.MOV R11, RZ, RZ, -R11 ;  /* 0x000000ffff0b7224 */ /* 0x000fe400078e0a0b */
[----:B------:R-:W-:Y:S01]  /*b120*/  @!P4 IMAD.MOV R147, RZ, RZ, -R147 ;  /* 0x000000ffff93c224 */ /* 0x000fe200078e0a93 */
[----:B------:R-:W-:Y:S01]  /*b130*/  ISETP.GE.AND P4, PT, R120, RZ, PT ;  /* 0x000000ff7800720c */ /* 0x000fe20003f86270 */
[----:B------:R-:W-:Y:S02]  /*b140*/  IMAD R218, R5, R11, R218 ;  /* 0x0000000b05da7224 */ /* 0x000fe400078e02da */
[----:B------:R-:W-:-:S02]  /*b150*/  IMAD.MOV.U32 R186, RZ, RZ, R0 ;  /* 0x000000ffffba7224 */ /* 0x000fc400078e0000 */
[C---:B------:R-:W-:Y:S02]  /*b160*/  VIADD R143, R4.reuse, 0x1f ;  /* 0x0000001f048f7836 */ /* 0x040fe40000000000 */
[--C-:B------:R-:W-:Y:S01]  /*b170*/  @!P6 IMAD.IADD R3, R3, 0x1, -R5.reuse ;  /* 0x000000010303e824 */ /* 0x100fe200078e0a05 */
[----:B------:R-:W-:Y:S01]  /*b180*/  ISETP.GT.U32.AND P6, PT, R5, R218, PT ;  /* 0x000000da0500720c */ /* 0x000fe20003fc4070 */
[----:B------:R-:W-:Y:S01]  /*b190*/  @!P0 IMAD.MOV R186, RZ, RZ, -R186 ;  /* 0x000000ffffba8224 */ /* 0x000fe200078e0aba */
[----:B------:R-:W-:Y:S01]  /*b1a0*/  ISETP.GE.AND P0, PT, R151, RZ, PT ;  /* 0x000000ff9700720c */ /* 0x000fe20003f06270 */
[----:B------:R-:W-:Y:S01]  /*b1b0*/  VIADD R151, R4, 0x1e ;  /* 0x0000001e04977836 */ /* 0x000fe20000000000 */
[----:B------:R-:W-:Y:S01]  /*b1c0*/  IABS R226, R143 ;  /* 0x0000008f00e27213 */ /* 0x000fe20000000000 */
[--C-:B------:R-:W-:Y:S02]  /*b1d0*/  @!P1 IMAD.IADD R202, R202, 0x1, -R5.reuse ;  /* 0x00000001caca9824 */ /* 0x100fe400078e0a05 */
[----:B------:R-:W-:Y:S01]  /*b1e0*/  @!P2 IMAD.IADD R210, R210, 0x1, -R5 ;  /* 0x00000001d2d2a824 */ /* 0x000fe200078e0a05 */
[----:B------:R-:W-:Y:S01]  /*b1f0*/  IABS R234, R151 ;  /* 0x0000009700ea7213 */ /* 0x000fe20000000000 */
[----:B------:R-:W-:Y:S01]  /*b200*/  @!P4 IMAD.MOV R170, RZ, RZ, -R170 ;  /* 0x000000ffffaac224 */ /* 0x000fe200078e0aaa */
[----:B------:R-:W-:Y:S01]  /*b210*/  ISETP.GE.AND P4, PT, R128, RZ, PT ;  /* 0x000000ff8000720c */ /* 0x000fe20003f86270 */
[----:B------:R-:W-:Y:S01]  /*b220*/  IMAD.MOV.U32 R194, RZ, RZ, R3 ;  /* 0x000000ffffc27224 */ /* 0x000fe200078e0003 */
[C---:B------:R-:W-:Y:S01]  /*b230*/  ISETP.GT.U32.AND P1, PT, R5.reuse, R202, PT ;  /* 0x000000ca0500720c */ /* 0x040fe20003f24070 */
[----:B------:R-:W-:Y:S01]  /*b240*/  VIADD R128, R4, 0x1d ;  /* 0x0000001d04807836 */ /* 0x000fe20000000000 */
[----:B------:R-:W-:Y:S01]  /*b250*/  ISETP.GT.U32.AND P2, PT, R5, R210, PT ;  /* 0x000000d20500720c */ /* 0x000fe20003f44070 */
[----:B------:R-:W-:-:S03]  /*b260*/  IMAD.HI.U32 R3, R2, R226, RZ ;  /* 0x000000e202037227 */ /* 0x000fc600078e00ff */
[----:B------:R-:W-:Y:S01]  /*b270*/  IABS R242, R128 ;  /* 0x0000008000f27213 */ /* 0x000fe20000000000 */
[----:B------:R-:W-:-:S04]  /*b280*/  IMAD.HI.U32 R11, R2, R234, RZ ;  /* 0x000000ea020b7227 */ /* 0x000fc800078e00ff */
[----:B------:R-:W-:Y:S02]  /*b290*/  IMAD.MOV R3, RZ, RZ, -R3 ;  /* 0x000000ffff037224 */ /* 0x000fe400078e0a03 */
[----:B------:R-:W-:Y:S02]  /*b2a0*/  @!P6 IMAD.IADD R218, R218, 0x1, -R5 ;  /* 0x00000001dadae824 */ /* 0x000fe400078e0a05 */
[----:B------:R-:W-:Y:S02]  /*b2b0*/  IMAD.MOV R11, RZ, RZ, -R11 ;  /* 0x000000ffff0b7224 */ /* 0x000fe400078e0a0b */
[C---:B------:R-:W-:Y:S01]  /*b2c0*/  IMAD R226, R5.reuse, R3, R226 ;  /* 0x0000000305e27224 */ /* 0x040fe200078e02e2 */
[----:B------:R-:W-:Y:S01]  /*b2d0*/  ISETP.GT.U32.AND P6, PT, R5, R218, PT ;  /* 0x000000da0500720c */ /* 0x000fe20003fc4070 */
[----:B------:R-:W-:-:S04]  /*b2e0*/  IMAD.HI.U32 R0, R2, R242, RZ ;  /* 0x000000f202007227 */ /* 0x000fc800078e00ff */
[--C-:B------:R-:W-:Y:S01]  /*b2f0*/  @!P1 IMAD.IADD R202, R202, 0x1, -R5.reuse ;  /* 0x00000001caca9824 */ /* 0x100fe200078e0a05 */
[----:B------:R-:W-:Y:S01]  /*b300*/  ISETP.GE.AND P1, PT, R151, RZ, PT ;  /* 0x000000ff9700720c */ /* 0x000fe20003f26270 */
[----:B------:R-:W-:Y:S01]  /*b310*/  @!P2 IMAD.IADD R210, R210, 0x1, -R5 ;  /* 0x00000001d2d2a824 */ /* 0x000fe200078e0a05 */
[C---:B------:R-:W-:Y:S01]  /*b320*/  ISETP.GT.U32.AND P2, PT, R5.reuse, R226, PT ;  /* 0x000000e20500720c */ /* 0x040fe20003f44070 */
[C---:B------:R-:W-:Y:S02]  /*b330*/  IMAD R234, R5.reuse, R11, R234 ;  /* 0x0000000b05ea7224 */ /* 0x040fe400078e02ea */
[----:B------:R-:W-:Y:S02]  /*b340*/  IMAD.MOV R0, RZ, RZ, -R0 ;  /* 0x000000ffff007224 */ /* 0x000fe400078e0a00 */
[----:B------:R-:W-:Y:S01]  /*b350*/  @!P4 IMAD.MOV R202, RZ, RZ, -R202 ;  /* 0x000000ffffcac224 */ /* 0x000fe200078e0aca */
[C---:B------:R-:W-:Y:S01]  /*b360*/  ISETP.GT.U32.AND P4, PT, R5.reuse, R234, PT ;  /* 0x000000ea0500720c */ /* 0x040fe20003f84070 */
[----:B------:R-:W-:-:S02]  /*b370*/  IMAD R242, R5, R0, R242 ;  /* 0x0000000005f27224 */ /* 0x000fc400078e02f2 */
[----:B------:R-:W-:Y:S01]  /*b380*/  @!P3 IMAD.MOV R194, RZ, RZ, -R194 ;  /* 0x000000ffffc2b224 */ /* 0x000fe200078e0ac2 */
[----:B------:R-:W-:Y:S01]  /*b390*/  ISETP.GE.AND P3, PT, R143, RZ, PT ;  /* 0x000000ff8f00720c */ /* 0x000fe20003f66270 */
[----:B------:R-:W-:Y:S02]  /*b3a0*/  VIADD R143, R4, 0x1c ;  /* 0x0000001c048f7836 */ /* 0x000fe40000000000 */
[--C-:B------:R-:W-:Y:S01]  /*b3b0*/  @!P6 IMAD.IADD R218, R218, 0x1, -R5.reuse ;  /* 0x00000001dadae824 */ /* 0x100fe200078e0a05 */
[----:B------:R-:W-:Y:S01]  /*b3c0*/  ISETP.GT.U32.AND P6, PT, R5, R242, PT ;  /* 0x000000f20500720c */ /* 0x000fe20003fc4070 */
[--C-:B------:R-:W-:Y:S01]  /*b3d0*/  @!P2 IMAD.IADD R226, R226, 0x1, -R5.reuse ;  /* 0x00000001e2e2a824 */ /* 0x100fe200078e0a05 */
[----:B------:R-:W-:Y:S01]  /*b3e0*/  IABS R250, R143 ;  /* 0x0000008f00fa7213 */ /* 0x000fe20000000000 */
[----:B------:R-:W-:Y:S01]  /*b3f0*/  VIADD R151, R4, 0x1b ;  /* 0x0000001b04977836 */ /* 0x000fe20000000000 */
[----:B------:R-:W-:Y:S01]  /*b400*/  ISETP.GE.AND P2, PT, R143, RZ, PT ;  /* 0x000000ff8f00720c */ /* 0x000fe20003f46270 */
[----:B------:R-:W-:Y:S01]  /*b410*/  @!P4 IMAD.IADD R234, R234, 0x1, -R5 ;  /* 0x00000001eaeac824 */ /* 0x000fe200078e0a05 */
[----:B------:R-:W-:Y:S01]  /*b420*/  ISETP.GT.U32.AND P4, PT, R5, R226, PT ;  /* 0x000000e20500720c */ /* 0x000fe20003f84070 */
[----:B------:R-:W-:Y:S01]  /*b430*/  IMAD.HI.U32 R3, R2, R250, RZ ;  /* 0x000000fa02037227 */ /* 0x000fe200078e00ff */
[----:B------:R-:W-:-:S03]  /*b440*/  IABS R11, R151 ;  /* 0x00000097000b7213 */ /* 0x000fc60000000000 */
[----:B------:R-:W-:Y:S02]  /*b450*/  IMAD.MOV R3, RZ, RZ, -R3 ;  /* 0x000000ffff037224 */ /* 0x000fe400078e0a03 */
[----:B------:R-:W-:Y:S01]  /*b460*/  @!P6 IMAD.IADD R242, R242, 0x1, -R5 ;  /* 0x00000001f2f2e824 */ /* 0x000fe200078e0a05 */
[----:B------:R-:W-:Y:S01]  /*b470*/  ISETP.GT.U32.AND P6, PT, R5, R234, PT ;  /* 0x000000ea0500720c */ /* 0x000fe20003fc4070 */
[----:B------:R-:W-:-:S04]  /*b480*/  IMAD.HI.U32 R0, R2, R11, RZ ;  /* 0x0000000b02007227 */ /* 0x000fc800078e00ff */
[C---:B------:R-:W-:Y:S02]  /*b490*/  IMAD R250, R5.reuse, R3, R250 ;  /* 0x0000000305fa7224 */ /* 0x040fe400078e02fa */
[----:B------:R-:W-:Y:S02]  /*b4a0*/  IMAD.MOV R0, RZ, RZ, -R0 ;  /* 0x000000ffff007224 */ /* 0x000fe400078e0a00 */
[----:B------:R-:W-:Y:S01]  /*b4b0*/  @!P5 IMAD.MOV R210, RZ, RZ, -R210 ;  /* 0x000000ffffd2d224 */ /* 0x000fe200078e0ad2 */
[----:B------:R-:W-:Y:S01]  /*b4c0*/  ISETP.GE.AND P5, PT, R128, RZ, PT ;  /* 0x000000ff8000720c */ /* 0x000fe20003fa6270 */
[----:B------:R-:W-:Y:S01]  /*b4d0*/  @!P4 IMAD.IADD R226, R226, 0x1, -R5 ;  /* 0x00000001e2e2c824 */ /* 0x000fe200078e0a05 */
[----:B------:R-:W-:Y:S01]  /*b4e0*/  ISETP.GT.U32.AND P4, PT, R5, R250, PT ;  /* 0x000000fa0500720c */ /* 0x000fe20003f84070 */
[C---:B------:R-:W-:Y:S02]  /*b4f0*/  VIADD R112, R4.reuse, 0x1a ;  /* 0x0000001a04707836 */ /* 0x040fe40000000000 */
[----:B------:R-:W-:-:S02]  /*b500*/  VIADD R128, R4, 0x18 ;  /* 0x0000001804807836 */ /* 0x000fc40000000000 */
[C---:B------:R-:W-:Y:S01]  /*b510*/  IMAD R11, R5.reuse, R0, R11 ;  /* 0x00000000050b7224 */ /* 0x040fe200078e020b */
[----:B------:R-:W-:Y:S01]  /*b520*/  IABS R19, R112 ;  /* 0x0000007000137213 */ /* 0x000fe20000000000 */
[----:B------:R-:W-:Y:S01]  /*b530*/  @!P0 IMAD.MOV R218, RZ, RZ, -R218 ;  /* 0x000000ffffda8224 */ /* 0x000fe200078e0ada */
[C---:B------:R-:W-:Y:S01]  /*b540*/  ISETP.GT.U32.AND P0, PT, R5.reuse, R242, PT ;  /* 0x000000f20500720c */ /* 0x040fe20003f04070 */
[----:B------:R-:W-:Y:S01]  /*b550*/  @!P6 IMAD.IADD R234, R234, 0x1, -R5 ;  /* 0x00000001eaeae824 */ /* 0x000fe200078e0a05 */
[----:B------:R-:W-:Y:S01]  /*b560*/  IABS R49, R128 ;  /* 0x0000008000317213 */ /* 0x000fe20000000000 */
[----:B------:R-:W-:Y:S01]  /*b570*/  VIADD R120, R4, 0x19 ;  /* 0x0000001904787836 */ /* 0x000fe20000000000 */
[----:B------:R-:W-:Y:S01]  /*b580*/  ISETP.GT.U32.AND P6, PT, R5, R11, PT ;  /* 0x0000000b0500720c */ /* 0x000fe20003fc4070 */
[----:B------:R-:W-:-:S03]  /*b590*/  IMAD.HI.U32 R0, R2, R19, RZ ;  /* 0x0000001302007227 */ /* 0x000fc600078e00ff */
[----:B------:R-:W-:Y:S01]  /*b5a0*/  IABS R34, R120 ;  /* 0x0000007800227213 */ /* 0x000fe20000000000 */
[----:B------:R-:W-:-:S04]  /*b5b0*/  IMAD.HI.U32 R3, R2, R49, RZ ;  /* 0x0000003102037227 */ /* 0x000fc800078e00ff */
[----:B------:R-:W-:Y:S02]  /*b5c0*/  @!P4 IMAD.IADD R250, R250, 0x1, -R5 ;  /* 0x00000001fafac824 */ /* 0x000fe400078e0a05 */
[----:B------:R-:W-:Y:S02]  /*b5d0*/  IMAD.MOV R0, RZ, RZ, -R0 ;  /* 0x000000ffff007224 */ /* 0x000fe400078e0a00 */
[----:B------:R-:W-:Y:S02]  /*b5e0*/  IMAD.MOV R3, RZ, RZ, -R3 ;  /* 0x000000ffff037224 */ /* 0x000fe400078e0a03 */
[----:B------:R-:W-:Y:S01]  /*b5f0*/  @!P3 IMAD.MOV R226, RZ, RZ, -R226 ;  /* 0x000000ffffe2b224 */ /* 0x000fe200078e0ae2 */
[C---:B------:R-:W-:Y:S01]  /*b600*/  ISETP.GT.U32.AND P3, PT, R5.reuse, R250, PT ;  /* 0x000000fa0500720c */ /* 0x040fe20003f64070 */
[----:B------:R-:W-:Y:S02]  /*b610*/  IMAD R19, R5, R0, R19 ;  /* 0x0000000005137224 */ /* 0x000fe400078e0213 */
[----:B------:R-:W-:Y:S01]  /*b620*/  @!P0 IMAD.IADD R242, R242, 0x1, -R5 ;  /* 0x00000001f2f28824 */ /* 0x000fe200078e0a05 */
[----:B------:R-:W-:Y:S01]  /*b630*/  ISETP.GE.AND P0, PT, R151, RZ, PT ;  /* 0x000000ff9700720c */ /* 0x000fe20003f06270 */
[----:B------:R-:W-:Y:S01]  /*b640*/  IMAD.HI.U32 R0, R2, R34, RZ ;  /* 0x0000002202007227 */ /* 0x000fe200078e00ff */
[----:B------:R-:W-:-:S03]  /*b650*/  ISETP.GT.U32.AND P4, PT, R5, R19, PT ;  /* 0x000000130500720c */ /* 0x000fc60003f84070 */
[----:B------:R-:W-:Y:S01]  /*b660*/  @!P6 IMAD.IADD R11, R11, 0x1, -R5 ;  /* 0x000000010b0be824 */ /* 0x000fe200078e0a05 */
[----:B------:R-:W-:Y:S01]  /*b670*/  ISETP.GE.AND P6, PT, R112, RZ, PT ;  /* 0x000000ff7000720c */ /* 0x000fe20003fc6270 */
[C---:B------:R-:W-:Y:S02]  /*b680*/  IMAD R49, R5.reuse, R3, R49 ;  /* 0x0000000305317224 */ /* 0x040fe400078e0231 */
[----:B------:R-:W-:Y:S02]  /*b690*/  IMAD.MOV R0, RZ, RZ, -R0 ;  /* 0x000000ffff007224 */ /* 0x000fe400078e0a00 */
[----:B------:R-:W-:Y:S01]  /*b6a0*/  @!P1 IMAD.MOV R234, RZ, RZ, -R234 ;  /* 0x000000ffffea9224 */ /* 0x000fe200078e0aea */
[C---:B------:R-:W-:Y:S01]  /*b6b0*/  ISETP.GT.U32.AND P1, PT, R5.reuse, R11, PT ;  /* 0x0000000b0500720c */ /* 0x040fe20003f24070 */
[----:B------:R-:W-:Y:S01]  /*b6c0*/  @!P5 IMAD.MOV R242, RZ, RZ, -R242 ;  /* 0x000000fffff2d224 */ /* 0x000fe200078e0af2 */
[C---:B------:R-:W-:Y:S01]  /*b6d0*/  ISETP.GT.U32.AND P5, PT, R5.reuse, R49, PT ;  /* 0x000000310500720c */ /* 0x040fe20003fa4070 */
[----:B------:R-:W-:-:S02]  /*b6e0*/  IMAD R34, R5, R0, R34 ;  /* 0x0000000005227224 */ /* 0x000fc400078e0222 */
[--C-:B------:R-:W-:Y:S02]  /*b6f0*/  @!P3 IMAD.IADD R250, R250, 0x1, -R5.reuse ;  /* 0x00000001fafab824 */ /* 0x100fe400078e0a05 */
[C---:B------:R-:W-:Y:S01]  /*b700*/  VIADD R143, R4.reuse, 0x17 ;  /* 0x00000017048f7836 */ /* 0x040fe20000000000 */
[----:B------:R-:W-:Y:S01]  /*b710*/  ISETP.GT.U32.AND P3, PT, R5, R34, PT ;  /* 0x000000220500720c */ /* 0x000fe20003f64070 */
[----:B------:R-:W-:Y:S02]  /*b720*/  VIADD R151, R4, 0x16 ;  /* 0x0000001604977836 */ /* 0x000fe40000000000 */
[----:B------:R-:W-:Y:S01]  /*b730*/  IMAD.HI.U32 R15, R2, R97, RZ ;  /* 0x00000061020f7227 */ /* 0x000fe200078e00ff */
[----:B------:R-:W-:Y:S02]  /*b740*/  IABS R65, R143 ;  /* 0x0000008f00417213 */ /* 0x000fe40000000000 */
[----:B------:R-:W-:Y:S01]  /*b750*/  IABS R81, R151 ;  /* 0x0000009700517213 */ /* 0x000fe20000000000 */
[----:B------:R-:W-:-:S02]  /*b760*/  @!P1 IMAD.IADD R11, R11, 0x1, -R5 ;  /* 0x000000010b0b9824 */ /* 0x000fc400078e0a05 */
[----:B------:R-:W-:Y:S02]  /*b770*/  @!P5 IMAD.IADD R49, R49, 0x1, -R5 ;  /* 0x000000013131d824 */ /* 0x000fe400078e0a05 */
[----:B------:R-:W-:Y:S02]  /*b780*/  @!P0 IMAD.MOV R11, RZ, RZ, -R11 ;  /* 0x000000ffff0b8224 */ /* 0x000fe400078e0a0b */
[----:B------:R-:W-:Y:S01]  /*b790*/  IMAD.HI.U32 R0, R2, R65, RZ ;  /* 0x0000004102007227 */ /* 0x000fe200078e00ff */
[----:B------:R-:W-:-:S03]  /*b7a0*/  ISETP.GT.U32.AND P0, PT, R5, R49, PT ;  /* 0x000000310500720c */ /* 0x000fc60003f04070 */
[--C-:B------:R-:W-:Y:S01]  /*b7b0*/  @!P3 IMAD.IADD R34, R34, 0x1, -R5.reuse ;  /* 0x000000012222b824 */ /* 0x100fe200078e0a05 */
[----:B------:R-:W-:Y:S01]  /*b7c0*/  ISETP.GE.AND P3, PT, R143, RZ, PT ;  /* 0x000000ff8f00720c */ /* 0x000fe20003f66270 */
[----:B------:R-:W-:Y:S02]  /*b7d0*/  @!P4 IMAD.IADD R19, R19, 0x1, -R5 ;  /* 0x000000011313c824 */ /* 0x000fe400078e0a05 */
[----:B------:R-:W-:Y:S01]  /*b7e0*/  IMAD.MOV R0, RZ, RZ, -R0 ;  /* 0x000000ffff007224 */ /* 0x000fe200078e0a00 */
[C---:B------:R-:W-:Y:S01]  /*b7f0*/  ISETP.GT.U32.AND P5, PT, R5.reuse, R34, PT ;  /* 0x000000220500720c */ /* 0x040fe20003fa4070 */
[----:B------:R-:W-:Y:S01]  /*b800*/  IMAD.MOV R15, RZ, RZ, -R15 ;  /* 0x000000ffff0f7224 */ /* 0x000fe200078e0a0f */
[C---:B------:R-:W-:Y:S01]  /*b810*/  ISETP.GT.U32.AND P4, PT, R5.reuse, R19, PT ;  /* 0x000000130500720c */ /* 0x040fe20003f84070 */
[C---:B------:R-:W-:Y:S02]  /*b820*/  IMAD R65, R5.reuse, R0, R65 ;  /* 0x0000000005417224 */ /* 0x040fe400078e0241 */
[----:B------:R-:W-:-:S02]  /*b830*/  IMAD R97, R5, R15, R97 ;  /* 0x0000000f05617224 */ /* 0x000fc400078e0261 */
[----:B------:R-:W-:Y:S01]  /*b840*/  IMAD.HI.U32 R0, R2, R81, RZ ;  /* 0x0000005102007227 */ /* 0x000fe200078e00ff */
[----:B------:R-:W-:-:S03]  /*b850*/  ISETP.GT.U32.AND P1, PT, R5, R65, PT ;  /* 0x000000410500720c */ /* 0x000fc60003f24070 */
[----:B------:R-:W-:Y:S01]  /*b860*/  @!P2 IMAD.MOV R250, RZ, RZ, -R250 ;  /* 0x000000fffffaa224 */ /* 0x000fe200078e0afa */
[----:B------:R-:W-:Y:S01]  /*b870*/  ISETP.GE.AND P2, PT, R120, RZ, PT ;  /* 0x000000ff7800720c */ /* 0x000fe20003f46270 */
[----:B------:R-:W-:Y:S01]  /*b880*/  @!P0 IMAD.IADD R49, R49, 0x1, -R5 ;  /* 0x0000000131318824 */ /* 0x000fe200078e0a05 */
[C---:B------:R-:W-:Y:S01]  /*b890*/  ISETP.GT.U32.AND P0, PT, R5.reuse, R97, PT ;  /* 0x000000610500720c */ /* 0x040fe20003f04070 */
[----:B------:R-:W-:Y:S02]  /*b8a0*/  IMAD.MOV R0, RZ, RZ, -R0 ;  /* 0x000000ffff007224 */ /* 0x000fe400078e0a00 */
[C---:B------:R-:W-:Y:S02]  /*b8b0*/  VIADD R120, R4.reuse, 0x13 ;  /* 0x0000001304787836 */ /* 0x040fe40000000000 */
[----:B------:R-:W-:Y:S02]  /*b8c0*/  VIADD R89, R4, 0x14 ;  /* 0x0000001404597836 */ /* 0x000fe40000000000 */
[----:B------:R-:W-:Y:S01]  /*b8d0*/  IMAD R81, R5, R0, R81 ;  /* 0x0000000005517224 */ /* 0x000fe200078e0251 */
[----:B------:R-:W-:Y:S01]  /*b8e0*/  IABS R0, R120 ;  /* 0x0000007800007213 */ /* 0x000fe20000000000 */
[--C-:B------:R-:W-:Y:S01]  /*b8f0*/  @!P5 IMAD.IADD R34, R34, 0x1, -R5.reuse ;  /* 0x000000012222d824 */ /* 0x100fe200078e0a05 */
[----:B------:R-:W-:Y:S01]  /*b900*/  IABS R3, R89 ;  /* 0x0000005900037213 */ /* 0x000fe20000000000 */
[----:B------:R-:W-:Y:S01]  /*b910*/  @!P4 IMAD.IADD R19, R19, 0x1, -R5 ;  /* 0x000000011313c824 */ /* 0x000fe200078e0a05 */
[----:B------:R-:W-:Y:S01]  /*b920*/  ISETP.GE.AND P5, PT, R151, RZ, PT ;  /* 0x000000ff9700720c */ /* 0x000fe20003fa6270 */
[----:B------:R-:W-:Y:S01]  /*b930*/  VIADD R151, R4, 0x12 ;  /* 0x0000001204977836 */ /* 0x000fe20000000000 */
[----:B------:R-:W-:Y:S01]  /*b940*/  ISETP.GE.AND P4, PT, R128, RZ, PT ;  /* 0x000000ff8000720c */ /* 0x000fe20003f86270 */
        /* <DEDUP_REMOVED lines=9> */
[----:B------:R-:W-:-:S04]  /*b9e0*/  IMAD.HI.U32 R0, R2, R143, RZ ;  /* 0x0000008f02007227 */ /* 0x000fc800078e00ff */
[----:B------:R-:W-:Y:S01]  /*b9f0*/  @!P6 IMAD.MOV R19, RZ, RZ, -R19 ;  /* 0x000000ffff13e224 */ /* 0x000fe200078e0a13 */
[C---:B------:R-:W-:Y:S01]  /*ba00*/  ISETP.GT.U32.AND P6, PT, R5.reuse, R81, PT ;  /* 0x000000510500720c */ /* 0x040fe20003fc4070 */
[----:B------:R-:W-:Y:S02]  /*ba10*/  IMAD R112, R5, R112, R3 ;  /* 0x0000007005707224 */ /* 0x000fe400078e0203 */
[----:B------:R-:W-:Y:S02]  /*ba20*/  IMAD.MOV R0, RZ, RZ, -R0 ;  /* 0x000000ffff007224 */ /* 0x000fe400078e0a00 */
[----:B------:R-:W-:Y:S01]  /*ba30*/  @!P1 IMAD.IADD R65, R65, 0x1, -R5 ;  /* 0x0000000141419824 */ /* 0x000fe200078e0a05 */
[C---:B------:R-:W-:Y:S01]  /*ba40*/  ISETP.GT.U32.AND P0, PT, R5.reuse, R112, PT ;  /* 0x000000700500720c */ /* 0x040fe20003f04070 */
[----:B------:R-:W-:Y:S02]  /*ba50*/  IMAD R143, R5, R0, R143 ;  /* 0x00000000058f7224 */ /* 0x000fe400078e028f */
[----:B------:R-:W-:Y:S01]  /*ba60*/  @!P2 IMAD.IADD R97, R97, 0x1, -R5 ;  /* 0x000000016161a824 */ /* 0x000fe200078e0a05 */
[C---:B------:R-:W-:Y:S01]  /*ba70*/  ISETP.GT.U32.AND P1, PT, R5.reuse, R65, PT ;  /* 0x000000410500720c */ /* 0x040fe20003f24070 */
[----:B------:R-:W-:Y:S01]  /*ba80*/  @!P4 IMAD.MOV R49, RZ, RZ, -R49 ;  /* 0x000000ffff31c224 */ /* 0x000fe200078e0a31 */
[----:B------:R-:W-:Y:S01]  /*ba90*/  ISETP.GT.U32.AND P2, PT, R5, R143, PT ;  /* 0x0000008f0500720c */ /* 0x000fe20003f44070 */
[----:B------:R-:W-:Y:S01]  /*baa0*/  @!P6 IMAD.IADD R81, R81, 0x1, -R5 ;  /* 0x000000015151e824 */ /* 0x000fe200078e0a05 */
[----:B------:R-:W-:Y:S01]  /*bab0*/  ISETP.GT.U32.AND P4, PT, R5, R128, PT ;  /* 0x000000800500720c */ /* 0x000fe20003f84070 */
[----:B0-----:R-:W-:-:S02]  /*bac0*/  VIADD R7, R4, 0xb ;  /* 0x0000000b04077836 */ /* 0x001fc40000000000 */
[----:B-1----:R-:W-:Y:S01]  /*bad0*/  VIADD R27, R4, 0x5 ;  /* 0x00000005041b7836 */ /* 0x002fe20000000000 */
[----:B------:R-:W-:Y:S01]  /*bae0*/  ISETP.GT.U32.AND P6, PT, R5, R81, PT ;  /* 0x000000510500720c */ /* 0x000fe20003fc4070 */
[--C-:B------:R-:W-:Y:S01]  /*baf0*/  @!P0 IMAD.IADD R112, R112, 0x1, -R5.reuse ;  /* 0x0000000170708824 */ /* 0x100fe200078e0a05 */
[----:B------:R-:W-:Y:S01]  /*bb00*/  ISETP.GE.AND P0, PT, R151, RZ, PT ;  /* 0x000000ff9700720c */ /* 0x000fe20003f06270 */
[C---:B------:R-:W-:Y:S01]  /*bb10*/  VIADD R151, R4.reuse, 0x10 ;  /* 0x0000001004977836 */ /* 0x040fe20000000000 */
[----:B------:R-:W-:Y:S01]  /*bb20*/  IABS R182, R27 ;  /* 0x0000001b00b67213 */ /* 0x000fe20000000000 */
[--C-:B------:R-:W-:Y:S01]  /*bb30*/  @!P1 IMAD.IADD R65, R65, 0x1, -R5.reuse ;  /* 0x0000000141419824 */ /* 0x100fe200078e0a05 */
[----:B------:R-:W-:Y:S01]  /*bb40*/  ISETP.GE.AND P1, PT, R73, RZ, PT ;  /* 0x000000ff4900720c */ /* 0x000fe20003f26270 */
[----:B------:R-:W-:Y:S01]  /*bb50*/  @!P2 IMAD.IADD R143, R143, 0x1, -R5 ;  /* 0x000000018f8fa824 */ /* 0x000fe200078e0a05 */
[----:B------:R-:W-:Y:S01]  /*bb60*/  IABS R174, R151 ;  /* 0x0000009700ae7213 */ /* 0x000fe20000000000 */
[----:B------:R-:W-:Y:S01]  /*bb70*/  @!P3 IMAD.MOV R65, RZ, RZ, -R65 ;  /* 0x000000ffff41b224 */ /* 0x000fe200078e0a41 */
[----:B------:R-:W-:Y:S01]  /*bb80*/  ISETP.GE.AND P3, PT, R89, RZ, PT ;  /* 0x000000ff5900720c */ /* 0x000fe20003f66270 */
[----:B------:R-:W-:Y:S01]  /*bb90*/  VIADD R89, R4, 0x11 ;  /* 0x0000001104597836 */ /* 0x000fe20000000000 */
[----:B------:R-:W-:Y:S01]  /*bba0*/  ISETP.GT.U32.AND P2, PT, R5, R143, PT ;  /* 0x0000008f0500720c */ /* 0x000fe20003f44070 */
[----:B------:R-:W-:-:S03]  /*bbb0*/  IMAD.HI.U32 R3, R2, R174, RZ ;  /* 0x000000ae02037227 */ /* 0x000fc600078e00ff */
[----:B------:R-:W-:Y:S01]  /*bbc0*/  IABS R159, R89 ;  /* 0x00000059009f7213 */ /* 0x000fe20000000000 */
[----:B------:R-:W-:Y:S01]  /*bbd0*/  @!P6 IMAD.IADD R81, R81, 0x1, -R5 ;  /* 0x000000015151e824 */ /* 0x000fe200078e0a05 */
[----:B------:R-:W-:Y:S01]  /*bbe0*/  ISETP.GE.AND P6, PT, R120, RZ, PT ;  /* 0x000000ff7800720c */ /* 0x000fe20003fc6270 */
[----:B------:R-:W-:Y:S02]  /*bbf0*/  IMAD.MOV R3, RZ, RZ, -R3 ;  /* 0x000000ffff037224 */ /* 0x000fe400078e0a03 */
[----:B------:R-:W-:Y:S01]  /*bc00*/  @!P5 IMAD.MOV R81, RZ, RZ, -R81 ;  /* 0x000000ffff51d224 */ /* 0x000fe200078e0a51 */
[C---:B------:R-:W-:Y:S01]  /*bc10*/  ISETP.GT.U32.AND P5, PT, R5.reuse, R112, PT ;  /* 0x000000700500720c */ /* 0x040fe20003fa4070 */
[----:B------:R-:W-:Y:S02]  /*bc20*/  IMAD R174, R5, R3, R174 ;  /* 0x0000000305ae7224 */ /* 0x000fe400078e02ae */
[----:B------:R-:W-:Y:S02]  /*bc30*/  VIADD R120, R4, 0xf ;  /* 0x0000000f04787836 */ /* 0x000fe40000000000 */
[----:B------:R-:W-:-:S03]  /*bc40*/  IMAD.HI.U32 R0, R2, R159, RZ ;  /* 0x0000009f02007227 */ /* 0x000fc600078e00ff */
[----:B------:R-:W-:Y:S01]  /*bc50*/  IABS R190, R120 ;  /* 0x0000007800be7213 */ /* 0x000fe20000000000 */
[--C-:B------:R-:W-:Y:S01]  /*bc60*/  @!P2 IMAD.IADD R143, R143, 0x1, -R5.reuse ;  /* 0x000000018f8fa824 */ /* 0x100fe200078e0a05 */
[C---:B------:R-:W-:Y:S01]  /*bc70*/  ISETP.GT.U32.AND P2, PT, R5.reuse, R174, PT ;  /* 0x000000ae0500720c */ /* 0x040fe20003f44070 */
[----:B------:R-:W-:Y:S02]  /*bc80*/  IMAD.MOV R0, RZ, RZ, -R0 ;  /* 0x000000ffff007224 */ /* 0x000fe400078e0a00 */
[----:B------:R-:W-:Y:S02]  /*bc90*/  @!P4 IMAD.IADD R128, R128, 0x1, -R5 ;  /* 0x000000018080c824 */ /* 0x000fe400078e0a05 */
[C---:B------:R-:W-:Y:S02]  /*bca0*/  IMAD R159, R5.reuse, R0, R159 ;  /* 0x00000000059f7224 */ /* 0x040fe400078e029f */
[----:B------:R-:W-:Y:S01]  /*bcb0*/  IMAD.HI.U32 R0, R2, R190, RZ ;  /* 0x000000be02007227 */ /* 0x000fe200078e00ff */
[----:B------:R-:W-:-:S03]  /*bcc0*/  ISETP.GT.U32.AND P4, PT, R5, R128, PT ;  /* 0x000000800500720c */ /* 0x000fc60003f84070 */
[--C-:B------:R-:W-:Y:S01]  /*bcd0*/  @!P5 IMAD.IADD R112, R112, 0x1, -R5.reuse ;  /* 0x000000017070d824 */ /* 0x100fe200078e0a05 */
[----:B------:R-:W-:Y:S01]  /*bce0*/  ISETP.GE.AND P5, PT, R151, RZ, PT ;  /* 0x000000ff9700720c */ /* 0x000fe20003fa6270 */
[----:B------:R-:W-:Y:S02]  /*bcf0*/  VIADD R151, R4, 0xe ;  /* 0x0000000e04977836 */ /* 0x000fe40000000000 */
[----:B------:R-:W-:Y:S02]  /*bd00*/  IMAD.MOV R0, RZ, RZ, -R0 ;  /* 0x000000ffff007224 */ /* 0x000fe400078e0a00 */
[----:B------:R-:W-:Y:S01]  /*bd10*/  @!P3 IMAD.MOV R112, RZ, RZ, -R112 ;  /* 0x000000ffff70b224 */ /* 0x000fe200078e0a70 */
[----:B------:R-:W-:Y:S01]  /*bd20*/  ISETP.GE.AND P3, PT, R120, RZ, PT ;  /* 0x000000ff7800720c */ /* 0x000fe20003f66270 */
[----:B------:R-:W-:Y:S01]  /*bd30*/  VIADD R120, R4, 0xd ;  /* 0x0000000d04787836 */ /* 0x000fe20000000000 */
[----:B------:R-:W-:Y:S01]  /*bd40*/  IABS R15, R151 ;  /* 0x00000097000f7213 */ /* 0x000fe20000000000 */
[----:B------:R-:W-:-:S02]  /*bd50*/  @!P2 IMAD.IADD R174, R174, 0x1, -R5 ;  /* 0x00000001aeaea824 */ /* 0x000fc400078e0a05 */
[C---:B------:R-:W-:Y:S01]  /*bd60*/  IMAD R190, R5.reuse, R0, R190 ;  /* 0x0000000005be7224 */ /* 0x040fe200078e02be */
[----:B------:R-:W-:Y:S01]  /*bd70*/  IABS R222, R120 ;  /* 0x0000007800de7213 */ /* 0x000fe20000000000 */
[----:B------:R-:W-:Y:S01]  /*bd80*/  @!P0 IMAD.MOV R143, RZ, RZ, -R143 ;  /* 0x000000ffff8f8224 */ /* 0x000fe200078e0a8f */
[C---:B------:R-:W-:Y:S01]  /*bd90*/  ISETP.GT.U32.AND P2, PT, R5.reuse, R174, PT ;  /* 0x000000ae0500720c */ /* 0x040fe20003f44070 */
[----:B------:R-:W-:Y:S01]  /*bda0*/  IMAD.HI.U32 R206, R2, R15, RZ ;  /* 0x0000000f02ce7227 */ /* 0x000fe200078e00ff */
[C---:B------:R-:W-:Y:S02]  /*bdb0*/  ISETP.GT.U32.AND P0, PT, R5.reuse, R190, PT ;  /* 0x000000be0500720c */ /* 0x040fe40003f04070 */
[----:B------:R-:W-:Y:S01]  /*bdc0*/  IABS R0, R7 ;  /* 0x0000000700007213 */ /* 0x000fe20000000000 */
[----:B------:R-:W-:Y:S01]  /*bdd0*/  @!P4 IMAD.IADD R128, R128, 0x1, -R5 ;  /* 0x000000018080c824 */ /* 0x000fe200078e0a05 */
[----:B------:R-:W-:Y:S01]  /*bde0*/  ISETP.GT.U32.AND P4, PT, R5, R159, PT ;  /* 0x0000009f0500720c */ /* 0x000fe20003f84070 */
[----:B------:R-:W-:-:S04]  /*bdf0*/  IMAD.HI.U32 R3, R2, R222, RZ ;  /* 0x000000de02037227 */ /* 0x000fc800078e00ff */
[----:B------:R-:W-:Y:S02]  /*be00*/  IMAD.MOV R206, RZ, RZ, -R206 ;  /* 0x000000ffffce7224 */ /* 0x000fe400078e0ace */
[----:B------:R-:W-:Y:S01]  /*be10*/  @!P6 IMAD.MOV R128, RZ, RZ, -R128 ;  /* 0x000000ffff80e224 */ /* 0x000fe200078e0a80 */
[----:B------:R-:W-:Y:S01]  /*be20*/  ISETP.GE.AND P6, PT, R151, RZ, PT ;  /* 0x000000ff9700720c */ /* 0x000fe20003fc6270 */
[----:B------:R-:W-:Y:S02]  /*be30*/  IMAD.MOV R3, RZ, RZ, -R3 ;  /* 0x000000ffff037224 */ /* 0x000fe400078e0a03 */
[C---:B------:R-:W-:Y:S02]  /*be40*/  IMAD R206, R5.reuse, R206, R15 ;  /* 0x000000ce05ce7224 */ /* 0x040fe400078e020f */
[----:B------:R-:W-:Y:S02]  /*be50*/  VIADD R151, R4, 0xc ;  /* 0x0000000c04977836 */ /* 0x000fe40000000000 */
[----:B------:R-:W-:-:S02]  /*be60*/  IMAD R222, R5, R3, R222 ;  /* 0x0000000305de7224 */ /* 0x000fc400078e02de */
[--C-:B------:R-:W-:Y:S01]  /*be70*/  @!P2 IMAD.IADD R174, R174, 0x1, -R5.reuse ;  /* 0x00000001aeaea824 */ /* 0x100fe200078e0a05 */
[C---:B------:R-:W-:Y:S01]  /*be80*/  ISETP.GT.U32.AND P2, PT, R5.reuse, R206, PT ;  /* 0x000000ce0500720c */ /* 0x040fe20003f44070 */
[--C-:B------:R-:W-:Y:S01]  /*be90*/  @!P0 IMAD.IADD R190, R190, 0x1, -R5.reuse ;  /* 0x00000001bebe8824 */ /* 0x100fe200078e0a05 */
[----:B------:R-:W-:Y:S01]  /*bea0*/  IABS R238, R151 ;  /* 0x0000009700ee7213 */ /* 0x000fe20000000000 */
[----:B------:R-:W-:Y:S01]  /*beb0*/  @!P5 IMAD.MOV R174, RZ, RZ, -R174 ;  /* 0x000000ffffaed224 */ /* 0x000fe200078e0aae */
[----:B------:R-:W-:Y:S01]  /*bec0*/  ISETP.GT.U32.AND P5, PT, R5, R222, PT ;  /* 0x000000de0500720c */ /* 0x000fe20003fa4070 */
[----:B------:R-:W-:Y:S01]  /*bed0*/  @!P4 IMAD.IADD R159, R159, 0x1, -R5 ;  /* 0x000000019f9fc824 */ /* 0x000fe200078e0a05 */
[----:B------:R-:W-:Y:S01]  /*bee0*/  ISETP.GT.U32.AND P0, PT, R5, R190, PT ;  /* 0x000000be0500720c */ /* 0x000fe20003f04070 */
[----:B------:R-:W-:-:S03]  /*bef0*/  IMAD.HI.U32 R26, R2, R238, RZ ;  /* 0x000000ee021a7227 */ /* 0x000fc600078e00ff */
[----:B------:R-:W-:Y:S01]  /*bf00*/  ISETP.GT.U32.AND P4, PT, R5, R159, PT ;  /* 0x0000009f0500720c */ /* 0x000fe20003f84070 */
[----:B------:R-:W-:Y:S02]  /*bf10*/  IMAD.MOV R15, RZ, RZ, -R26 ;  /* 0x000000ffff0f7224 */ /* 0x000fe400078e0a1a */
[----:B------:R-:W-:Y:S01]  /*bf20*/  @!P1 IMAD.MOV R97, RZ, RZ, -R97 ;  /* 0x000000ffff619224 */ /* 0x000fe200078e0a61 */
[----:B------:R-:W-:Y:S01]  /*bf30*/  ISETP.GE.AND P1, PT, R89, RZ, PT ;  /* 0x000000ff5900720c */ /* 0x000fe20003f26270 */
[----:B------:R-:W-:Y:S02]  /*bf40*/  VIADD R89, R4, 0xa ;  /* 0x0000000a04597836 */ /* 0x000fe40000000000 */
[----:B------:R-:W-:Y:S02]  /*bf50*/  @!P2 IMAD.IADD R206, R206, 0x1, -R5 ;  /* 0x00000001cecea824 */ /* 0x000fe400078e0a05 */
[----:B------:R-:W-:Y:S01]  /*bf60*/  IMAD.HI.U32 R3, R2, R0, RZ ;  /* 0x0000000002037227 */ /* 0x000fe200078e00ff */
[----:B------:R-:W-:-:S02]  /*bf70*/  IABS R26, R89 ;  /* 0x00000059001a7213 */ /* 0x000fc40000000000 */
[C---:B------:R-:W-:Y:S01]  /*bf80*/  ISETP.GT.U32.AND P2, PT, R5.reuse, R206, PT ;  /* 0x000000ce0500720c */ /* 0x040fe20003f44070 */
[C---:B------:R-:W-:Y:S02]  /*bf90*/  IMAD R238, R5.reuse, R15, R238 ;  /* 0x0000000f05ee7224 */ /* 0x040fe400078e02ee */
[----:B------:R-:W-:Y:S02]  /*bfa0*/  @!P5 IMAD.IADD R222, R222, 0x1, -R5 ;  /* 0x00000001deded824 */ /* 0x000fe400078e0a05 */
[----:B------:R-:W-:Y:S02]  /*bfb0*/  IMAD.MOV R3, RZ, RZ, -R3 ;  /* 0x000000ffff037224 */ /* 0x000fe400078e0a03 */
[----:B------:R-:W-:Y:S01]  /*bfc0*/  @!P0 IMAD.IADD R190, R190, 0x1, -R5 ;  /* 0x00000001bebe8824 */ /* 0x000fe200078e0a05 */
[C---:B------:R-:W-:Y:S01]  /*bfd0*/  ISETP.GT.U32.AND P0, PT, R5.reuse, R238, PT ;  /* 0x000000ee0500720c */ /* 0x040fe20003f04070 */
[C---:B------:R-:W-:Y:S01]  /*bfe0*/  IMAD R0, R5.reuse, R3, R0 ;  /* 0x0000000305007224 */ /* 0x040fe200078e0200 */
[----:B------:R-:W-:Y:S01]  /*bff0*/  ISETP.GT.U32.AND P5, PT, R5, R222, PT ;  /* 0x000000de0500720c */ /* 0x000fe20003fa4070 */
[----:B------:R-:W-:-:S04]  /*c000*/  IMAD.HI.U32 R3, R2, R26, RZ ;  /* 0x0000001a02037227 */ /* 0x000fc800078e00ff */
[----:B------:R-:W-:Y:S01]  /*c010*/  @!P4 IMAD.IADD R159, R159, 0x1, -R5 ;  /* 0x000000019f9fc824 */ /* 0x000fe200078e0a05 */
[----:B------:R-:W-:Y:S01]  /*c020*/  ISETP.GE.AND P4, PT, R120, RZ, PT ;  /* 0x000000ff7800720c */ /* 0x000fe20003f86270 */
[----:B------:R-:W-:Y:S02]  /*c030*/  IMAD.MOV R3, RZ, RZ, -R3 ;  /* 0x000000ffff037224 */ /* 0x000fe400078e0a03 */
[----:B------:R-:W-:Y:S02]  /*c040*/  VIADD R120, R4, 0x9 ;  /* 0x0000000904787836 */ /* 0x000fe40000000000 */
[--C-:B------:R-:W-:Y:S01]  /*c050*/  @!P2 IMAD.IADD R206, R206, 0x1, -R5.reuse ;  /* 0x00000001cecea824 */ /* 0x100fe200078e0a05 */
[C---:B------:R-:W-:Y:S01]  /*c060*/  ISETP.GT.U32.AND P2, PT, R5.reuse, R0, PT ;  /* 0x000000000500720c */ /* 0x040fe20003f44070 */
[----:B------:R-:W-:Y:S01]  /*c070*/  IMAD R26, R5, R3, R26 ;  /* 0x00000003051a7224 */ /* 0x000fe200078e021a */
[----:B------:R-:W-:Y:S01]  /*c080*/  IABS R57, R120 ;  /* 0x0000007800397213 */ /* 0x000fe20000000000 */
[----:B------:R-:W-:-:S02]  /*c090*/  @!P0 IMAD.IADD R238, R238, 0x1, -R5 ;  /* 0x00000001eeee8824 */ /* 0x000fc400078e0a05 */
[----:B------:R-:W-:Y:S01]  /*c0a0*/  @!P5 IMAD.IADD R222, R222, 0x1, -R5 ;  /* 0x00000001deded824 */ /* 0x000fe200078e0a05 */
[C---:B------:R-:W-:Y:S01]  /*c0b0*/  ISETP.GT.U32.AND P5, PT, R5.reuse, R26, PT ;  /* 0x0000001a0500720c */ /* 0x040fe20003fa4070 */
[----:B------:R-:W-:Y:S01]  /*c0c0*/  IMAD.HI.U32 R15, R2, R57, RZ ;  /* 0x00000039020f7227 */ /* 0x000fe200078e00ff */
[----:B------:R-:W-:-:S03]  /*c0d0*/  ISETP.GT.U32.AND P0, PT, R5, R238, PT ;  /* 0x000000ee0500720c */ /* 0x000fc60003f04070 */
[----:B------:R-:W-:Y:S01]  /*c0e0*/  @!P1 IMAD.MOV R159, RZ, RZ, -R159 ;  /* 0x000000ffff9f9224 */ /* 0x000fe200078e0a9f */
[----:B------:R-:W-:Y:S01]  /*c0f0*/  ISETP.GE.AND P1, PT, R151, RZ, PT ;  /* 0x000000ff9700720c */ /* 0x000fe20003f26270 */
[----:B------:R-:W-:Y:S02]  /*c100*/  VIADD R151, R4, 0x8 ;  /* 0x0000000804977836 */ /* 0x000fe40000000000 */
[----:B------:R-:W-:Y:S02]  /*c110*/  IMAD.MOV R15, RZ, RZ, -R15 ;  /* 0x000000ffff0f7224 */ /* 0x000fe400078e0a0f */
[----:B------:R-:W-:Y:S01]  /*c120*/  @!P2 IMAD.IADD R0, R0, 0x1, -R5 ;  /* 0x000000010000a824 */ /* 0x000fe200078e0a05 */
[----:B------:R-:W-:Y:S01]  /*c130*/  IABS R89, R151 ;  /* 0x0000009700597213 */ /* 0x000fe20000000000 */
[----:B------:R-:W-:Y:S01]  /*c140*/  IMAD R57, R5, R15, R57 ;  /* 0x0000000f05397224 */ /* 0x000fe200078e0239 */
[----:B------:R-:W-:Y:S01]  /*c150*/  ISETP.GE.AND P2, PT, R7, RZ, PT ;  /* 0x000000ff0700720c */ /* 0x000fe20003f46270 */
[--C-:B------:R-:W-:Y:S01]  /*c160*/  @!P5 IMAD.IADD R26, R26, 0x1, -R5.reuse ;  /* 0x000000011a1ad824 */ /* 0x100fe200078e0a05 */
[C---:B------:R-:W-:Y:S01]  /*c170*/  ISETP.GT.U32.AND P5, PT, R5.reuse, R0, PT ;  /* 0x000000000500720c */ /* 0x040fe20003fa4070 */
[----:B------:R-:W-:Y:S01]  /*c180*/  @!P0 IMAD.IADD R238, R238, 0x1, -R5 ;  /* 0x00000001eeee8824 */ /* 0x000fe200078e0a05 */
[----:B------:R-:W-:Y:S01]  /*c190*/  ISETP.GT.U32.AND P0, PT, R5, R57, PT ;  /* 0x000000390500720c */ /* 0x000fe20003f04070 */
[----:B------:R-:W-:-:S02]  /*c1a0*/  VIADD R151, R4, 0x7 ;  /* 0x0000000704977836 */ /* 0x000fc40000000000 */
[----:B------:R-:W-:-:S03]  /*c1b0*/  IMAD.HI.U32 R3, R2, R89, RZ ;  /* 0x0000005902037227 */ /* 0x000fc600078e00ff */
[----:B------:R-:W-:Y:S01]  /*c1c0*/  IABS R120, R151 ;  /* 0x0000009700787213 */ /* 0x000fe20000000000 */
[----:B------:R-:W-:Y:S02]  /*c1d0*/  IMAD.MOV R3, RZ, RZ, -R3 ;  /* 0x000000ffff037224 */ /* 0x000fe400078e0a03 */
[C---:B--2---:R-:W-:Y:S02]  /*c1e0*/  VIADD R29, R4.reuse, 0x6 ;  /* 0x00000006041d7836 */ /* 0x044fe40000000000 */
[----:B------:R-:W-:Y:S02]  /*c1f0*/  IMAD R89, R5, R3, R89 ;  /* 0x0000000305597224 */ /* 0x000fe400078e0259 */
[----:B------:R-:W-:Y:S01]  /*c200*/  VIADD R8, R4, 0x4 ;  /* 0x0000000404087836 */ /* 0x000fe20000000000 */
[----:B------:R-:W-:Y:S01]  /*c210*/  IABS R151, R29 ;  /* 0x0000001d00977213 */ /* 0x000fe20000000000 */
[----:B------:R-:W-:-:S03]  /*c220*/  IMAD.HI.U32 R15, R2, R120, RZ ;  /* 0x00000078020f7227 */ /* 0x000fc600078e00ff */
[----:B------:R-:W-:Y:S01]  /*c230*/  IABS R198, R8 ;  /* 0x0000000800c67213 */ /* 0x000fe20000000000 */
[--C-:B------:R-:W-:Y:S01]  /*c240*/  @!P5 IMAD.IADD R0, R0, 0x1, -R5.reuse ;  /* 0x000000010000d824 */ /* 0x100fe200078e0a05 */
[----:B------:R-:W-:Y:S01]  /*c250*/  ISETP.GT.U32.AND P5, PT, R5, R89, PT ;  /* 0x000000590500720c */ /* 0x000fe20003fa4070 */
[----:B------:R-:W-:Y:S02]  /*c260*/  @!P0 IMAD.IADD R57, R57, 0x1, -R5 ;  /* 0x0000000139398824 */ /* 0x000fe400078e0a05 */
[----:B------:R-:W-:Y:S02]  /*c270*/  IMAD.MOV R15, RZ, RZ, -R15 ;  /* 0x000000ffff0f7224 */ /* 0x000fe400078e0a0f */
[----:B------:R-:W-:Y:S01]  /*c280*/  IMAD.HI.U32 R3, R2, R182, RZ ;  /* 0x000000b602037227 */ /* 0x000fe200078e00ff */
[----:B------:R-:W-:-:S03]  /*c290*/  ISETP.GT.U32.AND P0, PT, R5, R57, PT ;  /* 0x000000390500720c */ /* 0x000fc60003f04070 */
[C---:B------:R-:W-:Y:S02]  /*c2a0*/  IMAD R120, R5.reuse, R15, R120 ;  /* 0x0000000f05787224 */ /* 0x040fe400078e0278 */
[----:B------:R-:W-:Y:S01]  /*c2b0*/  @!P3 IMAD.MOV R190, RZ, RZ, -R190 ;  /* 0x000000ffffbeb224 */ /* 0x000fe200078e0abe */
[----:B------:R-:W-:Y:S01]  /*c2c0*/  ISETP.GT.U32.AND P3, PT, R5, R26, PT ;  /* 0x0000001a0500720c */ /* 0x000fe20003f64070 */
[----:B------:R-:W-:Y:S02]  /*c2d0*/  VIADD R21, R4, 0x3 ;  /* 0x0000000304157836 */ /* 0x000fe40000000000 */
[----:B------:R-:W-:Y:S02]  /*c2e0*/  IMAD.MOV R3, RZ, RZ, -R3 ;  /* 0x000000ffff037224 */ /* 0x000fe400078e0a03 */
[----:B------:R-:W-:Y:S01]  /*c2f0*/  IMAD.HI.U32 R73, R2, R151, RZ ;  /* 0x0000009702497227 */ /* 0x000fe200078e00ff */
[----:B------:R-:W-:-:S03]  /*c300*/  IABS R214, R21 ;  /* 0x0000001500d67213 */ /* 0x000fc60000000000 */
[----:B------:R-:W-:-:S04]  /*c310*/  IMAD.HI.U32 R15, R2, R198, RZ ;  /* 0x000000c6020f7227 */ /* 0x000fc800078e00ff */
[----:B------:R-:W-:Y:S02]  /*c320*/  IMAD R182, R5, R3, R182 ;  /* 0x0000000305b67224 */ /* 0x000fe400078e02b6 */
[----:B------:R-:W-:Y:S02]  /*c330*/  IMAD.MOV R73, RZ, RZ, -R73 ;  /* 0x000000ffff497224 */ /* 0x000fe400078e0a49 */
[----:B------:R-:W-:Y:S02]  /*c340*/  IMAD.MOV R3, RZ, RZ, -R15 ;  /* 0x000000ffff037224 */ /* 0x000fe400078e0a0f */
[----:B------:R-:W-:Y:S01]  /*c350*/  @!P5 IMAD.IADD R89, R89, 0x1, -R5 ;  /* 0x000000015959d824 */ /* 0x000fe200078e0a05 */
[C---:B------:R-:W-:Y:S01]  /*c360*/  ISETP.GT.U32.AND P5, PT, R5.reuse, R182, PT ;  /* 0x000000b60500720c */ /* 0x040fe20003fa4070 */
[C---:B------:R-:W-:Y:S02]  /*c370*/  IMAD R151, R5.reuse, R73, R151 ;  /* 0x0000004905977224 */ /* 0x040fe400078e0297 */
[----:B------:R-:W-:-:S02]  /*c380*/  IMAD R198, R5, R3, R198 ;  /* 0x0000000305c67224 */ /* 0x000fc400078e02c6 */
[----:B------:R-:W-:-:S04]  /*c390*/  IMAD.HI.U32 R3, R2, R214, RZ ;  /* 0x000000d602037227 */ /* 0x000fc800078e00ff */
[--C-:B------:R-:W-:Y:S01]  /*c3a0*/  @!P0 IMAD.IADD R57, R57, 0x1, -R5.reuse ;  /* 0x0000000139398824 */ /* 0x100fe200078e0a05 */
[C---:B------:R-:W-:Y:S01]  /*c3b0*/  ISETP.GT.U32.AND P0, PT, R5.reuse, R151, PT ;  /* 0x000000970500720c */ /* 0x040fe20003f04070 */
[----:B------:R-:W-:Y:S01]  /*c3c0*/  @!P3 IMAD.IADD R26, R26, 0x1, -R5 ;  /* 0x000000011a1ab824 */ /* 0x000fe200078e0a05 */
[C---:B------:R-:W-:Y:S01]  /*c3d0*/  ISETP.GT.U32.AND P3, PT, R5.reuse, R120, PT ;  /* 0x000000780500720c */ /* 0x040fe20003f64070 */
[----:B------:R-:W-:Y:S02]  /*c3e0*/  IMAD.MOV R3, RZ, RZ, -R3 ;  /* 0x000000ffff037224 */ /* 0x000fe400078e0a03 */
[C---:B------:R-:W-:Y:S02]  /*c3f0*/  VIADD R23, R4.reuse, 0x1 ;  /* 0x0000000104177836 */ /* 0x040fe40000000000 */
[C---:B------:R-:W-:Y:S02]  /*c400*/  IMAD R214, R5.reuse, R3, R214 ;  /* 0x0000000305d67224 */ /* 0x040fe400078e02d6 */
[----:B------:R-:W-:Y:S01]  /*c410*/  VIADD R25, R4, 0x2 ;  /* 0x0000000204197836 */ /* 0x000fe20000000000 */
[----:B------:R-:W-:Y:S01]  /*c420*/  IABS R7, R23 ;  /* 0x0000001700077213 */ /* 0x000fe20000000000 */
[----:B------:R-:W-:Y:S01]  /*c430*/  @!P5 IMAD.IADD R182, R182, 0x1, -R5 ;  /* 0x00000001b6b6d824 */ /* 0x000fe200078e0a05 */
[----:B------:R-:W-:Y:S01]  /*c440*/  ISETP.GT.U32.AND P5, PT, R5, R214, PT ;  /* 0x000000d60500720c */ /* 0x000fe20003fa4070 */
[----:B------:R-:W-:Y:S01]  /*c450*/  VIADD R73, R4, 0xa ;  /* 0x0000000a04497836 */ /* 0x000fe20000000000 */
[----:B------:R-:W-:Y:S01]  /*c460*/  IABS R15, R25 ;  /* 0x00000019000f7213 */ /* 0x000fe20000000000 */
[----:B------:R-:W-:-:S04]  /*c470*/  IMAD.HI.U32 R3, R2, R246, RZ ;  /* 0x000000f602037227 */ /* 0x000fc800078e00ff */
[----:B------:R-:W-:Y:S01]  /*c480*/  @!P0 IMAD.IADD R151, R151, 0x1, -R5 ;  /* 0x0000000197978824 */ /* 0x000fe200078e0a05 */
[----:B------:R-:W-:Y:S01]  /*c490*/  ISETP.GE.AND P0, PT, R73, RZ, PT ;  /* 0x000000ff4900720c */ /* 0x000fe20003f06270 */
[----:B------:R-:W-:Y:S02]  /*c4a0*/  IMAD.MOV R3, RZ, RZ, -R3 ;  /* 0x000000ffff037224 */ /* 0x000fe400078e0a03 */
[----:B------:R-:W-:Y:S01]  /*c4b0*/  @!P3 IMAD.IADD R120, R120, 0x1, -R5 ;  /* 0x000000017878b824 */ /* 0x000fe200078e0a05 */
[C---:B------:R-:W-:Y:S01]  /*c4c0*/  ISETP.GT.U32.AND P3, PT, R5.reuse, R198, PT ;  /* 0x000000c60500720c */ /* 0x040fe20003f64070 */
[----:B------:R-:W-:Y:S02]  /*c4d0*/  IMAD.MOV.U32 R73, RZ, RZ, R7 ;  /* 0x000000ffff497224 */ /* 0x000fe400078e0007 */
[----:B------:R-:W-:Y:S01]  /*c4e0*/  IMAD R246, R5, R3, R246 ;  /* 0x0000000305f67224 */ /* 0x000fe200078e02f6 */
[----:B------:R-:W2:Y:S01]  /*c4f0*/  LDL.LU R7, [R1+0xf94] ;  /* 0x000f940001077983 */ /* 0x000ea20000300800 */
[----:B------:R-:W-:-:S04]  /*c500*/  IMAD.HI.U32 R3, R2, R15, RZ ;  /* 0x0000000f02037227 */ /* 0x000fc800078e00ff */
[----:B------:R-:W-:Y:S01]  /*c510*/  @!P1 IMAD.MOV R238, RZ, RZ, -R238 ;  /* 0x000000ffffee9224 */ /* 0x000fe200078e0aee */
[----:B------:R-:W-:Y:S01]  /*c520*/  ISETP.GT.U32.AND P1, PT, R5, R182, PT ;  /* 0x000000b60500720c */ /* 0x000fe20003f24070 */
[----:B------:R-:W-:-:S04]  /*c530*/  IMAD.HI.U32 R2, R2, R73, RZ ;  /* 0x0000004902027227 */ /* 0x000fc800078e00ff */
[----:B------:R-:W-:Y:S02]  /*c540*/  @!P5 IMAD.IADD R214, R214, 0x1, -R5 ;  /* 0x00000001d6d6d824 */ /* 0x000fe400078e0a05 */
[----:B------:R-:W-:Y:S02]  /*c550*/  IMAD.MOV R2, RZ, RZ, -R2 ;  /* 0x000000ffff027224 */ /* 0x000fe400078e0a02 */
[----:B------:R-:W-:Y:S01]  /*c560*/  @!P2 IMAD.MOV R0, RZ, RZ, -R0 ;  /* 0x000000ffff00a224 */ /* 0x000fe200078e0a00 */
[C---:B------:R-:W-:Y:S01]  /*c570*/  ISETP.GT.U32.AND P2, PT, R5.reuse, R214, PT ;  /* 0x000000d60500720c */ /* 0x040fe20003f44070 */
[C---:B------:R-:W-:Y:S02]  /*c580*/  IMAD R73, R5.reuse, R2, R73 ;  /* 0x0000000205497224 */ /* 0x040fe400078e0249 */
[----:B------:R-:W-:Y:S01]  /*c590*/  @!P3 IMAD.IADD R198, R198, 0x1, -R5 ;  /* 0x00000001c6c6b824 */ /* 0x000fe200078e0a05 */
[----:B------:R-:W-:Y:S01]  /*c5a0*/  ISETP.GT.U32.AND P3, PT, R5, R89, PT ;  /* 0x000000590500720c */ /* 0x000fe20003f64070 */
[----:B------:R-:W-:-:S02]  /*c5b0*/  VIADD R2, R4, 0x8 ;  /* 0x0000000804027836 */ /* 0x000fc40000000000 */
[--C-:B------:R-:W-:Y:S01]  /*c5c0*/  @!P1 IMAD.IADD R182, R182, 0x1, -R5.reuse ;  /* 0x00000001b6b69824 */ /* 0x100fe200078e0a05 */
[C---:B------:R-:W-:Y:S01]  /*c5d0*/  ISETP.GT.U32.AND P5, PT, R5.reuse, R198, PT ;  /* 0x000000c60500720c */ /* 0x040fe20003fa4070 */
[----:B------:R-:W-:Y:S01]  /*c5e0*/  @!P6 IMAD.MOV R206, RZ, RZ, -R206 ;  /* 0x000000ffffcee224 */ /* 0x000fe200078e0ace */
[----:B------:R-:W-:Y:S01]  /*c5f0*/  ISETP.GE.AND P1, PT, R2, RZ, PT ;  /* 0x000000ff0200720c */ /* 0x000fe20003f26270 */
[----:B------:R-:W-:Y:S01]  /*c600*/  @!P4 IMAD.MOV R222, RZ, RZ, -R222 ;  /* 0x000000ffffdec224 */ /* 0x000fe200078e0ade */
[C---:B------:R-:W-:Y:S01]  /*c610*/  ISETP.GT.U32.AND P6, PT, R5.reuse, R120, PT ;  /* 0x000000780500720c */ /* 0x040fe20003fc4070 */
[----:B------:R-:W-:Y:S01]  /*c620*/  @!P2 IMAD.IADD R214, R214, 0x1, -R5 ;  /* 0x00000001d6d6a824 */ /* 0x000fe200078e0a05 */
[C---:B------:R-:W-:Y:S01]  /*c630*/  ISETP.GT.U32.AND P2, PT, R5.reuse, R73, PT ;  /* 0x000000490500720c */ /* 0x040fe20003f44070 */
[----:B------:R-:W-:Y:S01]  /*c640*/  IMAD.MOV R3, RZ, RZ, -R3 ;  /* 0x000000ffff037224 */ /* 0x000fe200078e0a03 */
[----:B------:R-:W-:Y:S01]  /*c650*/  ISETP.GT.U32.AND P4, PT, R5, R151, PT ;  /* 0x000000970500720c */ /* 0x000fe20003f84070 */
[----:B------:R-:W-:Y:S01]  /*c660*/  @!P3 IMAD.IADD R89, R89, 0x1, -R5 ;  /* 0x000000015959b824 */ /* 0x000fe200078e0a05 */
[C---:B------:R-:W-:Y:S01]  /*c670*/  ISETP.GT.U32.AND P3, PT, R5.reuse, R246, PT ;  /* 0x000000f60500720c */ /* 0x040fe20003f64070 */
[----:B------:R-:W-:-:S02]  /*c680*/  IMAD R15, R5, R3, R15 ;  /* 0x00000003050f7224 */ /* 0x000fc400078e020f */
[----:B------:R-:W-:Y:S02]  /*c690*/  VIADD R3, R4, 0x9 ;  /* 0x0000000904037836 */ /* 0x000fe40000000000 */
[----:B------:R-:W-:Y:S01]  /*c6a0*/  @!P1 IMAD.MOV R89, RZ, RZ, -R89 ;  /* 0x000000ffff599224 */ /* 0x000fe200078e0a59 */
[----:B------:R-:W-:Y:S01]  /*c6b0*/  ISETP.GE.AND P1, PT, R8, RZ, PT ;  /* 0x000000ff0800720c */ /* 0x000fe20003f26270 */
[--C-:B------:R-:W-:Y:S01]  /*c6c0*/  @!P6 IMAD.IADD R120, R120, 0x1, -R5.reuse ;  /* 0x000000017878e824 */ /* 0x100fe200078e0a05 */
[----:B------:R-:W0:Y:S01]  /*c6d0*/  S2R R8, SR_TID.X ;  /* 0x0000000000087919 */ /* 0x000e220000002100 */
[--C-:B------:R-:W-:Y:S01]  /*c6e0*/  @!P2 IMAD.IADD R73, R73, 0x1, -R5.reuse ;  /* 0x000000014949a824 */ /* 0x100fe200078e0a05 */
[----:B------:R-:W-:Y:S01]  /*c6f0*/  ISETP.GE.AND P2, PT, R21, RZ, PT ;  /* 0x000000ff1500720c */ /* 0x000fe20003f46270 */
[--C-:B------:R-:W-:Y:S01]  /*c700*/  @!P4 IMAD.IADD R151, R151, 0x1, -R5.reuse ;  /* 0x000000019797c824 */ /* 0x100fe200078e0a05 */
[----:B------:R-:W1:Y:S01]  /*c710*/  LDC R21, c[0x0][0x230] ;  /* 0x00008c00ff157b82 */ /* 0x000e620000000800 */
[----:B------:R-:W-:Y:S01]  /*c720*/  ISETP.GT.U32.AND P6, PT, R5, R15, PT ;  /* 0x0000000f0500720c */ /* 0x000fe20003fc4070 */
[--C-:B------:R-:W-:Y:S01]  /*c730*/  @!P3 IMAD.IADD R246, R246, 0x1, -R5.reuse ;  /* 0x00000001f6f6b824 */ /* 0x100fe200078e0a05 */
[----:B------:R-:W-:Y:S01]  /*c740*/  ISETP.GE.AND P4, PT, R3, RZ, PT ;  /* 0x000000ff0300720c */ /* 0x000fe20003f86270 */
[----:B------:R-:W-:Y:S01]  /*c750*/  VIADD R3, R4, 0x7 ;  /* 0x0000000704037836 */ /* 0x000fe20000000000 */
[----:B------:R-:W-:Y:S01]  /*c760*/  ISETP.GE.AND P3, PT, R29, RZ, PT ;  /* 0x000000ff1d00720c */ /* 0x000fe20003f66270 */
[----:B------:R-:W-:-:S02]  /*c770*/  @!P5 IMAD.IADD R198, R198, 0x1, -R5 ;  /* 0x00000001c6c6d824 */ /* 0x000fc400078e0a05 */
[----:B------:R-:W-:Y:S01]  /*c780*/  @!P0 IMAD.MOV R26, RZ, RZ, -R26 ;  /* 0x000000ffff1a8224 */ /* 0x000fe200078e0a1a */
[----:B------:R-:W-:Y:S02]  /*c790*/  ISETP.GE.AND P5, PT, R3, RZ, PT ;  /* 0x000000ff0300720c */ /* 0x000fe40003fa6270 */
[----:B------:R-:W-:-:S03]  /*c7a0*/  ISETP.GT.U32.AND P0, PT, R5, R246, PT ;  /* 0x000000f60500720c */ /* 0x000fc60003f04070 */
[----:B------:R-:W-:Y:S01]  /*c7b0*/  @!P6 IMAD.IADD R15, R15, 0x1, -R5 ;  /* 0x000000010f0fe824 */ /* 0x000fe200078e0a05 */
[----:B------:R-:W-:Y:S01]  /*c7c0*/  ISETP.GE.AND P6, PT, R27, RZ, PT ;  /* 0x000000ff1b00720c */ /* 0x000fe20003fc6270 */
[----:B------:R-:W-:-:S03]  /*c7d0*/  @!P4 IMAD.MOV R57, RZ, RZ, -R57 ;  /* 0x000000ffff39c224 */ /* 0x000fc600078e0a39 */
[----:B------:R-:W-:-:S03]  /*c7e0*/  ISETP.GT.U32.AND P4, PT, R5, R15, PT ;  /* 0x0000000f0500720c */ /* 0x000fc60003f84070 */
[----:B------:R-:W-:Y:S01]  /*c7f0*/  @!P5 IMAD.MOV R120, RZ, RZ, -R120 ;  /* 0x000000ffff78d224 */ /* 0x000fe200078e0a78 */
[----:B------:R-:W-:Y:S01]  /*c800*/  ISETP.GT.U32.AND P5, PT, R5, R73, PT ;  /* 0x000000490500720c */ /* 0x000fe20003fa4070 */
[----:B-1----:R-:W-:Y:S02]  /*c810*/  VIADD R21, R21, 0x7f ;  /* 0x0000007f15157836 */ /* 0x002fe40000000000 */
[----:B------:R-:W-:Y:S01]  /*c820*/  @!P0 IMAD.IADD R246, R246, 0x1, -R5 ;  /* 0x00000001f6f68824 */ /* 0x000fe200078e0a05 */
[----:B------:R-:W-:Y:S01]  /*c830*/  ISETP.GE.AND P0, PT, R25, RZ, PT ;  /* 0x000000ff1900720c */ /* 0x000fe20003f06270 */
[C---:B0-----:R-:W-:Y:S01]  /*c840*/  IMAD.SHL.U32 R2, R8.reuse, 0x2, RZ ;  /* 0x0000000208027824 */ /* 0x041fe200078e00ff */
[----:B------:R-:W-:Y:S02]  /*c850*/  LOP3.LUT R8, R8, 0x40, RZ, 0xc0, !PT ;  /* 0x0000004008087812 */ /* 0x000fe400078ec0ff */
[----:B------:R-:W-:Y:S01]  /*c860*/  SHF.R.S32.HI R3, RZ, 0x1f, R21 ;  /* 0x0000001fff037819 */ /* 0x000fe20000011415 */
[----:B------:R-:W-:Y:S01]  /*c870*/  @!P4 IMAD.IADD R15, R15, 0x1, -R5 ;  /* 0x000000010f0fc824 */ /* 0x000fe200078e0a05 */
[----:B------:R-:W-:-:S02]  /*c880*/  LOP3.LUT R2, R2, 0x7e, RZ, 0xc0, !PT ;  /* 0x0000007e02027812 */ /* 0x000fc400078ec0ff */
[----:B------:R-:W-:Y:S02]  /*c890*/  LEA.HI R21, R3, R21, RZ, 0x7 ;  /* 0x0000001503157211 */ /* 0x000fe400078f38ff */
[----:B------:R-:W-:Y:S01]  /*c8a0*/  ISETP.GE.AND P4, PT, R23, RZ, PT ;  /* 0x000000ff1700720c */ /* 0x000fe20003f86270 */
[C-C-:B------:R-:W-:Y:S02]  /*c8b0*/  IMAD R3, R8.reuse, 0x100, R2.reuse ;  /* 0x0000010008037824 */ /* 0x140fe400078e0202 */
[----:B------:R-:W-:-:S03]  /*c8c0*/  IMAD R2, R8, 0x200, R2 ;  /* 0x0000020008027824 */ /* 0x000fc600078e0202 */
[----:B------:R0:W-:Y:S04]  /*c8d0*/  STL [R1+0xf50], R3 ;  /* 0x000f500301007387 */ /* 0x0001e80000100800 */
[----:B------:R-:W3:Y:S04]  /*c8e0*/  LDL.LU R29, [R1+0x24] ;  /* 0x00002400011d7983 */ /* 0x000ee80000300800 */
[----:B------:R-:W4:Y:S04]  /*c8f0*/  LDL.LU R27, [R1+0x20] ;  /* 0x00002000011b7983 */ /* 0x000f280000300800 */
[----:B------:R-:W4:Y:S04]  /*c900*/  LDL.LU R25, [R1+0x1c] ;  /* 0x00001c0001197983 */ /* 0x000f280000300800 */
[----:B------:R-:W4:Y:S04]  /*c910*/  LDL.LU R23, [R1+0x18] ;  /* 0x0000180001177983 */ /* 0x000f280000300800 */
[----:B------:R-:W4:Y:S04]  /*c920*/  LDL.LU R21, [R1+0x14] ;  /* 0x0000140001157983 */ /* 0x000f280000300800 */
[----:B------:R-:W4:Y:S01]  /*c930*/  LDL.LU R8, [R1+0x10] ;  /* 0x0000100001087983 */ /* 0x000f220000300800 */
[----:B0-----:R-:W0:Y:S01]  /*c940*/  S2R R3, SR_TID.X ;  /* 0x0000000000037919 */ /* 0x001e220000002100 */
[----:B------:R-:W-:-:S02]  /*c950*/  @!P5 IMAD.IADD R73, R73, 0x1, -R5 ;  /* 0x000000014949d824 */ /* 0x000fc400078e0a05 */
[----:B------:R-:W-:Y:S01]  /*c960*/  @!P6 IMAD.MOV R182, RZ, RZ, -R182 ;  /* 0x000000ffffb6e224 */ /* 0x000fe200078e0ab6 */
[----:B------:R1:W-:Y:S01]  /*c970*/  STL [R1+0xf54], R2 ;  /* 0x000f540201007387 */ /* 0x0003e20000100800 */
[----:B------:R-:W-:Y:S01]  /*c980*/  @!P3 IMAD.MOV R151, RZ, RZ, -R151 ;  /* 0x000000ffff97b224 */ /* 0x000fe200078e0a97 */
[----:B------:R-:W-:Y:S02]  /*c990*/  ISETP.GE.AND P3, PT, R4, RZ, PT ;  /* 0x000000ff0400720c */ /* 0x000fe40003f66270 */
[----:B-1----:R-:W4:Y:S04]  /*c9a0*/  LDL.LU R2, [R1+0x4] ;  /* 0x0000040001027983 */ /* 0x002f280000300800 */
[----:B------:R1:W-:Y:S04]  /*c9b0*/  STL [R1+0xf58], R4 ;  /* 0x000f580401007387 */ /* 0x0003e80000100800 */
[----:B-1----:R-:W4:Y:S01]  /*c9c0*/  LDL.LU R4, [R1+0x8] ;  /* 0x0000080001047983 */ /* 0x002f220000300800 */
[----:B0-----:R-:W-:-:S05]  /*c9d0*/  LOP3.LUT R3, R3, 0x7f, RZ, 0xc0, !PT ;  /* 0x0000007f03037812 */ /* 0x001fca00078ec0ff */
[----:B------:R-:W-:-:S05]  /*c9e0*/  IMAD R3, R3, UR60, RZ ;  /* 0x0000003c03037c24 */ /* 0x000fca000f8e02ff */
[----:B------:R-:W-:-:S05]  /*c9f0*/  LEA R5, P6, R3, UR8, 0x1 ;  /* 0x0000000803057c11 */ /* 0x000fca000f8c08ff */
[----:B------:R0:W-:Y:S04]  /*ca00*/  STL [R1+0xf64], R5 ;  /* 0x000f640501007387 */ /* 0x0001e80000100800 */
[----:B0-----:R-:W4:Y:S01]  /*ca10*/  LDL.LU R5, [R1+0xc] ;  /* 0x00000c0001057983 */ /* 0x001f220000300800 */
[----:B--2---:R-:W-:Y:S02]  /*ca20*/  ISETP.NE.AND P5, PT, R7, RZ, PT ;  /* 0x000000ff0700720c */ /* 0x004fe40003fa5270 */
[----:B------:R-:W-:-:S04]  /*ca30*/  LOP3.LUT R7, RZ, R7, RZ, 0x33, !PT ;  /* 0x00000007ff077212 */ /* 0x000fc800078e33ff */
[C---:B---3--:R-:W-:Y:S02]  /*ca40*/  SEL R29, R7.reuse, R29, !P5 ;  /* 0x0000001d071d7207 */ /* 0x048fe40006800000 */
[----:B----4-:R-:W-:-:S03]  /*ca50*/  SEL R27, R7, R27, !P5 ;  /* 0x0000001b071b7207 */ /* 0x010fc60006800000 */
[----:B------:R0:W-:Y:S01]  /*ca60*/  STL [R1+0x114], R29 ;  /* 0x0001141d01007387 */ /* 0x0001e20000100800 */
[C---:B------:R-:W-:Y:S02]  /*ca70*/  SEL R25, R7.reuse, R25, !P5 ;  /* 0x0000001907197207 */ /* 0x040fe40006800000 */
[C---:B------:R-:W-:Y:S01]  /*ca80*/  SEL R23, R7.reuse, R23, !P5 ;  /* 0x0000001707177207 */ /* 0x040fe20006800000 */
[----:B0-----:R-:W2:Y:S01]  /*ca90*/  LDL.LU R29, [R1+0xf90] ;  /* 0x000f9000011d7983 */ /* 0x001ea20000300800 */
[----:B------:R-:W-:-:S03]  /*caa0*/  SEL R21, R7, R21, !P5 ;  /* 0x0000001507157207 */ /* 0x000fc60006800000 */
[----:B------:R0:W-:Y:S01]  /*cab0*/  STL [R1+0x110], R27 ;  /* 0x0001101b01007387 */ /* 0x0001e20000100800 */
[----:B------:R-:W-:-:S03]  /*cac0*/  SEL R8, R7, R8, !P5 ;  /* 0x0000000807087207 */ /* 0x000fc60006800000 */
[----:B0-----:R-:W3:Y:S04]  /*cad0*/  LDL.LU R27, [R1+0xf8c] ;  /* 0x000f8c00011b7983 */ /* 0x001ee80000300800 */
[----:B------:R0:W-:Y:S04]  /*cae0*/  STL [R1+0x10c], R25 ;  /* 0x00010c1901007387 */ /* 0x0001e80000100800 */
[----:B0-----:R-:W4:Y:S04]  /*caf0*/  LDL.LU R25, [R1+0xf88] ;  /* 0x000f880001197983 */ /* 0x001f280000300800 */
[----:B------:R0:W-:Y:S04]  /*cb00*/  STL [R1+0x108], R23 ;  /* 0x0001081701007387 */ /* 0x0001e80000100800 */
[----:B0-----:R-:W2:Y:S04]  /*cb10*/  LDL.LU R23, [R1+0xf84] ;  /* 0x000f840001177983 */ /* 0x001ea80000300800 */
[----:B------:R0:W-:Y:S04]  /*cb20*/  STL [R1+0x104], R21 ;  /* 0x0001041501007387 */ /* 0x0001e80000100800 */
[----:B0-----:R-:W3:Y:S04]  /*cb30*/  LDL.LU R21, [R1+0xf80] ;  /* 0x000f800001157983 */ /* 0x001ee80000300800 */
[----:B------:R0:W-:Y:S04]  /*cb40*/  STL [R1+0x100], R8 ;  /* 0x0001000801007387 */ /* 0x0001e80000100800 */
[----:B0-----:R-:W4:Y:S01]  /*cb50*/  LDL.LU R8, [R1+0xf7c] ;  /* 0x000f7c0001087983 */ /* 0x001f220000300800 */
[----:B------:R-:W-:-:S05]  /*cb60*/  SEL R5, R7, R5, !P5 ;  /* 0x0000000507057207 */ /* 0x000fca0006800000 */
[----:B------:R0:W-:Y:S02]  /*cb70*/  STL [R1+0xfc], R5 ;  /* 0x0000fc0501007387 */ /* 0x0001e40000100800 */
[C---:B0-----:R-:W-:Y:S02]  /*cb80*/  SEL R5, R7.reuse, R4, !P5 ;  /* 0x0000000407057207 */ /* 0x041fe40006800000 */
[----:B------:R-:W-:-:S03]  /*cb90*/  SEL R4, R7, R2, !P5 ;  /* 0x0000000207047207 */ /* 0x000fc60006800000 */
[----:B------:R3:W-:Y:S01]  /*cba0*/  STL [R1+0xf8], R5 ;  /* 0x0000f80501007387 */ /* 0x0007e20000100800 */
[----:B----4-:R-:W-:-:S03]  /*cbb0*/  SEL R2, R7, R8, !P5 ;  /* 0x0000000807027207 */ /* 0x010fc60006800000 */
[----:B------:R-:W4:Y:S01]  /*cbc0*/  LDL.LU R8, [R1+0xf78] ;  /* 0x000f780001087983 */ /* 0x000f220000300800 */
[----:B---3--:R-:W-:-:S03]  /*cbd0*/  SEL R5, R7, R21, !P5 ;  /* 0x0000001507057207 */ /* 0x008fc60006800000 */
[----:B------:R2:W-:Y:S04]  /*cbe0*/  STL [R1+0xf4], R4 ;  /* 0x0000f40401007387 */ /* 0x0005e80000100800 */
[----:B------:R0:W-:Y:S01]  /*cbf0*/  STL [R1+0xf0], R2 ;  /* 0x0000f00201007387 */ /* 0x0001e20000100800 */
[----:B--2---:R-:W-:-:S03]  /*cc00*/  SEL R4, R7, R23, !P5 ;  /* 0x0000001707047207 */ /* 0x004fc60006800000 */
[----:B------:R1:W-:Y:S01]  /*cc10*/  STL [R1+0xec], R5 ;  /* 0x0000ec0501007387 */ /* 0x0003e20000100800 */
[----:B0-----:R-:W-:-:S03]  /*cc20*/  SEL R2, R7, R25, !P5 ;  /* 0x0000001907027207 */ /* 0x001fc60006800000 */
[----:B------:R0:W-:Y:S04]  /*cc30*/  STL [R1+0xe8], R4 ;  /* 0x0000e80401007387 */ /* 0x0001e80000100800 */
[----:B------:R2:W-:Y:S01]  /*cc40*/  STL [R1+0xe4], R2 ;  /* 0x0000e40201007387 */ /* 0x0005e20000100800 */
[C---:B-1----:R-:W-:Y:S02]  /*cc50*/  SEL R5, R7.reuse, R27, !P5 ;  /* 0x0000001b07057207 */ /* 0x042fe40006800000 */
[----:B0-----:R-:W-:-:S03]  /*cc60*/  SEL R4, R7, R29, !P5 ;  /* 0x0000001d07047207 */ /* 0x001fc60006800000 */
[----:B------:R0:W-:Y:S01]  /*cc70*/  STL [R1+0xe0], R5 ;  /* 0x0000e00501007387 */ /* 0x0001e20000100800 */
[----:B--2---:R-:W-:-:S03]  /*cc80*/  SEL R2, R7, R31, !P5 ;  /* 0x0000001f07027207 */ /* 0x004fc60006800000 */
[----:B------:R1:W-:Y:S04]  /*cc90*/  STL [R1+0xdc], R4 ;  /* 0x0000dc0401007387 */ /* 0x0003e80000100800 */
[----:B------:R2:W-:Y:S01]  /*cca0*/  STL [R1+0xd8], R2 ;  /* 0x0000d80201007387 */ /* 0x0005e20000100800 */
[C---:B0-----:R-:W-:Y:S02]  /*ccb0*/  SEL R5, R7.reuse, R33, !P5 ;  /* 0x0000002107057207 */ /* 0x041fe40006800000 */
[----:B-1----:R-:W-:-:S03]  /*ccc0*/  SEL R4, R7, R35, !P5 ;  /* 0x0000002307047207 */ /* 0x002fc60006800000 */
        /* <DEDUP_REMOVED lines=30> */
[----:B------:R-:W-:Y:S01]  /*ceb0*/  STL [R1+0x98], R5 ;  /* 0x0000980501007387 */ /* 0x000fe20000100800 */
[----:B--2---:R-:W-:-:S03]  /*cec0*/  SEL R2, R7, R66, !P5 ;  /* 0x0000004207027207 */ /* 0x004fc60006800000 */
[----:B------:R-:W-:Y:S04]  /*ced0*/  STL [R1+0x94], R4 ;  /* 0x0000940401007387 */ /* 0x000fe80000100800 */
[----:B------:R0:W-:Y:S02]  /*cee0*/  STL [R1+0x90], R2 ;  /* 0x0000900201007387 */ /* 0x0001e40000100800 */
[----:B0-----:R-:W-:-:S05]  /*cef0*/  SEL R2, R7, R72, !P5 ;  /* 0x0000004807027207 */ /* 0x001fca0006800000 */
[----:B------:R0:W-:Y:S02]  /*cf00*/  STL [R1+0x8c], R2 ;  /* 0x00008c0201007387 */ /* 0x0001e40000100800 */
[----:B0-----:R-:W-:-:S05]  /*cf10*/  SEL R2, R7, R78, !P5 ;  /* 0x0000004e07027207 */ /* 0x001fca0006800000 */
[----:B------:R0:W-:Y:S02]  /*cf20*/  STL [R1+0x88], R2 ;  /* 0x0000880201007387 */ /* 0x0001e40000100800 */
[----:B0-----:R-:W-:-:S05]  /*cf30*/  SEL R2, R7, R84, !P5 ;  /* 0x0000005407027207 */ /* 0x001fca0006800000 */
[----:B------:R0:W-:Y:S02]  /*cf40*/  STL [R1+0x84], R2 ;  /* 0x0000840201007387 */ /* 0x0001e40000100800 */
[----:B0-----:R-:W-:-:S05]  /*cf50*/  SEL R2, R7, R90, !P5 ;  /* 0x0000005a07027207 */ /* 0x001fca0006800000 */
[----:B------:R0:W-:Y:S01]  /*cf60*/  STL [R1+0x80], R2 ;  /* 0x0000800201007387 */ /* 0x0001e20000100800 */
[C---:B------:R-:W-:Y:S02]  /*cf70*/  SEL R5, R7.reuse, R109, !P5 ;  /* 0x0000006d07057207 */ /* 0x040fe40006800000 */
[----:B0-----:R-:W-:-:S05]  /*cf80*/  SEL R2, R7, R96, !P5 ;  /* 0x0000006007027207 */ /* 0x001fca0006800000 */
[----:B------:R0:W-:Y:S01]  /*cf90*/  STL [R1+0x7c], R2 ;  /* 0x00007c0201007387 */ /* 0x0001e20000100800 */
[C---:B------:R-:W-:Y:S02]  /*cfa0*/  SEL R4, R7.reuse, R111, !P5 ;  /* 0x0000006f07047207 */ /* 0x040fe40006800000 */
[----:B0-----:R-:W-:-:S05]  /*cfb0*/  SEL R2, R7, R105, !P5 ;  /* 0x0000006907027207 */ /* 0x001fca0006800000 */
[----:B------:R0:W-:Y:S04]  /*cfc0*/  STL [R1+0x78], R2 ;  /* 0x0000780201007387 */ /* 0x0001e80000100800 */
[----:B------:R1:W-:Y:S01]  /*cfd0*/  STL [R1+0x74], R5 ;  /* 0x0000740501007387 */ /* 0x0003e20000100800 */
[----:B0-----:R-:W-:-:S03]  /*cfe0*/  SEL R2, R7, R113, !P5 ;  /* 0x0000007107027207 */ /* 0x001fc60006800000 */
[----:B------:R0:W-:Y:S01]  /*cff0*/  STL [R1+0x70], R4 ;  /* 0x0000700401007387 */ /* 0x0001e20000100800 */
[----:B-1----:R-:W-:-:S03]  /*d000*/  SEL R5, R7, R115, !P5 ;  /* 0x0000007307057207 */ /* 0x002fc60006800000 */
        /* <DEDUP_REMOVED lines=45> */
[----:B------:R-:W-:-:S03]  /*d2e0*/  SEL R39, R7, R104, !P5 ;  /* 0x0000006807277207 */ /* 0x000fc60006800000 */
[----:B------:R-:W2:Y:S01]  /*d2f0*/  LDL.LU R105, [R1+0x114] ;  /* 0x0001140001697983 */ /* 0x000ea20000300800 */
[----:B0-----:R-:W-:-:S03]  /*d300*/  SEL R2, R7, R160, !P5 ;  /* 0x000000a007027207 */ /* 0x001fc60006800000 */
[----:B------:R0:W-:Y:S01]  /*d310*/  STL [R1+0x18], R4 ;  /* 0x0000180401007387 */ /* 0x0001e20000100800 */
[----:B------:R-:W-:-:S03]  /*d320*/  SEL R41, R7, R102, !P5 ;  /* 0x0000006607297207 */ /* 0x000fc60006800000 */
[----:B------:R-:W3:Y:S01]  /*d330*/  LDL.LU R104, [R1+0x110] ;  /* 0x0001100001687983 */ /* 0x000ee20000300800 */
[----:B------:R-:W-:-:S03]  /*d340*/  SEL R42, R7, R100, !P5 ;  /* 0x00000064072a7207 */ /* 0x000fc60006800000 */
[----:B------:R4:W-:Y:S04]  /*d350*/  STL [R1+0x14], R2 ;  /* 0x0000140201007387 */ /* 0x0009e80000100800 */
[----:B------:R-:W3:Y:S04]  /*d360*/  LDL.LU R102, [R1+0x10c] ;  /* 0x00010c0001667983 */ /* 0x000ee80000300800 */
[----:B------:R-:W3:Y:S01]  /*d370*/  LDL.LU R100, [R1+0x108] ;  /* 0x0001080001647983 */ /* 0x000ee20000300800 */
[C---:B-1----:R-:W-:Y:S02]  /*d380*/  SEL R5, R7.reuse, R162, !P5 ;  /* 0x000000a207057207 */ /* 0x042fe40006800000 */
[C---:B------:R-:W-:Y:S01]  /*d390*/  SEL R62, R7.reuse, R70, !P5 ;  /* 0x00000046073e7207 */ /* 0x040fe20006800000 */
[----:B------:R-:W3:Y:S01]  /*d3a0*/  LDL.LU R72, [R1+0x104] ;  /* 0x0001040001487983 */ /* 0x000ee20000300800 */
[----:B0-----:R-:W-:-:S02]  /*d3b0*/  SEL R4, R7, R164, !P5 ;  /* 0x000000a407047207 */ /* 0x001fc40006800000 */
[C---:B------:R-:W-:Y:S01]  /*d3c0*/  SEL R64, R7.reuse, R68, !P5 ;  /* 0x0000004407407207 */ /* 0x040fe20006800000 */
[----:B------:R-:W3:Y:S01]  /*d3d0*/  LDL.LU R70, [R1+0x100] ;  /* 0x0001000001467983 */ /* 0x000ee20000300800 */
[C---:B----4-:R-:W-:Y:S02]  /*d3e0*/  SEL R2, R7.reuse, R166, !P5 ;  /* 0x000000a607027207 */ /* 0x050fe40006800000 */
[C---:B------:R-:W-:Y:S01]  /*d3f0*/  SEL R167, R7.reuse, R167, !P5 ;  /* 0x000000a707a77207 */ /* 0x040fe20006800000 */
[----:B------:R-:W4:Y:S01]  /*d400*/  LDL.LU R68, [R1+0xfc] ;  /* 0x0000fc0001447983 */ /* 0x000f220000300800 */
[----:B------:R-:W-:Y:S02]  /*d410*/  SEL R144, R7, R0, !P5 ;  /* 0x0000000007907207 */ /* 0x000fe40006800000 */
[----:B------:R-:W-:Y:S01]  /*d420*/  LEA.HI.X.SX32 R0, R3, UR9, 0x1, P6 ;  /* 0x0000000903007c11 */ /* 0x000fe2000b0f0eff */
[----:B------:R-:W4:Y:S01]  /*d430*/  LDL.LU R66, [R1+0xf8] ;  /* 0x0000f80001427983 */ /* 0x000f220000300800 */
[----:B------:R-:W-:Y:S01]  /*d440*/  IMAD R3, R8, UR5, RZ ;  /* 0x0000000508037c24 */ /* 0x000fe2000f8e02ff */
[----:B------:R-:W-:-:S02]  /*d450*/  SEL R37, R7, R107, !P5 ;  /* 0x0000006b07257207 */ /* 0x000fc40006800000 */
[C---:B------:R-:W-:Y:S01]  /*d460*/  SEL R158, R7.reuse, R151, !P5 ;  /* 0x00000097079e7207 */ /* 0x040fe20006800000 */
[----:B------:R-:W-:Y:S01]  /*d470*/  STL [R1+0xf68], R5 ;  /* 0x000f680501007387 */ /* 0x000fe20000100800 */
[C---:B------:R-:W-:Y:S02]  /*d480*/  SEL R60, R7.reuse, R74, !P5 ;  /* 0x0000004a073c7207 */ /* 0x040fe40006800000 */
[C---:B------:R-:W-:Y:S01]  /*d490*/  SEL R35, R7.reuse, R24, !P5 ;  /* 0x0000001807237207 */ /* 0x040fe20006800000 */
[----:B------:R0:W-:Y:S01]  /*d4a0*/  STL [R1+0xf6c], R4 ;  /* 0x000f6c0401007387 */ /* 0x0001e20000100800 */
[C---:B------:R-:W-:Y:S02]  /*d4b0*/  SEL R33, R7.reuse, R20, !P5 ;  /* 0x0000001407217207 */ /* 0x040fe40006800000 */
[C---:B------:R-:W-:Y:S01]  /*d4c0*/  SEL R31, R7.reuse, R18, !P5 ;  /* 0x00000012071f7207 */ /* 0x040fe20006800000 */
[----:B------:R-:W-:Y:S01]  /*d4d0*/  STL [R1+0xf70], R2 ;  /* 0x000f700201007387 */ /* 0x000fe20000100800 */
[----:B------:R-:W-:-:S02]  /*d4e0*/  SEL R29, R7, R16, !P5 ;  /* 0x00000010071d7207 */ /* 0x000fc40006800000 */
[C---:B------:R-:W-:Y:S01]  /*d4f0*/  SEL R27, R7.reuse, R14, !P5 ;  /* 0x0000000e071b7207 */ /* 0x040fe20006800000 */
[----:B------:R1:W-:Y:S01]  /*d500*/  STL [R1+0xf74], R167 ;  /* 0x000f74a701007387 */ /* 0x0003e20000100800 */
[C---:B------:R-:W-:Y:S02]  /*d510*/  SEL R25, R7.reuse, R12, !P5 ;  /* 0x0000000c07197207 */ /* 0x040fe40006800000 */
[C---:B------:R-:W-:Y:S01]  /*d520*/  SEL R23, R7.reuse, R10, !P5 ;  /* 0x0000000a07177207 */ /* 0x040fe20006800000 */
[----:B------:R-:W-:Y:S01]  /*d530*/  STL [R1+0xf60], R0 ;  /* 0x000f600001007387 */ /* 0x000fe20000100800 */
[C---:B------:R-:W-:Y:S02]  /*d540*/  SEL R21, R7.reuse, R6, !P5 ;  /* 0x0000000607157207 */ /* 0x040fe40006800000 */
[C---:B------:R-:W-:Y:S01]  /*d550*/  SEL R135, R7.reuse, R128, !P5 ;  /* 0x0000008007877207 */ /* 0x040fe20006800000 */
[----:B------:R1:W-:Y:S01]  /*d560*/  STL [R1+0xf5c], R3 ;  /* 0x000f5c0301007387 */ /* 0x0003e20000100800 */
[----:B------:R-:W-:-:S02]  /*d570*/  SEL R154, R7, R120, !P5 ;  /* 0x00000078079a7207 */ /* 0x000fc40006800000 */
[----:B------:R-:W-:Y:S01]  /*d580*/  SEL R133, R7, R112, !P5 ;  /* 0x0000007007857207 */ /* 0x000fe20006800000 */
[----:B0-----:R-:W4:Y:S01]  /*d590*/  LDL.LU R4, [R1+0xf4] ;  /* 0x0000f40001047983 */ /* 0x001f220000300800 */
[----:B--2---:R-:W-:-:S03]  /*d5a0*/  IMAD R160, R105, UR10, RZ ;  /* 0x0000000a69a07c24 */ /* 0x004fc6000f8e02ff */
[----:B------:R-:W2:Y:S01]  /*d5b0*/  LDL.LU R127, [R1+0xf0] ;  /* 0x0000f000017f7983 */ /* 0x000ea20000300800 */
[----:B---3--:R-:W-:-:S03]  /*d5c0*/  IMAD R156, R104, UR10, RZ ;  /* 0x0000000a689c7c24 */ /* 0x008fc6000f8e02ff */
[----:B------:R-:W3:Y:S01]  /*d5d0*/  LDL.LU R164, [R1+0xec] ;  /* 0x0000ec0001a47983 */ /* 0x000ee20000300800 */
[----:B------:R-:W-:-:S03]  /*d5e0*/  IMAD R146, R100, UR10, RZ ;  /* 0x0000000a64927c24 */ /* 0x000fc6000f8e02ff */
[----:B------:R-:W2:Y:S01]  /*d5f0*/  LDL.LU R117, [R1+0xe8] ;  /* 0x0000e80001757983 */ /* 0x000ea20000300800 */
[----:B------:R-:W-:-:S03]  /*d600*/  IMAD R142, R72, UR10, RZ ;  /* 0x0000000a488e7c24 */ /* 0x000fc6000f8e02ff */
[----:B------:R-:W2:Y:S01]  /*d610*/  LDL.LU R113, [R1+0xe4] ;  /* 0x0000e40001717983 */ /* 0x000ea20000300800 */
[----:B------:R-:W-:-:S03]  /*d620*/  IMAD R140, R70, UR10, RZ ;  /* 0x0000000a468c7c24 */ /* 0x000fc6000f8e02ff */
[----:B------:R-:W2:Y:S01]  /*d630*/  LDL.LU R5, [R1+0xe0] ;  /* 0x0000e00001057983 */ /* 0x000ea20000300800 */
[----:B----4-:R-:W-:-:S03]  /*d640*/  IMAD R138, R68, UR10, RZ ;  /* 0x0000000a448a7c24 */ /* 0x010fc6000f8e02ff */
[----:B------:R-:W4:Y:S01]  /*d650*/  LDL.LU R111, [R1+0xdc] ;  /* 0x0000dc00016f7983 */ /* 0x000f220000300800 */
[----:B------:R-:W-:Y:S01]  /*d660*/  IMAD R151, R102, UR10, RZ ;  /* 0x0000000a66977c24 */ /* 0x000fe2000f8e02ff */
[C---:B------:R-:W-:Y:S02]  /*d670*/  SEL R84, R7.reuse, R38, !P5 ;  /* 0x0000002607547207 */ /* 0x040fe40006800000 */
[C---:B------:R-:W-:Y:S01]  /*d680*/  SEL R54, R7.reuse, R82, !P5 ;  /* 0x0000005207367207 */ /* 0x040fe20006800000 */
[----:B------:R-:W4:Y:S01]  /*d690*/  LDL.LU R109, [R1+0xd8] ;  /* 0x0000d800016d7983 */ /* 0x000f220000300800 */
[C---:B------:R-:W-:Y:S02]  /*d6a0*/  SEL R121, R7.reuse, R34, !P5 ;  /* 0x0000002207797207 */ /* 0x040fe40006800000 */
[C---:B------:R-:W-:Y:S01]  /*d6b0*/  SEL R44, R7.reuse, R98, !P5 ;  /* 0x00000062072c7207 */ /* 0x040fe20006800000 */
[----:B------:R-:W4:Y:S01]  /*d6c0*/  LDL.LU R107, [R1+0xd4] ;  /* 0x0000d400016b7983 */ /* 0x000f220000300800 */
[----:B------:R-:W-:-:S02]  /*d6d0*/  SEL R74, R7, R9, !P5 ;  /* 0x00000009074a7207 */ /* 0x000fc40006800000 */
[C---:B------:R-:W-:Y:S01]  /*d6e0*/  SEL R148, R7.reuse, R26, !P5 ;  /* 0x0000001a07947207 */ /* 0x040fe20006800000 */
[----:B------:R-:W4:Y:S01]  /*d6f0*/  LDL.LU R105, [R1+0xd0] ;  /* 0x0000d00001697983 */ /* 0x000f220000300800 */
[C---:B------:R-:W-:Y:S01]  /*d700*/  SEL R56, R7.reuse, R80, !P5 ;  /* 0x0000005007387207 */ /* 0x040fe20006800000 */
[----:B------:R-:W-:Y:S01]  /*d710*/  @!P0 IMAD.MOV R15, RZ, RZ, -R15 ;  /* 0x000000ffff0f8224 */ /* 0x000fe200078e0a0f */
[C---:B------:R-:W-:Y:S01]  /*d720*/  SEL R152, R7.reuse, R89, !P5 ;  /* 0x0000005907987207 */ /* 0x040fe20006800000 */
[----:B------:R-:W4:Y:S01]  /*d730*/  LDL.LU R104, [R1+0xcc] ;  /* 0x0000cc0001687983 */ /* 0x000f220000300800 */
[C---:B------:R-:W-:Y:S01]  /*d740*/  SEL R96, R7.reuse, R85, !P5 ;  /* 0x0000005507607207 */ /* 0x040fe20006800000 */
[----:B------:R-:W-:Y:S01]  /*d750*/  @!P4 IMAD.MOV R73, RZ, RZ, -R73 ;  /* 0x000000ffff49c224 */ /* 0x000fe200078e0a49 */
[C---:B------:R-:W-:Y:S01]  /*d760*/  SEL R119, R7.reuse, R19, !P5 ;  /* 0x0000001307777207 */ /* 0x040fe20006800000 */
[----:B------:R-:W4:Y:S01]  /*d770*/  LDL.LU R102, [R1+0xc8] ;  /* 0x0000c80001667983 */ /* 0x000f220000300800 */
[----:B------:R-:W-:-:S02]  /*d780*/  SEL R78, R7, R17, !P5 ;  /* 0x00000011074e7207 */ /* 0x000fc40006800000 */
[C---:B------:R-:W-:Y:S01]  /*d790*/  SEL R129, R7.reuse, R81, !P5 ;  /* 0x0000005107817207 */ /* 0x040fe20006800000 */
[----:B------:R-:W4:Y:S01]  /*d7a0*/  LDL.LU R100, [R1+0xc4] ;  /* 0x0000c40001647983 */ /* 0x000f220000300800 */
[C---:B------:R-:W-:Y:S02]  /*d7b0*/  SEL R46, R7.reuse, R94, !P5 ;  /* 0x0000005e072e7207 */ /* 0x040fe40006800000 */
[C---:B------:R-:W-:Y:S01]  /*d7c0*/  SEL R58, R7.reuse, R76, !P5 ;  /* 0x0000004c073a7207 */ /* 0x040fe20006800000 */
[----:B------:R-:W4:Y:S01]  /*d7d0*/  LDL.LU R9, [R1+0xc0] ;  /* 0x0000c00001097983 */ /* 0x000f220000300800 */
[----:B------:R-:W-:Y:S01]  /*d7e0*/  @!P1 IMAD.MOV R198, RZ, RZ, -R198 ;  /* 0x000000ffffc69224 */ /* 0x000fe200078e0ac6 */
[C---:B------:R-:W-:Y:S01]  /*d7f0*/  SEL R48, R7.reuse, R92, !P5 ;  /* 0x0000005c07307207 */ /* 0x040fe20006800000 */
[----:B------:R-:W-:Y:S01]  /*d800*/  @!P2 IMAD.MOV R214, RZ, RZ, -R214 ;  /* 0x000000ffffd6a224 */ /* 0x000fe200078e0ad6 */
[----:B------:R-:W4:Y:S01]  /*d810*/  LDL.LU R24, [R1+0xbc] ;  /* 0x0000bc0001187983 */ /* 0x000f220000300800 */
[----:B------:R-:W-:Y:S01]  /*d820*/  @!P3 IMAD.MOV R246, RZ, RZ, -R246 ;  /* 0x000000fffff6b224 */ /* 0x000fe200078e0af6 */
[----:B------:R-:W-:-:S02]  /*d830*/  SEL R115, R7, R11, !P5 ;  /* 0x0000000b07737207 */ /* 0x000fc40006800000 */
[C---:B------:R-:W-:Y:S01]  /*d840*/  SEL R131, R7.reuse, R97, !P5 ;  /* 0x0000006107837207 */ /* 0x040fe20006800000 */
[----:B------:R-:W4:Y:S01]  /*d850*/  LDL.LU R20, [R1+0xb8] ;  /* 0x0000b80001147983 */ /* 0x000f220000300800 */
        /* <DEDUP_REMOVED lines=12> */
[----:B------:R-:W-:Y:S01]  /*d920*/  IMAD R136, R66, UR10, RZ ;  /* 0x0000000a42887c24 */ /* 0x000fe2000f8e02ff */
        /* <DEDUP_REMOVED lines=12> */
[----:B------:R-:W-:Y:S01]  /*d9f0*/  IMAD R128, R4, UR10, RZ ;  /* 0x0000000a04807c24 */ /* 0x000fe2000f8e02ff */
        /* <DEDUP_REMOVED lines=8> */
[----:B-1----:R-:W4:Y:S01]  /*da80*/  LDL.LU R167, [R1+0x8c] ;  /* 0x00008c0001a77983 */ /* 0x002f220000300800 */
[----:B------:R-:W-:-:S02]  /*da90*/  SEL R209, R7, R209, !P5 ;  /* 0x000000d107d17207 */ /* 0x000fc40006800000 */
[C---:B------:R-:W-:Y:S01]  /*daa0*/  SEL R211, R7.reuse, R211, !P5 ;  /* 0x000000d307d37207 */ /* 0x040fe20006800000 */
[----:B------:R-:W4:Y:S01]  /*dab0*/  LDL.LU R2, [R1+0x88] ;  /* 0x0000880001027983 */ /* 0x000f220000300800 */
[C---:B------:R-:W-:Y:S02]  /*dac0*/  SEL R213, R7.reuse, R213, !P5 ;  /* 0x000000d507d57207 */ /* 0x040fe40006800000 */
[C---:B------:R-:W-:Y:S01]  /*dad0*/  SEL R215, R7.reuse, R215, !P5 ;  /* 0x000000d707d77207 */ /* 0x040fe20006800000 */
[----:B------:R-:W4:Y:S01]  /*dae0*/  LDL.LU R4, [R1+0x84] ;  /* 0x0000840001047983 */ /* 0x000f220000300800 */
[C---:B------:R-:W-:Y:S02]  /*daf0*/  SEL R217, R7.reuse, R217, !P5 ;  /* 0x000000d907d97207 */ /* 0x040fe40006800000 */
[C---:B------:R-:W-:Y:S02]  /*db00*/  SEL R219, R7.reuse, R219, !P5 ;  /* 0x000000db07db7207 */ /* 0x040fe40006800000 */
[----:B------:R-:W-:-:S02]  /*db10*/  SEL R221, R7, R221, !P5 ;  /* 0x000000dd07dd7207 */ /* 0x000fc40006800000 */
[C---:B------:R-:W-:Y:S02]  /*db20*/  SEL R223, R7.reuse, R223, !P5 ;  /* 0x000000df07df7207 */ /* 0x040fe40006800000 */
[C---:B------:R-:W-:Y:S02]  /*db30*/  SEL R225, R7.reuse, R225, !P5 ;  /* 0x000000e107e17207 */ /* 0x040fe40006800000 */
[C---:B------:R-:W-:Y:S02]  /*db40*/  SEL R227, R7.reuse, R227, !P5 ;  /* 0x000000e307e37207 */ /* 0x040fe40006800000 */
        /* <DEDUP_REMOVED lines=85> */
[C---:B------:R-:W-:Y:S01]  /*e0a0*/  SEL R202, R7.reuse, R202, !P5 ;  /* 0x000000ca07ca7207 */ /* 0x040fe20006800000 */
[----:B---3--:R-:W-:Y:S01]  /*e0b0*/  IMAD R120, R164, UR10, RZ ;  /* 0x0000000aa4787c24 */ /* 0x008fe2000f8e02ff */
[C---:B------:R-:W-:Y:S01]  /*e0c0*/  SEL R210, R7.reuse, R210, !P5 ;  /* 0x000000d207d27207 */ /* 0x040fe20006800000 */
[----:B------:R-:W3:Y:S01]  /*e0d0*/  LDL.LU R164, [R1+0x80] ;  /* 0x0000800001a47983 */ /* 0x000ee20000300800 */
        /* <DEDUP_REMOVED lines=8> */
[----:B------:R-:W-:Y:S01]  /*e160*/  SEL R159, R7, R159, !P5 ;  /* 0x0000009f079f7207 */ /* 0x000fe20006800000 */
[----:B--2---:R-:W-:Y:S01]  /*e170*/  IMAD R112, R5, UR10, RZ ;  /* 0x0000000a05707c24 */ /* 0x004fe2000f8e02ff */
[C---:B------:R-:W-:Y:S01]  /*e180*/  SEL R174, R7.reuse, R174, !P5 ;  /* 0x000000ae07ae7207 */ /* 0x040fe20006800000 */
[----:B------:R-:W2:Y:S01]  /*e190*/  LDL.LU R5, [R1+0x7c] ;  /* 0x00007c0001057983 */ /* 0x000ea20000300800 */
[C---:B------:R-:W-:Y:S02]  /*e1a0*/  SEL R82, R7.reuse, R30, !P5 ;  /* 0x0000001e07527207 */ /* 0x040fe40006800000 */
[C---:B------:R-:W-:Y:S01]  /*e1b0*/  SEL R190, R7.reuse, R190, !P5 ;  /* 0x000000be07be7207 */ /* 0x040fe20006800000 */
[----:B------:R-:W2:Y:S01]  /*e1c0*/  LDL.LU R38, [R1+0x78] ;  /* 0x0000780001267983 */ /* 0x000ea20000300800 */
[----:B------:R-:W-:-:S02]  /*e1d0*/  SEL R98, R7, R93, !P5 ;  /* 0x0000005d07627207 */ /* 0x000fc40006800000 */
[C---:B------:R-:W-:Y:S01]  /*e1e0*/  SEL R206, R7.reuse, R206, !P5 ;  /* 0x000000ce07ce7207 */ /* 0x040fe20006800000 */
[----:B------:R-:W2:Y:S01]  /*e1f0*/  LDL.LU R34, [R1+0x74] ;  /* 0x0000740001227983 */ /* 0x000ea20000300800 */
[C---:B------:R-:W-:Y:S02]  /*e200*/  SEL R80, R7.reuse, R22, !P5 ;  /* 0x0000001607507207 */ /* 0x040fe40006800000 */
[C---:B------:R-:W-:Y:S01]  /*e210*/  SEL R222, R7.reuse, R222, !P5 ;  /* 0x000000de07de7207 */ /* 0x040fe20006800000 */
[----:B------:R-:W2:Y:S01]  /*e220*/  LDL.LU R30, [R1+0x70] ;  /* 0x00007000011e7983 */ /* 0x000ea20000300800 */
[C---:B------:R-:W-:Y:S02]  /*e230*/  SEL R238, R7.reuse, R238, !P5 ;  /* 0x000000ee07ee7207 */ /* 0x040fe40006800000 */
[C---:B------:R-:W-:Y:S01]  /*e240*/  SEL R150, R7.reuse, R57, !P5 ;  /* 0x0000003907967207 */ /* 0x040fe20006800000 */
[----:B------:R-:W2:Y:S01]  /*e250*/  LDL.LU R26, [R1+0x6c] ;  /* 0x00006c00011a7983 */ /* 0x000ea20000300800 */
[----:B------:R-:W-:-:S02]  /*e260*/  SEL R94, R7, R77, !P5 ;  /* 0x0000004d075e7207 */ /* 0x000fc40006800000 */
[C---:B------:R-:W-:Y:S01]  /*e270*/  SEL R182, R7.reuse, R182, !P5 ;  /* 0x000000b607b67207 */ /* 0x040fe20006800000 */
[----:B------:R-:W-:Y:S01]  /*e280*/  IMAD R64, R64, UR10, RZ ;  /* 0x0000000a40407c24 */ /* 0x000fe2000f8e02ff */
[C---:B------:R-:W-:Y:S01]  /*e290*/  SEL R162, R7.reuse, R15, !P5 ;  /* 0x0000000f07a27207 */ /* 0x040fe20006800000 */
[----:B------:R-:W-:Y:S01]  /*e2a0*/  IMAD R62, R62, UR10, RZ ;  /* 0x0000000a3e3e7c24 */ /* 0x000fe2000f8e02ff */
[C---:B------:R-:W-:Y:S01]  /*e2b0*/  SEL R76, R7.reuse, R13, !P5 ;  /* 0x0000000d074c7207 */ /* 0x040fe20006800000 */
[----:B------:R-:W-:Y:S01]  /*e2c0*/  IMAD R42, R42, UR10, RZ ;  /* 0x0000000a2a2a7c24 */ /* 0x000fe2000f8e02ff */
[----:B------:R-:W-:Y:S01]  /*e2d0*/  SEL R166, R7, R73, !P5 ;  /* 0x0000004907a67207 */ /* 0x000fe20006800000 */
[----:B------:R-:W-:Y:S01]  /*e2e0*/  IMAD R41, R41, UR10, RZ ;  /* 0x0000000a29297c24 */ /* 0x000fe2000f8e02ff */
[----:B------:R-:W-:Y:S01]  /*e2f0*/  ULDC.64 UR8, c[0x0][0x210] ;  /* 0x0000840000087ab9 */ /* 0x000fe20000000a00 */
[----:B----4-:R-:W-:Y:S02]  /*e300*/  IMAD R93, R24, UR10, RZ ;  /* 0x0000000a185d7c24 */ /* 0x010fe4000f8e02ff */
[----:B------:R-:W4:Y:S01]  /*e310*/  LDL.LU R24, [R1+0x68] ;  /* 0x0000680001187983 */ /* 0x000f220000300800 */
[----:B------:R-:W-:-:S03]  /*e320*/  IMAD R89, R20, UR10, RZ ;  /* 0x0000000a14597c24 */ /* 0x000fc6000f8e02ff */
[----:B------:R-:W4:Y:S01]  /*e330*/  LDL.LU R22, [R1+0x64] ;  /* 0x0000640001167983 */ /* 0x000f220000300800 */
[----:B------:R-:W-:-:S03]  /*e340*/  IMAD R85, R18, UR10, RZ ;  /* 0x0000000a12557c24 */ /* 0x000fc6000f8e02ff */
[----:B------:R-:W4:Y:S04]  /*e350*/  LDL.LU R20, [R1+0x60] ;  /* 0x0000600001147983 */ /* 0x000f280000300800 */
[----:B------:R-:W4:Y:S01]  /*e360*/  LDL.LU R19, [R1+0x5c] ;  /* 0x00005c0001137983 */ /* 0x000f220000300800 */
[----:B------:R-:W-:-:S03]  /*e370*/  IMAD R81, R16, UR10, RZ ;  /* 0x0000000a10517c24 */ /* 0x000fc6000f8e02ff */
[----:B------:R-:W4:Y:S01]  /*e380*/  LDL.LU R18, [R1+0x58] ;  /* 0x0000580001127983 */ /* 0x000f220000300800 */
[----:B------:R-:W-:-:S03]  /*e390*/  IMAD R77, R14, UR10, RZ ;  /* 0x0000000a0e4d7c24 */ /* 0x000fc6000f8e02ff */
[----:B------:R-:W4:Y:S01]  /*e3a0*/  LDL.LU R17, [R1+0x54] ;  /* 0x0000540001117983 */ /* 0x000f220000300800 */
[----:B------:R-:W-:-:S03]  /*e3b0*/  IMAD R73, R12, UR10, RZ ;  /* 0x0000000a0c497c24 */ /* 0x000fc6000f8e02ff */
[----:B------:R-:W4:Y:S01]  /*e3c0*/  LDL.LU R16, [R1+0x50] ;  /* 0x0000500001107983 */ /* 0x000f220000300800 */
[----:B------:R-:W-:-:S03]  /*e3d0*/  SEL R92, R7, R69, !P5 ;  /* 0x00000045075c7207 */ /* 0x000fc60006800000 */
[----:B------:R-:W4:Y:S04]  /*e3e0*/  LDL.LU R15, [R1+0x4c] ;  /* 0x00004c00010f7983 */ /* 0x000f280000300800 */
[----:B------:R-:W4:Y:S01]  /*e3f0*/  LDL.LU R14, [R1+0x48] ;  /* 0x00004800010e7983 */ /* 0x000f220000300800 */
[----:B------:R-:W-:-:S03]  /*e400*/  IMAD R69, R10, UR10, RZ ;  /* 0x0000000a0a457c24 */ /* 0x000fc6000f8e02ff */
[----:B------:R-:W4:Y:S01]  /*e410*/  LDL.LU R13, [R1+0x44] ;  /* 0x00004400010d7983 */ /* 0x000f220000300800 */
[----:B------:R-:W-:-:S03]  /*e420*/  IMAD R97, R9, UR10, RZ ;  /* 0x0000000a09617c24 */ /* 0x000fc6000f8e02ff */
[----:B------:R-:W4:Y:S01]  /*e430*/  LDL.LU R12, [R1+0x40] ;  /* 0x00004000010c7983 */ /* 0x000f220000300800 */
[----:B------:R-:W-:-:S03]  /*e440*/  SEL R86, R7, R45, !P5 ;  /* 0x0000002d07567207 */ /* 0x000fc60006800000 */
[----:B------:R-:W4:Y:S01]  /*e450*/  LDL.LU R11, [R1+0x3c] ;  /* 0x00003c00010b7983 */ /* 0x000f220000300800 */
[----:B------:R-:W-:-:S03]  /*e460*/  SEL R88, R7, R53, !P5 ;  /* 0x0000003507587207 */ /* 0x000fc60006800000 */
[----:B------:R-:W4:Y:S01]  /*e470*/  LDL.LU R10, [R1+0x38] ;  /* 0x00003800010a7983 */ /* 0x000f220000300800 */
[C---:B------:R-:W-:Y:S01]  /*e480*/  SEL R198, R7.reuse, R198, !P5 ;  /* 0x000000c607c67207 */ /* 0x040fe20006800000 */
[----:B------:R-:W-:Y:S01]  /*e490*/  IMAD R65, R6, UR10, RZ ;  /* 0x0000000a06417c24 */ /* 0x000fe2000f8e02ff */
[C---:B------:R-:W-:Y:S01]  /*e4a0*/  SEL R214, R7.reuse, R214, !P5 ;  /* 0x000000d607d67207 */ /* 0x040fe20006800000 */
[----:B------:R-:W4:Y:S01]  /*e4b0*/  LDL.LU R9, [R1+0x34] ;  /* 0x0000340001097983 */ /* 0x000f220000300800 */
[----:B------:R-:W-:-:S03]  /*e4c0*/  SEL R246, R7, R246, !P5 ;  /* 0x000000f607f67207 */ /* 0x000fc60006800000 */
[----:B------:R-:W4:Y:S01]  /*e4d0*/  LDL.LU R8, [R1+0x30] ;  /* 0x0000300001087983 */ /* 0x000f220000300800 */
[----:B------:R-:W-:-:S03]  /*e4e0*/  IMAD R61, R167, UR10, RZ ;  /* 0x0000000aa73d7c24 */ /* 0x000fc6000f8e02ff */
[----:B------:R-:W4:Y:S01]  /*e4f0*/  LDL.LU R7, [R1+0x2c] ;  /* 0x00002c0001077983 */ /* 0x000f220000300800 */
[----:B------:R-:W-:-:S03]  /*e500*/  IMAD R57, R2, UR10, RZ ;  /* 0x0000000a02397c24 */ /* 0x000fc6000f8e02ff */
[----:B------:R-:W4:Y:S01]  /*e510*/  LDL.LU R6, [R1+0x28] ;  /* 0x0000280001067983 */ /* 0x000f220000300800 */
[----:B------:R-:W-:Y:S02]  /*e520*/  IMAD R53, R4, UR10, RZ ;  /* 0x0000000a04357c24 */ /* 0x000fe4000f8e02ff */
[----:B---3--:R-:W-:Y:S02]  /*e530*/  IMAD R49, R164, UR10, RZ ;  /* 0x0000000aa4317c24 */ /* 0x008fe4000f8e02ff */
[----:B------:R-:W3:Y:S04]  /*e540*/  LDL.LU R164, [R1+0x24] ;  /* 0x0000240001a47983 */ /* 0x000ee80000300800 */
[----:B------:R-:W4:Y:S04]  /*e550*/  LDL.LU R167, [R1+0x4] ;  /* 0x0000040001a77983 */ /* 0x000f280000300800 */
[----:B------:R-:W3:Y:S04]  /*e560*/  LDL.LU R2, [R1+0x10] ;  /* 0x0000100001027983 */ /* 0x000ee80000300800 */
[----:B------:R-:W3:Y:S01]  /*e570*/  LDL.LU R4, [R1+0x1c] ;  /* 0x00001c0001047983 */ /* 0x000ee20000300800 */
[----:B--2---:R-:W-:-:S03]  /*e580*/  IMAD R45, R5, UR10, RZ ;  /* 0x0000000a052d7c24 */ /* 0x004fc6000f8e02ff */
[----:B------:R-:W2:Y:S04]  /*e590*/  LDL.LU R5, [R1+0x20] ;  /* 0x0000200001057983 */ /* 0x000ea80000300800 */
[----:B------:R-:W2:Y:S04]  /*e5a0*/  LDL.LU R3, [R1+0x18] ;  /* 0x0000180001037983 */ /* 0x000ea80000300800 */
[----:B------:R-:W2:Y:S01]  /*e5b0*/  LDL.LU R0, [R1+0x14] ;  /* 0x0000140001007983 */ /* 0x000ea20000300800 */
[----:B----4-:R-:W-:Y:S02]  /*e5c0*/  IMAD R167, R167, UR10, RZ ;  /* 0x0000000aa7a77c24 */ /* 0x010fe4000f8e02ff */
[----:B---3--:R-:W-:-:S03]  /*e5d0*/  IMAD R2, R2, UR10, RZ ;  /* 0x0000000a02027c24 */ /* 0x008fc6000f8e02ff */
[----:B------:R0:W-:Y:S01]  /*e5e0*/  STL [R1+0x4], R167 ;  /* 0x000004a701007387 */ /* 0x0001e20000100800 */
[----:B------:R-:W-:-:S03]  /*e5f0*/  IMAD R4, R4, UR10, RZ ;  /* 0x0000000a04047c24 */ /* 0x000fc6000f8e02ff */
[----:B0-----:R-:W3:Y:S01]  /*e600*/  LDL.LU R167, [R1+0xf74] ;  /* 0x000f740001a77983 */ /* 0x001ee20000300800 */
[----:B--2---:R-:W-:-:S03]  /*e610*/  IMAD R5, R5, UR10, RZ ;  /* 0x0000000a05057c24 */ /* 0x004fc6000f8e02ff */
[----:B------:R0:W-:Y:S04]  /*e620*/  STL [R1+0x10], R2 ;  /* 0x0000100201007387 */ /* 0x0001e80000100800 */
[----:B0-----:R-:W2:Y:S04]  /*e630*/  LDL.LU R2, [R1+0xf70] ;  /* 0x000f700001027983 */ /* 0x001ea80000300800 */
[----:B------:R0:W-:Y:S04]  /*e640*/  STL [R1+0x1c], R4 ;  /* 0x00001c0401007387 */ /* 0x0001e80000100800 */
[----:B0-----:R-:W4:Y:S04]  /*e650*/  LDL.LU R4, [R1+0xf6c] ;  /* 0x000f6c0001047983 */ /* 0x001f280000300800 */
[----:B------:R0:W-:Y:S04]  /*e660*/  STL [R1+0x20], R5 ;  /* 0x0000200501007387 */ /* 0x0001e80000100800 */
[----:B0-----:R-:W3:Y:S01]  /*e670*/  LDL.LU R5, [R1+0xf68] ;  /* 0x000f680001057983 */ /* 0x001ee20000300800 */
[----:B------:R-:W-:-:S05]  /*e680*/  IMAD R3, R3, UR10, RZ ;  /* 0x0000000a03037c24 */ /* 0x000fca000f8e02ff */
[----:B------:R3:W-:Y:S02]  /*e690*/  STL [R1+0x18], R3 ;  /* 0x0000180301007387 */ /* 0x0007e40000100800 */
[----:B---3--:R-:W-:Y:S02]  /*e6a0*/  IMAD R3, R5, UR10, RZ ;  /* 0x0000000a05037c24 */ /* 0x008fe4000f8e02ff */
[----:B------:R-:W3:Y:S01]  /*e6b0*/  LDL.LU R5, [R1+0xf64] ;  /* 0x000f640001057983 */ /* 0x000ee20000300800 */
[----:B------:R-:W-:-:S05]  /*e6c0*/  IMAD R0, R0, UR10, RZ ;  /* 0x0000000a00007c24 */ /* 0x000fca000f8e02ff */
[----:B------:R3:W-:Y:S02]  /*e6d0*/  STL [R1+0x14], R0 ;  /* 0x0000140001007387 */ /* 0x0007e40000100800 */
[----:B---3--:R-:W-:-:S05]  /*e6e0*/  LEA R0, P5, R160, R5, 0x1 ;  /* 0x00000005a0007211 */ /* 0x008fca00078a08ff */
[----:B------:R0:W-:Y:S02]  /*e6f0*/  STL [R1+0x2fc], R0 ;  /* 0x0002fc0001007387 */ /* 0x0001e40000100800 */
[----:B0-----:R-:W-:-:S05]  /*e700*/  LEA R0, P3, R156, R5, 0x1 ;  /* 0x000000059c007211 */ /* 0x001fca00078608ff */
        /* <DEDUP_REMOVED lines=10> */
[----:B------:R0:W-:Y:S04]  /*e7b0*/  STL [R1+0x32c], R0 ;  /* 0x00032c0001007387 */ /* 0x0001e80000100800 */
[----:B0-----:R-:W3:Y:S01]  /*e7c0*/  LDL.LU R0, [R1+0xf60] ;  /* 0x000f600001007983 */ /* 0x001ee20000300800 */
[----:B------:R-:W-:Y:S02]  /*e7d0*/  IMAD R127, R127, UR10, RZ ;  /* 0x0000000a7f7f7c24 */ /* 0x000fe4000f8e02ff */
[----:B------:R-:W-:Y:S02]  /*e7e0*/  IMAD R117, R117, UR10, RZ ;  /* 0x0000000a75757c24 */ /* 0x000fe4000f8e02ff */
[----:B------:R-:W-:Y:S02]  /*e7f0*/  IMAD R113, R113, UR10, RZ ;  /* 0x0000000a71717c24 */ /* 0x000fe4000f8e02ff */
[----:B------:R-:W-:-:S02]  /*e800*/  IMAD R111, R111, UR10, RZ ;  /* 0x0000000a6f6f7c24 */ /* 0x000fc4000f8e02ff */
[----:B------:R-:W-:Y:S02]  /*e810*/  IMAD R109, R109, UR10, RZ ;  /* 0x0000000a6d6d7c24 */ /* 0x000fe4000f8e02ff */
[----:B------:R-:W-:Y:S02]  /*e820*/  IMAD R107, R107, UR10, RZ ;  /* 0x0000000a6b6b7c24 */ /* 0x000fe4000f8e02ff */
        /* <DEDUP_REMOVED lines=30> */
[----:B------:R-:W-:Y:S01]  /*ea10*/  IMAD R15, R15, UR10, RZ ;  /* 0x0000000a0f0f7c24 */ /* 0x000fe2000f8e02ff */
[-C--:B---3--:R-:W-:Y:S02]  /*ea20*/  LEA.HI.X.SX32 R160, R160, R0.reuse, 0x1, P5 ;  /* 0x00000000a0a07211 */ /* 0x088fe400028f0eff */
[----:B------:R-:W-:-:S03]  /*ea30*/  LEA.HI.X.SX32 R156, R156, R0, 0x1, P3 ;  /* 0x000000009c9c7211 */ /* 0x000fc600018f0eff */
[----:B------:R0:W-:Y:S01]  /*ea40*/  STL [R1+0x2f8], R160 ;  /* 0x0002f8a001007387 */ /* 0x0001e20000100800 */
[----:B------:R-:W-:Y:S02]  /*ea50*/  LEA.HI.X.SX32 R146, R146, R0, 0x1, P1 ;  /* 0x0000000092927211 */ /* 0x000fe400008f0eff */
[----:B0-----:R-:W-:-:S05]  /*ea60*/  LEA R160, P5, R136, R5, 0x1 ;  /* 0x0000000588a07211 */ /* 0x001fca00078a08ff */
[----:B------:R0:W-:Y:S04]  /*ea70*/  STL [R1+0x334], R160 ;  /* 0x000334a001007387 */ /* 0x0001e80000100800 */
[----:B------:R1:W-:Y:S01]  /*ea80*/  STL [R1+0x300], R156 ;  /* 0x0003009c01007387 */ /* 0x0003e20000100800 */
[-C--:B0-----:R-:W-:Y:S02]  /*ea90*/  LEA R160, P3, R128, R5.reuse, 0x1 ;  /* 0x0000000580a07211 */ /* 0x081fe400078608ff */
[----:B-1----:R-:W-:Y:S02]  /*eaa0*/  LEA.HI.X.SX32 R156, R151, R0, 0x1, P2 ;  /* 0x00000000979c7211 */ /* 0x002fe400010f0eff */
[-C--:B------:R-:W-:Y:S01]  /*eab0*/  LEA R151, P2, R127, R5.reuse, 0x1 ;  /* 0x000000057f977211 */ /* 0x080fe200078408ff */
[----:B------:R-:W-:Y:S04]  /*eac0*/  STL [R1+0x33c], R160 ;  /* 0x00033ca001007387 */ /* 0x000fe80000100800 */
[----:B------:R0:W-:Y:S04]  /*ead0*/  STL [R1+0x308], R156 ;  /* 0x0003089c01007387 */ /* 0x0001e80000100800 */
[----:B------:R1:W-:Y:S04]  /*eae0*/  STL [R1+0x344], R151 ;  /* 0x0003449701007387 */ /* 0x0003e80000100800 */
[----:B------:R3:W-:Y:S01]  /*eaf0*/  STL [R1+0x310], R146 ;  /* 0x0003109201007387 */ /* 0x0007e20000100800 */
[----:B0-----:R-:W-:-:S02]  /*eb00*/  LEA R156, P1, R120, R5, 0x1 ;  /* 0x00000005789c7211 */ /* 0x001fc400078208ff */
[-C--:B-1----:R-:W-:Y:S02]  /*eb10*/  LEA.HI.X.SX32 R151, R142, R0.reuse, 0x1, P0 ;  /* 0x000000008e977211 */ /* 0x082fe400000f0eff */
[-C--:B------:R-:W-:Y:S02]  /*eb20*/  LEA.HI.X.SX32 R142, R140, R0.reuse, 0x1, P4 ;  /* 0x000000008c8e7211 */ /* 0x080fe400020f0eff */
[-C--:B---3--:R-:W-:Y:S01]  /*eb30*/  LEA R146, P0, R117, R5.reuse, 0x1 ;  /* 0x0000000575927211 */ /* 0x088fe200078008ff */
[----:B------:R-:W-:Y:S01]  /*eb40*/  STL [R1+0x34c], R156 ;  /* 0x00034c9c01007387 */ /* 0x000fe20000100800 */
[-C--:B------:R-:W-:Y:S02]  /*eb50*/  LEA R140, P4, R113, R5.reuse, 0x1 ;  /* 0x00000005718c7211 */ /* 0x080fe400078808ff */
[----:B------:R-:W-:Y:S01]  /*eb60*/  LEA.HI.X.SX32 R138, R138, R0, 0x1, P6 ;  /* 0x000000008a8a7211 */ /* 0x000fe200030f0eff */
[----:B------:R-:W-:Y:S04]  /*eb70*/  STL [R1+0x318], R151 ;  /* 0x0003189701007387 */ /* 0x000fe80000100800 */
        /* <DEDUP_REMOVED lines=197> */
[----:B-1----:R-:W-:-:S03]  /*f7d0*/  LEA.HI.X.SX32 R38, R34, R0, 0x1, P6 ;  /* 0x0000000022267211 */ /* 0x002fc600030f0eff */
[----:B------:R-:W-:Y:S01]  /*f7e0*/  STL [R1+0x4e8], R39 ;  /* 0x0004e82701007387 */ /* 0x000fe20000100800 */
[-C--:B------:R-:W-:Y:S02]  /*f7f0*/  LEA.HI.X.SX32 R34, R30, R0.reuse, 0x1, P5 ;  /* 0x000000001e227211 */ /* 0x080fe400028f0eff */
[-C--:B---3--:R-:W-:Y:S01]  /*f800*/  LEA R37, P6, R18, R5.reuse, 0x1 ;  /* 0x0000000512257211 */ /* 0x088fe200078c08ff */
[----:B------:R-:W-:Y:S01]  /*f810*/  STL [R1+0x4b4], R38 ;  /* 0x0004b42601007387 */ /* 0x000fe20000100800 */
[-C--:B------:R-:W-:Y:S02]  /*f820*/  LEA R30, P5, R17, R5.reuse, 0x1 ;  /* 0x00000005111e7211 */ /* 0x080fe400078a08ff */
[----:B------:R-:W-:Y:S01]  /*f830*/  LEA.HI.X.SX32 R26, R26, R0, 0x1, P3 ;  /* 0x000000001a1a7211 */ /* 0x000fe200018f0eff */
[----:B------:R-:W-:Y:S04]  /*f840*/  STL [R1+0x4f0], R37 ;  /* 0x0004f02501007387 */ /* 0x000fe80000100800 */
[----:B------:R-:W3:Y:S04]  /*f850*/  LDL.LU R140, [R1+0x4] ;  /* 0x00000400018c7983 */ /* 0x000ee80000300800 */
[----:B------:R-:W-:Y:S04]  /*f860*/  STL [R1+0x4bc], R34 ;  /* 0x0004bc2201007387 */ /* 0x000fe80000100800 */
[----:B------:R0:W-:Y:S04]  /*f870*/  STL [R1+0x4f8], R30 ;  /* 0x0004f81e01007387 */ /* 0x0001e80000100800 */
[----:B------:R-:W3:Y:S04]  /*f880*/  LDL.LU R142, [R1+0x10] ;  /* 0x00001000018e7983 */ /* 0x000ee80000300800 */
[----:B------:R1:W-:Y:S01]  /*f890*/  STL [R1+0x4c4], R26 ;  /* 0x0004c41a01007387 */ /* 0x0003e20000100800 */
[----:B0-----:R-:W-:-:S03]  /*f8a0*/  LEA R30, P3, R16, R5, 0x1 ;  /* 0x00000005101e7211 */ /* 0x001fc600078608ff */
[----:B------:R-:W3:Y:S01]  /*f8b0*/  LDL.LU R146, [R1+0x1c] ;  /* 0x00001c0001927983 */ /* 0x000ee20000300800 */
[----:B-1----:R-:W-:-:S03]  /*f8c0*/  LEA.HI.X.SX32 R26, R24, R0, 0x1, P2 ;  /* 0x00000000181a7211 */ /* 0x002fc600010f0eff */
[----:B------:R-:W-:Y:S01]  /*f8d0*/  STL [R1+0x500], R30 ;  /* 0x0005001e01007387 */ /* 0x000fe20000100800 */
[----:B------:R-:W-:-:S03]  /*f8e0*/  LEA R24, P2, R15, R5, 0x1 ;  /* 0x000000050f187211 */ /* 0x000fc600078408ff */
[----:B------:R-:W3:Y:S04]  /*f8f0*/  LDL.LU R151, [R1+0x20] ;  /* 0x0000200001977983 */ /* 0x000ee80000300800 */
[----:B------:R0:W-:Y:S04]  /*f900*/  STL [R1+0x4cc], R26 ;  /* 0x0004cc1a01007387 */ /* 0x0001e80000100800 */
[----:B------:R-:W3:Y:S04]  /*f910*/  LDL.LU R156, [R1+0x18] ;  /* 0x00001800019c7983 */ /* 0x000ee80000300800 */
[----:B------:R1:W-:Y:S04]  /*f920*/  STL [R1+0x508], R24 ;  /* 0x0005081801007387 */ /* 0x0003e80000100800 */
[----:B------:R-:W3:Y:S01]  /*f930*/  LDL.LU R160, [R1+0x14] ;  /* 0x0000140001a07983 */ /* 0x000ee20000300800 */
[----:B------:R-:W-:Y:S01]  /*f940*/  IMAD R14, R14, UR10, RZ ;  /* 0x0000000a0e0e7c24 */ /* 0x000fe2000f8e02ff */
[----:B------:R-:W-:Y:S01]  /*f950*/  LEA.HI.X.SX32 R22, R22, R0, 0x1, P1 ;  /* 0x0000000016167211 */ /* 0x000fe200008f0eff */
[----:B------:R-:W-:-:S02]  /*f960*/  IMAD R13, R13, UR10, RZ ;  /* 0x0000000a0d0d7c24 */ /* 0x000fc4000f8e02ff */
[----:B------:R-:W-:Y:S01]  /*f970*/  IMAD R12, R12, UR10, RZ ;  /* 0x0000000a0c0c7c24 */ /* 0x000fe2000f8e02ff */
[-C--:B0-----:R-:W-:Y:S01]  /*f980*/  LEA R26, P1, R14, R5.reuse, 0x1 ;  /* 0x000000050e1a7211 */ /* 0x081fe200078208ff */
[----:B------:R0:W-:Y:S01]  /*f990*/  STL [R1+0x4d4], R22 ;  /* 0x0004d41601007387 */ /* 0x0001e20000100800 */
[-C--:B-1----:R-:W-:Y:S01]  /*f9a0*/  LEA.HI.X.SX32 R24, R20, R0.reuse, 0x1, P0 ;  /* 0x0000000014187211 */ /* 0x082fe200000f0eff */
[----:B------:R-:W-:Y:S01]  /*f9b0*/  IMAD R11, R11, UR10, RZ ;  /* 0x0000000a0b0b7c24 */ /* 0x000fe2000f8e02ff */
[-C--:B------:R-:W-:Y:S01]  /*f9c0*/  LEA.HI.X.SX32 R20, R19, R0.reuse, 0x1, P4 ;  /* 0x0000000013147211 */ /* 0x080fe200020f0eff */
[----:B------:R-:W-:Y:S01]  /*f9d0*/  STL [R1+0x510], R26 ;  /* 0x0005101a01007387 */ /* 0x000fe20000100800 */
[-C--:B------:R-:W-:Y:S01]  /*f9e0*/  LEA R19, P4, R12, R5.reuse, 0x1 ;  /* 0x000000050c137211 */ /* 0x080fe200078808ff */
[----:B------:R-:W-:Y:S01]  /*f9f0*/  IMAD R10, R10, UR10, RZ ;  /* 0x0000000a0a0a7c24 */ /* 0x000fe2000f8e02ff */
[----:B------:R-:W-:Y:S02]  /*fa00*/  LEA.HI.X.SX32 R18, R18, R0, 0x1, P6 ;  /* 0x0000000012127211 */ /* 0x000fe400030f0eff */
[----:B0-----:R-:W-:Y:S01]  /*fa10*/  LEA R22, P0, R13, R5, 0x1 ;  /* 0x000000050d167211 */ /* 0x001fe200078008ff */
[----:B------:R-:W-:Y:S01]  /*fa20*/  STL [R1+0x4dc], R24 ;  /* 0x0004dc1801007387 */ /* 0x000fe20000100800 */
[----:B------:R-:W-:-:S03]  /*fa30*/  IMAD R9, R9, UR10, RZ ;  /* 0x0000000a09097c24 */ /* 0x000fc6000f8e02ff */
[----:B------:R-:W-:Y:S04]  /*fa40*/  STL [R1+0x518], R22 ;  /* 0x0005181601007387 */ /* 0x000fe80000100800 */
[----:B------:R0:W-:Y:S04]  /*fa50*/  STL [R1+0x4e4], R20 ;  /* 0x0004e41401007387 */ /* 0x0001e80000100800 */
[----:B------:R1:W-:Y:S01]  /*fa60*/  STL [R1+0x520], R19 ;  /* 0x0005201301007387 */ /* 0x0003e20000100800 */
[----:B------:R-:W-:-:S03]  /*fa70*/  IMAD R8, R8, UR10, RZ ;  /* 0x0000000a08087c24 */ /* 0x000fc6000f8e02ff */
[----:B------:R2:W-:Y:S01]  /*fa80*/  STL [R1+0x4ec], R18 ;  /* 0x0004ec1201007387 */ /* 0x0005e20000100800 */
[-C--:B0-----:R-:W-:Y:S02]  /*fa90*/  LEA R20, P6, R11, R5.reuse, 0x1 ;  /* 0x000000050b147211 */ /* 0x081fe400078c08ff */
[-C--:B-1----:R-:W-:Y:S02]  /*faa0*/  LEA.HI.X.SX32 R19, R17, R0.reuse, 0x1, P5 ;  /* 0x0000000011137211 */ /* 0x082fe400028f0eff */
[-C--:B------:R-:W-:Y:S02]  /*fab0*/  LEA.HI.X.SX32 R17, R16, R0.reuse, 0x1, P3 ;  /* 0x0000000010117211 */ /* 0x080fe400018f0eff */
[-C--:B--2---:R-:W-:Y:S01]  /*fac0*/  LEA R18, P5, R10, R5.reuse, 0x1 ;  /* 0x000000050a127211 */ /* 0x084fe200078a08ff */
[----:B------:R-:W-:Y:S01]  /*fad0*/  STL [R1+0x528], R20 ;  /* 0x0005281401007387 */ /* 0x000fe20000100800 */
[----:B------:R-:W-:Y:S01]  /*fae0*/  LEA R16, P3, R9, R5, 0x1 ;  /* 0x0000000509107211 */ /* 0x000fe200078608ff */
[----:B------:R-:W-:Y:S01]  /*faf0*/  IMAD R7, R7, UR10, RZ ;  /* 0x0000000a07077c24 */ /* 0x000fe2000f8e02ff */
[----:B------:R-:W-:Y:S01]  /*fb00*/  LEA.HI.X.SX32 R15, R15, R0, 0x1, P2 ;  /* 0x000000000f0f7211 */ /* 0x000fe200010f0eff */
        /* <DEDUP_REMOVED lines=21> */
[-C--:B------:R-:W-:Y:S01]  /*fc60*/  LEA.HI.X.SX32 R11, R10, R0.reuse, 0x1, P5 ;  /* 0x000000000a0b7211 */ /* 0x080fe200028f0eff */
[----:B------:R-:W-:Y:S01]  /*fc70*/  STL [R1+0x558], R14 ;  /* 0x0005580e01007387 */ /* 0x000fe20000100800 */
[----:B------:R-:W-:-:S03]  /*fc80*/  LEA.HI.X.SX32 R9, R9, R0, 0x1, P3 ;  /* 0x0000000009097211 */ /* 0x000fc600018f0eff */
[----:B------:R-:W-:Y:S01]  /*fc90*/  STL [R1+0x524], R13 ;  /* 0x0005240d01007387 */ /* 0x000fe20000100800 */
[----:B------:R-:W-:Y:S01]  /*fca0*/  LEA.HI.X.SX32 R6, R6, R0, 0x1, P0 ;  /* 0x0000000006067211 */ /* 0x000fe200000f0eff */
[----:B----4-:R-:W-:Y:S02]  /*fcb0*/  IMAD R4, R4, UR10, RZ ;  /* 0x0000000a04047c24 */ /* 0x010fe4000f8e02ff */
        /* <DEDUP_REMOVED lines=19> */
[----:B---3--:R-:W-:-:S05]  /*fdf0*/  LEA R12, P6, R140, R5, 0x1 ;  /* 0x000000058c0c7211 */ /* 0x008fca00078c08ff */
[----:B------:R-:W-:Y:S01]  /*fe00*/  STL [R1+0x560], R12 ;  /* 0x0005600c01007387 */ /* 0x000fe20000100800 */
[----:B------:R-:W-:-:S03]  /*fe10*/  LEA R10, P5, R142, R5, 0x1 ;  /* 0x000000058e0a7211 */ /* 0x000fc600078a08ff */
[----:B------:R0:W-:Y:S04]  /*fe20*/  STL [R1+0x52c], R11 ;  /* 0x00052c0b01007387 */ /* 0x0001e80000100800 */
[----:B------:R1:W-:Y:S04]  /*fe30*/  STL [R1+0x568], R10 ;  /* 0x0005680a01007387 */ /* 0x0003e80000100800 */
[----:B------:R2:W-:Y:S01]  /*fe40*/  STL [R1+0x534], R9 ;  /* 0x0005340901007387 */ /* 0x0005e20000100800 */
[----:B0-----:R-:W-:Y:S02]  /*fe50*/  LEA R11, P3, R146, R5, 0x1 ;  /* 0x00000005920b7211 */ /* 0x001fe400078608ff */
[----:B-1----:R-:W-:-:S02]  /*fe60*/  LEA.HI.X.SX32 R10, R8, R0, 0x1, P2 ;  /* 0x00000000080a7211 */ /* 0x002fc400010f0eff */
[----:B------:R-:W-:Y:S02]  /*fe70*/  LEA.HI.X.SX32 R8, R7, R0, 0x1, P1 ;  /* 0x0000000007087211 */ /* 0x000fe400008f0eff */
[-C--:B--2---:R-:W-:Y:S01]  /*fe80*/  LEA R9, P2, R151, R5.reuse, 0x1 ;  /* 0x0000000597097211 */ /* 0x084fe200078408ff */
[----:B------:R-:W-:Y:S04]  /*fe90*/  STL [R1+0x570], R11 ;  /* 0x0005700b01007387 */ /* 0x000fe80000100800 */
[----:B------:R-:W-:Y:S01]  /*fea0*/  STL [R1+0x53c], R10 ;  /* 0x00053c0a01007387 */ /* 0x000fe20000100800 */
[----:B------:R-:W-:-:S03]  /*feb0*/  LEA R7, P1, R156, R5, 0x1 ;  /* 0x000000059c077211 */ /* 0x000fc600078208ff */
[----:B------:R-:W-:Y:S04]  /*fec0*/  STL [R1+0x578], R9 ;  /* 0x0005780901007387 */ /* 0x000fe80000100800 */
[----:B------:R0:W-:Y:S04]  /*fed0*/  STL [R1+0x544], R8 ;  /* 0x0005440801007387 */ /* 0x0001e80000100800 */
[----:B------:R1:W-:Y:S04]  /*fee0*/  STL [R1+0x580], R7 ;  /* 0x0005800701007387 */ /* 0x0003e80000100800 */
[----:B------:R2:W-:Y:S01]  /*fef0*/  STL [R1+0x54c], R6 ;  /* 0x00054c0601007387 */ /* 0x0005e20000100800 */
[----:B0-----:R-:W-:-:S02]  /*ff00*/  LEA R8, P0, R160, R5, 0x1 ;  /* 0x00000005a0087211 */ /* 0x001fc400078008ff */
[----:B-1----:R-:W-:-:S03]  /*ff10*/  LEA.HI.X.SX32 R7, R164, R0, 0x1, P4 ;  /* 0x00000000a4077211 */ /* 0x002fc600020f0eff */
[----:B------:R0:W-:Y:S01]  /*ff20*/  STL [R1+0x588], R8 ;  /* 0x0005880801007387 */ /* 0x0001e20000100800 */
[----:B--2---:R-:W-:-:S03]  /*ff30*/  LEA R6, P4, R3, R5, 0x1 ;  /* 0x0000000503067211 */ /* 0x004fc600078808ff */
[----:B------:R1:W-:Y:S04]  /*ff40*/  STL [R1+0x554], R7 ;  /* 0x0005540701007387 */ /* 0x0003e80000100800 */
[----:B------:R2:W-:Y:S01]  /*ff50*/  STL [R1+0x590], R6 ;  /* 0x0005900601007387 */ /* 0x0005e20000100800 */
[----:B0-----:R-:W-:Y:S02]  /*ff60*/  LEA.HI.X.SX32 R8, R140, R0, 0x1, P6 ;  /* 0x000000008c087211 */ /* 0x001fe400030f0eff */
[----:B-1----:R-:W-:-:S03]  /*ff70*/  LEA R7, P6, R4, R5, 0x1 ;  /* 0x0000000504077211 */ /* 0x002fc600078c08ff */
[----:B------:R0:W-:Y:S01]  /*ff80*/  STL [R1+0x55c], R8 ;  /* 0x00055c0801007387 */ /* 0x0001e20000100800 */
[----:B--2---:R-:W-:-:S03]  /*ff90*/  LEA.HI.X.SX32 R6, R142, R0, 0x1, P5 ;  /* 0x000000008e067211 */ /* 0x004fc600028f0eff */
[----:B------:R1:W-:Y:S04]  /*ffa0*/  STL [R1+0x598], R7 ;  /* 0x0005980701007387 */ /* 0x0003e80000100800 */
[----:B------:R2:W-:Y:S01]  /*ffb0*/  STL [R1+0x564], R6 ;  /* 0x0005640601007387 */ /* 0x0005e20000100800 */
[----:B0-----:R-:W-:Y:S02]  /*ffc0*/  LEA R8, P5, R2, R5, 0x1 ;  /* 0x0000000502087211 */ /* 0x001fe400078a08ff */
        /* <DEDUP_REMOVED lines=15> */
[----:B------:R1:W-:Y:S01]  /*100c0*/  STL [R1+0x584], R7 ;  /* 0x0005840701007387 */ /* 0x0003e20000100800 */
[----:B0-----:R-:W-:-:S03]  /*100d0*/  LEA.HI.X.SX32 R8, R3, R0, 0x1, P4 ;  /* 0x0000000003087211 */ /* 0x001fc600020f0eff */
[----:B------:R-:W2:Y:S04]  /*100e0*/  LDL.LU R3, [R1+0xf5c] ;  /* 0x000f5c0001037983 */ /* 0x000ea80000300800 */
[----:B------:R0:W-:Y:S01]  /*100f0*/  STL [R1+0x5c0], R6 ;  /* 0x0005c00601007387 */ /* 0x0001e20000100800 */
[----:B-1----:R-:W-:-:S03]  /*10100*/  LEA.HI.X.SX32 R7, R4, R0, 0x1, P6 ;  /* 0x0000000004077211 */ /* 0x002fc600030f0eff */
[----:B------:R1:W-:Y:S04]  /*10110*/  STL [R1+0x58c], R8 ;  /* 0x00058c0801007387 */ /* 0x0003e80000100800 */
[----:B------:R3:W5:Y:S01]  /*10120*/  LDL.LU R4, [R1+0xf58] ;  /* 0x000f580001047983 */ /* 0x0007620000300800 */
[----:B0-----:R-:W-:-:S05]  /*10130*/  LEA R6, P4, R175, R5, 0x1 ;  /* 0x00000005af067211 */ /* 0x001fca00078808ff */
[----:B------:R0:W-:Y:S01]  /*10140*/  STL [R1+0x5c8], R6 ;  /* 0x0005c80601007387 */ /* 0x0001e20000100800 */
[----:B-1----:R-:W-:-:S03]  /*10150*/  LEA.HI.X.SX32 R8, R2, R0, 0x1, P5 ;  /* 0x0000000002087211 */ /* 0x002fc600028f0eff */
[----:B------:R1:W-:Y:S04]  /*10160*/  STL [R1+0x594], R7 ;  /* 0x0005940701007387 */ /* 0x0003e80000100800 */
[----:B------:R-:W4:Y:S01]  /*10170*/  LDL.LU R2, [R1+0xf54] ;  /* 0x000f540001027983 */ /* 0x000f220000300800 */
[-C--:B0-----:R-:W-:Y:S02]  /*10180*/  LEA R6, P6, R177, R5.reuse, 0x1 ;  /* 0x00000005b1067211 */ /* 0x081fe400078c08ff */
[----:B-1----:R-:W-:-:S03]  /*10190*/  LEA R7, P5, R179, R5, 0x1 ;  /* 0x00000005b3077211 */ /* 0x002fc600078a08ff */
[----:B------:R0:W-:Y:S04]  /*101a0*/  STL [R1+0x5d0], R6 ;  /* 0x0005d00601007387 */ /* 0x0001e80000100800 */
[----:B------:R1:W-:Y:S01]  /*101b0*/  STL [R1+0x59c], R8 ;  /* 0x00059c0801007387 */ /* 0x0003e20000100800 */
[----:B0-----:R-:W-:-:S03]  /*101c0*/  LEA.HI.X.SX32 R6, R167, R0, 0x1, P3 ;  /* 0x00000000a7067211 */ /* 0x001fc600018f0eff */
[----:B------:R0:W-:Y:S01]  /*101d0*/  STL [R1+0x5d8], R7 ;  /* 0x0005d80701007387 */ /* 0x0001e20000100800 */
[----:B-1----:R-:W-:-:S03]  /*101e0*/  LEA R8, P3, R181, R5, 0x1 ;  /* 0x00000005b5087211 */ /* 0x002fc600078608ff */
[----:B------:R1:W-:Y:S01]  /*101f0*/  STL [R1+0x5a4], R6 ;  /* 0x0005a40601007387 */ /* 0x0003e20000100800 */
[----:B0-----:R-:W-:-:S03]  /*10200*/  LEA.HI.X.SX32 R7, R169, R0, 0x1, P2 ;  /* 0x00000000a9077211 */ /* 0x001fc600010f0eff */
[----:B------:R0:W-:Y:S01]  /*10210*/  STL [R1+0x5e0], R8 ;  /* 0x0005e00801007387 */ /* 0x0001e20000100800 */
[----:B-1----:R-:W-:-:S03]  /*10220*/  LEA R6, P2, R183, R5, 0x1 ;  /* 0x00000005b7067211 */ /* 0x002fc600078408ff */
[----:B------:R1:W-:Y:S04]  /*10230*/  STL [R1+0x5ac], R7 ;  /* 0x0005ac0701007387 */ /* 0x0003e80000100800 */
[----:B------:R3:W-:Y:S01]  /*10240*/  STL [R1+0x5e8], R6 ;  /* 0x0005e80601007387 */ /* 0x0007e20000100800 */
[----:B0-----:R-:W-:Y:S02]  /*10250*/  LEA.HI.X.SX32 R8, R171, R0, 0x1, P1 ;  /* 0x00000000ab087211 */ /* 0x001fe400008f0eff */
[----:B-1----:R-:W-:-:S03]  /*10260*/  LEA R7, P1, R185, R5, 0x1 ;  /* 0x00000005b9077211 */ /* 0x002fc600078208ff */
[----:B------:R0:W-:Y:S01]  /*10270*/  STL [R1+0x5b4], R8 ;  /* 0x0005b40801007387 */ /* 0x0001e20000100800 */
[----:B---3--:R-:W-:-:S03]  /*10280*/  LEA.HI.X.SX32 R6, R173, R0, 0x1, P0 ;  /* 0x00000000ad067211 */ /* 0x008fc600000f0eff */
[----:B------:R1:W-:Y:S04]  /*10290*/  STL [R1+0x5f0], R7 ;  /* 0x0005f00701007387 */ /* 0x0003e80000100800 */
[----:B------:R3:W-:Y:S01]  /*102a0*/  STL [R1+0x5bc], R6 ;  /* 0x0005bc0601007387 */ /* 0x0007e20000100800 */
[----:B0-----:R-:W-:Y:S02]  /*102b0*/  LEA R8, P0, R187, R5, 0x1 ;  /* 0x00000005bb087211 */ /* 0x001fe400078008ff */
[----:B-1----:R-:W-:-:S03]  /*102c0*/  LEA.HI.X.SX32 R7, R175, R0, 0x1, P4 ;  /* 0x00000000af077211 */ /* 0x002fc600020f0eff */
[----:B------:R0:W-:Y:S01]  /*102d0*/  STL [R1+0x5f8], R8 ;  /* 0x0005f80801007387 */ /* 0x0001e20000100800 */
[----:B---3--:R-:W-:-:S03]  /*102e0*/  LEA R6, P4, R189, R5, 0x1 ;  /* 0x00000005bd067211 */ /* 0x008fc600078808ff */
        /* <DEDUP_REMOVED lines=18> */
[----:B------:R1:W-:Y:S01]  /*10410*/  STL [R1+0x620], R7 ;  /* 0x0006200701007387 */ /* 0x0003e20000100800 */
[----:B------:R-:W-:-:S03]  /*10420*/  IMAD R203, R203, UR10, RZ ;  /* 0x0000000acbcb7c24 */ /* 0x000fc6000f8e02ff */
[----:B------:R3:W-:Y:S01]  /*10430*/  STL [R1+0x5ec], R6 ;  /* 0x0005ec0601007387 */ /* 0x0007e20000100800 */
[----:B0-----:R-:W-:Y:S02]  /*10440*/  LEA R8, P1, R199, R5, 0x1 ;  /* 0x00000005c7087211 */ /* 0x001fe400078208ff */
[----:B-1----:R-:W-:-:S03]  /*10450*/  LEA.HI.X.SX32 R7, R187, R0, 0x1, P0 ;  /* 0x00000000bb077211 */ /* 0x002fc600000f0eff */
[----:B------:R0:W-:Y:S01]  /*10460*/  STL [R1+0x628], R8 ;  /* 0x0006280801007387 */ /* 0x0001e20000100800 */
[----:B---3--:R-:W-:-:S03]  /*10470*/  LEA R6, P0, R201, R5, 0x1 ;  /* 0x00000005c9067211 */ /* 0x008fc600078008ff */
[----:B------:R1:W-:Y:S01]  /*10480*/  STL [R1+0x5f4], R7 ;  /* 0x0005f40701007387 */ /* 0x0003e20000100800 */
[----:B------:R-:W-:-:S03]  /*10490*/  IMAD R205, R205, UR10, RZ ;  /* 0x0000000acdcd7c24 */ /* 0x000fc6000f8e02ff */
[----:B------:R3:W-:Y:S01]  /*104a0*/  STL [R1+0x630], R6 ;  /* 0x0006300601007387 */ /* 0x0007e20000100800 */
[----:B0-----:R-:W-:Y:S01]  /*104b0*/  LEA.HI.X.SX32 R8, R189, R0, 0x1, P4 ;  /* 0x00000000bd087211 */ /* 0x001fe200020f0eff */
[----:B------:R-:W-:Y:S01]  /*104c0*/  IMAD R207, R207, UR10, RZ ;  /* 0x0000000acfcf7c24 */ /* 0x000fe2000f8e02ff */
        /* <DEDUP_REMOVED lines=753> */
[----:B------:R1:W-:Y:S04]  /*133e0*/  STL [R1+0xee8], R7 ;  /* 0x000ee80701007387 */ /* 0x0003e80000100800 */
[----:B------:R3:W-:Y:S01]  /*133f0*/  STL [R1+0xecc], R6 ;  /* 0x000ecc0601007387 */ /* 0x0007e20000100800 */
[----:B0-----:R-:W-:Y:S02]  /*13400*/  LEA R8, P2, R162, R5, 0x1 ;  /* 0x00000005a2087211 */ /* 0x001fe400078408ff */
[----:B-1----:R-:W-:-:S03]  /*13410*/  LEA.HI.X.SX32 R7, R154, R0, 0x1, P1 ;  /* 0x000000009a077211 */ /* 0x002fc600008f0eff */
[----:B------:R-:W-:Y:S01]  /*13420*/  STL [R1+0xeec], R8 ;  /* 0x000eec0801007387 */ /* 0x000fe20000100800 */
[----:B---3--:R-:W-:Y:S02]  /*13430*/  LEA R6, P1, R166, R5, 0x1 ;  /* 0x00000005a6067211 */ /* 0x008fe400078208ff */
[-C--:B------:R-:W-:Y:S01]  /*13440*/  LEA.HI.X.SX32 R5, R158, R0.reuse, 0x1, P0 ;  /* 0x000000009e057211 */ /* 0x080fe200000f0eff */
[----:B------:R-:W-:Y:S04]  /*13450*/  STL [R1+0xed4], R7 ;  /* 0x000ed40701007387 */ /* 0x000fe80000100800 */
[----:B------:R0:W-:Y:S04]  /*13460*/  STL [R1+0xae8], R6 ;  /* 0x000ae80601007387 */ /* 0x0001e80000100800 */
[----:B------:R1:W-:Y:S01]  /*13470*/  STL [R1+0xad4], R5 ;  /* 0x000ad40501007387 */ /* 0x0003e20000100800 */
[----:B0-----:R-:W-:-:S02]  /*13480*/  LEA.HI.X.SX32 R6, R182, R0, 0x1, P4 ;  /* 0x00000000b6067211 */ /* 0x001fc400020f0eff */
[----:B-1----:R-:W-:-:S03]  /*13490*/  LEA.HI.X.SX32 R5, R198, R0, 0x1, P6 ;  /* 0x00000000c6057211 */ /* 0x002fc600030f0eff */
[----:B------:R0:W-:Y:S01]  /*134a0*/  STL [R1+0xad8], R6 ;  /* 0x000ad80601007387 */ /* 0x0001e20000100800 */
[----:B------:R-:W-:-:S03]  /*134b0*/  LEA.HI.X.SX32 R7, R246, R0, 0x1, P5 ;  /* 0x00000000f6077211 */ /* 0x000fc600028f0eff */
[----:B------:R1:W-:Y:S01]  /*134c0*/  STL [R1+0xadc], R5 ;  /* 0x000adc0501007387 */ /* 0x0003e20000100800 */
[C---:B--2---:R-:W-:Y:S02]  /*134d0*/  LEA R16, P0, R3.reuse, UR8, 0x1 ;  /* 0x0000000803107c11 */ /* 0x044fe4000f8008ff */
[-C--:B0-----:R-:W-:Y:S01]  /*134e0*/  LEA.HI.X.SX32 R6, R214, R0.reuse, 0x1, P3 ;  /* 0x00000000d6067211 */ /* 0x081fe200018f0eff */
[----:B------:R-:W-:Y:S01]  /*134f0*/  STL [R1+0xaec], R7 ;  /* 0x000aec0701007387 */ /* 0x000fe20000100800 */
[-C--:B-1----:R-:W-:Y:S02]  /*13500*/  LEA.HI.X.SX32 R5, R162, R0.reuse, 0x1, P2 ;  /* 0x00000000a2057211 */ /* 0x082fe400010f0eff */
[----:B------:R-:W-:Y:S01]  /*13510*/  LEA.HI.X.SX32 R0, R166, R0, 0x1, P1 ;  /* 0x00000000a6007211 */ /* 0x000fe200008f0eff */
[----:B------:R-:W-:Y:S01]  /*13520*/  STL [R1+0xae0], R6 ;  /* 0x000ae00601007387 */ /* 0x000fe20000100800 */
[----:B------:R-:W-:-:S03]  /*13530*/  LEA.HI.X.SX32 R15, R3, UR9, 0x1, P0 ;  /* 0x00000009030f7c11 */ /* 0x000fc600080f0eff */
[----:B------:R0:W-:Y:S04]  /*13540*/  STL [R1+0xae4], R5 ;  /* 0x000ae40501007387 */ /* 0x0001e80000100800 */
[----:B------:R1:W-:Y:S04]  /*13550*/  STL [R1+0x6d8], R0 ;  /* 0x0006d80001007387 */ /* 0x0003e80000100800 */
[----:B------:R-:W2:Y:S01]  /*13560*/  LDL.LU R3, [R1+0xf50] ;  /* 0x000f500001037983 */ /* 0x000ea20000300800 */
[----:B0-----:R-:W0:Y:S03]  /*13570*/  LDC R5, c[0x0][0x238] ;  /* 0x00008e00ff057b82 */ /* 0x001e260000000800 */
[----:B------:R-:W-:Y:S04]  /*13580*/  STL [R1+0x2f4], RZ ;  /* 0x0002f4ff01007387 */ /* 0x000fe80000100800 */
[----:B------:R-:W-:Y:S04]  /*13590*/  STL [R1], RZ ;  /* 0x000000ff01007387 */ /* 0x000fe80000100800 */
[----:B------:R-:W-:Y:S04]  /*135a0*/  STL [R1+0x4], RZ ;  /* 0x000004ff01007387 */ /* 0x000fe80000100800 */
        /* <DEDUP_REMOVED lines=125> */
[----:B------:R-:W-:Y:S01]  /*13d80*/  STL [R1+0x1fc], RZ ;  /* 0x0001fcff01007387 */ /* 0x000fe20000100800 */
[----:B------:R-:W-:Y:S01]  /*13d90*/  UIADD3 UR5, UR4, 0x10000, URZ ;  /* 0x0001000004057890 */ /* 0x000fe2000fffe03f */
        /* <DEDUP_REMOVED lines=40> */
[----:B------:R-:W-:Y:S01]  /*14020*/  CS2R R104, SRZ ;  /* 0x0000000000687805 */ /* 0x000fe2000001ff00 */
[----:B------:R-:W-:Y:S01]  /*14030*/  USHF.R.U32.HI UR38, URZ, 0x4, UR4 ;  /* 0x000000043f267899 */ /* 0x000fe20008011604 */
[----:B------:R-:W-:Y:S01]  /*14040*/  UMOV UR8, URZ ;  /* 0x0000003f00087c82 */ /* 0x000fe20008000000 */
[----:B------:R-:W-:Y:S01]  /*14050*/  UMOV UR9, URZ ;  /* 0x0000003f00097c82 */ /* 0x000fe20008000000 */
[----:B------:R-:W-:-:S02]  /*14060*/  USHF.L.U32 UR60, UR60, 0x7, URZ ;  /* 0x000000073c3c7899 */ /* 0x000fc4000800063f */
[----:B------:R-:W-:Y:S01]  /*14070*/  USHF.R.U32.HI UR5, URZ, 0x4, UR5 ;  /* 0x000000043f057899 */ /* 0x000fe20008011605 */
[----:B-1----:R-:W1:Y:S01]  /*14080*/  LDC R0, c[0x0][0x230] ;  /* 0x00008c00ff007b82 */ /* 0x002e620000000800 */
[C---:B0-----:R-:W-:Y:S01]  /*14090*/  IMAD R151, R5.reuse, 0xfe, RZ ;  /* 0x000000fe05977824 */ /* 0x041fe200078e02ff */
[----:B------:R-:W-:Y:S01]  /*140a0*/  USGXT.U32 UR38, UR38, 0xe ;  /* 0x0000000e2626789a */ /* 0x000fe20008000000 */
[C---:B------:R-:W-:Y:S01]  /*140b0*/  IMAD R152, R5.reuse, 0xfa, RZ ;  /* 0x000000fa05987824 */ /* 0x040fe200078e02ff */
[----:B------:R-:W-:Y:S01]  /*140c0*/  USGXT.U32 UR36, UR5, 0xe ;  /* 0x0000000e0524789a */ /* 0x000fe20008000000 */
[C---:B------:R-:W-:Y:S01]  /*140d0*/  IMAD R153, R5.reuse, 0xf6, RZ ;  /* 0x000000f605997824 */ /* 0x040fe200078e02ff */
[----:B------:R-:W-:Y:S01]  /*140e0*/  UIADD3 UR13, UP0, UR38, 0x2, URZ ;  /* 0x00000002260d7890 */ /* 0x000fe2000ff1e03f */
[C---:B------:R-:W-:Y:S01]  /*140f0*/  IMAD R154, R5.reuse, 0xf2, RZ ;  /* 0x000000f2059a7824 */ /* 0x040fe200078e02ff */
[----:B------:R-:W-:Y:S01]  /*14100*/  USHF.R.S32.HI UR10, URZ, 0x1f, UR60 ;  /* 0x0000001f3f0a7899 */ /* 0x000fe2000801143c */
[C---:B------:R-:W-:Y:S01]  /*14110*/  IMAD R155, R5.reuse, 0xee, RZ ;  /* 0x000000ee059b7824 */ /* 0x040fe200078e02ff */
[----:B------:R-:W-:Y:S01]  /*14120*/  UIADD3.X UR11, UR9, 0x40000040, URZ, UP0, !UPT ;  /* 0x40000040090b7890 */ /* 0x000fe200087fe43f */
[C---:B------:R-:W-:Y:S01]  /*14130*/  IMAD R156, R5.reuse, 0xea, RZ ;  /* 0x000000ea059c7824 */ /* 0x040fe200078e02ff */
[----:B------:R-:W-:Y:S01]  /*14140*/  UIADD3 UR12, UP0, UR36, 0x80, URZ ;  /* 0x00000080240c7890 */ /* 0x000fe2000ff1e03f */
[C---:B------:R-:W-:Y:S01]  /*14150*/  IMAD R157, R5.reuse, 0xe6, RZ ;  /* 0x000000e6059d7824 */ /* 0x040fe200078e02ff */
[----:B------:R-:W-:Y:S01]  /*14160*/  USHF.L.U32 UR5, UR60, 0x1, URZ ;  /* 0x000000013c057899 */ /* 0x000fe2000800063f */
[C---:B------:R-:W-:Y:S01]  /*14170*/  IMAD R158, R5.reuse, 0x7f, RZ ;  /* 0x0000007f059e7824 */ /* 0x040fe200078e02ff */
[----:B------:R-:W-:Y:S01]  /*14180*/  UIADD3.X UR9, UR8, 0x40000040, URZ, UP0, !UPT ;  /* 0x4000004008097890 */ /* 0x000fe200087fe43f */
[C---:B------:R-:W-:Y:S01]  /*14190*/  IMAD R159, R5.reuse, 0xe2, RZ ;  /* 0x000000e2059f7824 */ /* 0x040fe200078e02ff */
[----:B------:R-:W-:Y:S01]  /*141a0*/  USHF.L.U64.HI UR60, UR60, 0x1, UR10 ;  /* 0x000000013c3c7899 */ /* 0x000fe2000801020a */
[C---:B------:R-:W-:Y:S01]  /*141b0*/  IMAD R160, R5.reuse, 0x7d, RZ ;  /* 0x0000007d05a07824 */ /* 0x040fe200078e02ff */
[----:B------:R-:W-:Y:S01]  /*141c0*/  UMOV UR8, UR12 ;  /* 0x0000000c00087c82 */ /* 0x000fe20008000000 */
[C---:B------:R-:W-:Y:S01]  /*141d0*/  IMAD R161, R5.reuse, 0xde, RZ ;  /* 0x000000de05a17824 */ /* 0x040fe200078e02ff */
[----:B------:R-:W-:Y:S01]  /*141e0*/  UMOV UR10, UR13 ;  /* 0x0000000d000a7c82 */ /* 0x000fe20008000000 */
[C---:B------:R-:W-:Y:S01]  /*141f0*/  IMAD R162, R5.reuse, 0x7b, RZ ;  /* 0x0000007b05a27824 */ /* 0x040fe200078e02ff */
[----:B------:R-:W-:Y:S01]  /*14200*/  UIADD3.64 UR42, UR8, 0x380, URZ ;  /* 0x00000380082a7897 */ /* 0x000fe2000fffe03f */
[----:B-1----:R-:W-:Y:S01]  /*14210*/  VIADD R0, R0, 0x7f ;  /* 0x0000007f00007836 */ /* 0x002fe20000000000 */
[----:B------:R-:W-:Y:S01]  /*14220*/  UIADD3.64 UR40, UR8, 0x400, URZ ;  /* 0x0000040008287897 */ /* 0x000fe2000fffe03f */
[C---:B------:R-:W-:Y:S01]  /*14230*/  IMAD R163, R5.reuse, 0xda, RZ ;  /* 0x000000da05a37824 */ /* 0x040fe200078e02ff */
[----:B------:R-:W-:Y:S01]  /*14240*/  UIADD3.64 UR14, UR10, 0x2, URZ ;  /* 0x000000020a0e7897 */ /* 0x000fe2000fffe03f */
[C---:B------:R-:W-:Y:S01]  /*14250*/  IMAD R164, R5.reuse, 0x79, RZ ;  /* 0x0000007905a47824 */ /* 0x040fe200078e02ff */
[----:B------:R-:W-:Y:S01]  /*14260*/  SHF.R.S32.HI R7, RZ, 0x1f, R0 ;  /* 0x0000001fff077819 */ /* 0x000fe20000011400 */
[C---:B------:R-:W-:Y:S01]  /*14270*/  IMAD R165, R5.reuse, 0xd6, RZ ;  /* 0x000000d605a57824 */ /* 0x040fe200078e02ff */
[----:B------:R-:W-:Y:S01]  /*14280*/  UIADD3.64 UR18, UR10, 0x4, URZ ;  /* 0x000000040a127897 */ /* 0x000fe2000fffe03f */
[----:B------:R-:W-:Y:S01]  /*14290*/  IMAD R166, R5, 0x77, RZ ;  /* 0x0000007705a67824 */ /* 0x000fe200078e02ff */
[----:B------:R-:W-:Y:S01]  /*142a0*/  LEA.HI R7, R7, R0, RZ, 0x7 ;  /* 0x0000000007077211 */ /* 0x000fe200078f38ff */
[C---:B------:R-:W-:Y:S01]  /*142b0*/  IMAD R167, R5.reuse, 0xd2, RZ ;  /* 0x000000d205a77824 */ /* 0x040fe200078e02ff */
[----:B------:R-:W-:Y:S01]  /*142c0*/  UIADD3.64 UR22, UR10, 0x7fe, URZ ;  /* 0x000007fe0a167897 */ /* 0x000fe2000fffe03f */
[C---:B------:R-:W-:Y:S01]  /*142d0*/  IMAD R168, R5.reuse, 0x75, RZ ;  /* 0x0000007505a87824 */ /* 0x040fe200078e02ff */
[----:B------:R-:W-:Y:S01]  /*142e0*/  SHF.R.S32.HI R6, RZ, 0x7, R7 ;  /* 0x00000007ff067819 */ /* 0x000fe20000011407 */
[----:B------:R-:W-:Y:S01]  /*142f0*/  IMAD R169, R5, 0xce, RZ ;  /* 0x000000ce05a97824 */ /* 0x000fe200078e02ff */
[-C--:B------:R-:W-:Y:S01]  /*14300*/  IADD3 R6, P2, R151, R16.reuse, RZ ;  /* 0x0000001097067210 */ /* 0x080fe20007f5e0ff */
[C---:B------:R-:W-:Y:S01]  /*14310*/  IMAD R170, R5.reuse, 0x73, RZ ;  /* 0x0000007305aa7824 */ /* 0x040fe200078e02ff */
[-C--:B------:R-:W-:Y:S01]  /*14320*/  IADD3 R7, P4, R152, R16.reuse, RZ ;  /* 0x0000001098077210 */ /* 0x080fe20007f9e0ff */
[----:B------:R-:W-:Y:S01]  /*14330*/  IMAD R171, R5, 0xca, RZ ;  /* 0x000000ca05ab7824 */ /* 0x000fe200078e02ff */
[-C--:B------:R-:W-:Y:S01]  /*14340*/  IADD3 R151, P5, R153, R16.reuse, RZ ;  /* 0x0000001099977210 */ /* 0x080fe20007fbe0ff */
[----:B------:R0:W-:Y:S01]  /*14350*/  STL [R1+0x6e0], R6 ;  /* 0x0006e00601007387 */ /* 0x0001e20000100800 */
[C---:B------:R-:W-:Y:S01]  /*14360*/  IMAD R172, R5.reuse, 0x71, RZ ;  /* 0x0000007105ac7824 */ /* 0x040fe200078e02ff */
[----:B------:R-:W-:Y:S01]  /*14370*/  UIADD3.64 UR26, UR10, 0x800, URZ ;  /* 0x000008000a1a7897 */ /* 0x000fe2000fffe03f */
[C---:B------:R-:W-:Y:S01]  /*14380*/  IMAD R173, R5.reuse, 0xc6, RZ ;  /* 0x000000c605ad7824 */ /* 0x040fe200078e02ff */
[----:B------:R1:W-:Y:S01]  /*14390*/  STL [R1+0x6f0], R7 ;  /* 0x0006f00701007387 */ /* 0x0003e20000100800 */
[C---:B------:R-:W-:Y:S01]  /*143a0*/  IMAD R174, R5.reuse, 0x6f, RZ ;  /* 0x0000006f05ae7824 */ /* 0x040fe200078e02ff */
[----:B------:R-:W-:Y:S01]  /*143b0*/  UIADD3.64 UR30, UR10, 0x802, URZ ;  /* 0x000008020a1e7897 */ /* 0x000fe2000fffe03f */
[C---:B------:R-:W-:Y:S01]  /*143c0*/  IMAD R175, R5.reuse, 0xc2, RZ ;  /* 0x000000c205af7824 */ /* 0x040fe200078e02ff */
[----:B------:R3:W-:Y:S01]  /*143d0*/  STL [R1+0x700], R151 ;  /* 0x0007009701007387 */ /* 0x0007e20000100800 */
[C---:B------:R-:W-:Y:S01]  /*143e0*/  IMAD R176, R5.reuse, 0x6d, RZ ;  /* 0x0000006d05b07824 */ /* 0x040fe200078e02ff */
[-C--:B0-----:R-:W-:Y:S01]  /*143f0*/  IADD3 R6, P6, R154, R16.reuse, RZ ;  /* 0x000000109a067210 */ /* 0x081fe20007fde0ff */
[C---:B------:R-:W-:Y:S01]  /*14400*/  IMAD R177, R5.reuse, 0xbe, RZ ;  /* 0x000000be05b17824 */ /* 0x040fe200078e02ff */
[----:B------:R-:W-:Y:S01]  /*14410*/  UIADD3.64 UR34, UR10, 0x804, URZ ;  /* 0x000008040a227897 */ /* 0x000fe2000fffe03f */
[----:B------:R-:W-:Y:S01]  /*14420*/  IMAD R178, R5, 0x6b, RZ ;  /* 0x0000006b05b27824 */ /* 0x000fe200078e02ff */
[-C--:B-1----:R-:W-:Y:S01]  /*14430*/  IADD3 R7, P0, R155, R16.reuse, RZ ;  /* 0x000000109b077210 */ /* 0x082fe20007f1e0ff */
[----:B------:R0:W-:Y:S01]  /*14440*/  STL [R1+0x710], R6 ;  /* 0x0007100601007387 */ /* 0x0001e20000100800 */
[C---:B------:R-:W-:Y:S01]  /*14450*/  IMAD R179, R5.reuse, 0xba, RZ ;  /* 0x000000ba05b37824 */ /* 0x040fe200078e02ff */
[----:B------:R-:W-:Y:S01]  /*14460*/  UIADD3.64 UR12, UR8, 0x80, URZ ;  /* 0x00000080080c7897 */ /* 0x000fe2000fffe03f */
[-C--:B---3--:R-:W-:Y:S01]  /*14470*/  IADD3 R151, P3, R156, R16.reuse, RZ ;  /* 0x000000109c977210 */ /* 0x088fe20007f7e0ff */
[----:B------:R1:W-:Y:S01]  /*14480*/  STL [R1+0x720], R7 ;  /* 0x0007200701007387 */ /* 0x0003e20000100800 */
[C---:B------:R-:W-:Y:S01]  /*14490*/  IMAD R180, R5.reuse, 0x69, RZ ;  /* 0x0000006905b47824 */ /* 0x040fe200078e02ff */
[----:B------:R-:W-:Y:S01]  /*144a0*/  UIADD3.64 UR16, UR8, 0x100, URZ ;  /* 0x0000010008107897 */ /* 0x000fe2000fffe03f */
[C---:B------:R-:W-:Y:S01]  /*144b0*/  IMAD R181, R5.reuse, 0xb6, RZ ;  /* 0x000000b605b57824 */ /* 0x040fe200078e02ff */
[----:B------:R3:W-:Y:S01]  /*144c0*/  STL [R1+0x730], R151 ;  /* 0x0007309701007387 */ /* 0x0007e20000100800 */
[----:B------:R-:W-:Y:S01]  /*144d0*/  IMAD R182, R5, 0x67, RZ ;  /* 0x0000006705b67824 */ /* 0x000fe200078e02ff */
[-C--:B0-----:R-:W-:Y:S01]  /*144e0*/  IADD3 R6, P1, R157, R16.reuse, RZ ;  /* 0x000000109d067210 */ /* 0x081fe20007f3e0ff */
[C---:B------:R-:W-:Y:S01]  /*144f0*/  IMAD R183, R5.reuse, 0xb2, RZ ;  /* 0x000000b205b77824 */ /* 0x040fe200078e02ff */
[----:B------:R-:W-:Y:S01]  /*14500*/  UIADD3.64 UR20, UR8, 0x180, URZ ;  /* 0x0000018008147897 */ /* 0x000fe2000fffe03f */
[C---:B------:R-:W-:Y:S01]  /*14510*/  IMAD R184, R5.reuse, 0x65, RZ ;  /* 0x0000006505b87824 */ /* 0x040fe200078e02ff */
[-C--:B-1----:R-:W-:Y:S01]  /*14520*/  LEA.HI.X.SX32 R7, R158, R15.reuse, 0x1, P2 ;  /* 0x0000000f9e077211 */ /* 0x082fe200010f0eff */
[----:B------:R0:W-:Y:S01]  /*14530*/  STL [R1+0x740], R6 ;  /* 0x0007400601007387 */ /* 0x0001e20000100800 */
[----:B------:R-:W-:Y:S01]  /*14540*/  IMAD R185, R5, 0xae, RZ ;  /* 0x000000ae05b97824 */ /* 0x000fe200078e02ff */
[----:B------:R-:W-:Y:S01]  /*14550*/  UIADD3.64 UR24, UR8, 0x200, URZ ;  /* 0x0000020008187897 */ /* 0x000fe2000fffe03f */
[-C--:B---3--:R-:W-:Y:S01]  /*14560*/  IADD3 R151, P2, R159, R16.reuse, RZ ;  /* 0x000000109f977210 */ /* 0x088fe20007f5e0ff */
[----:B------:R1:W-:Y:S01]  /*14570*/  STL [R1+0x6dc], R7 ;  /* 0x0006dc0701007387 */ /* 0x0003e20000100800 */
[C---:B------:R-:W-:Y:S01]  /*14580*/  IMAD R186, R5.reuse, 0x63, RZ ;  /* 0x0000006305ba7824 */ /* 0x040fe200078e02ff */
[----:B------:R-:W-:Y:S01]  /*14590*/  UIADD3.64 UR28, UR8, 0x280, URZ ;  /* 0x00000280081c7897 */ /* 0x000fe2000fffe03f */
[C---:B------:R-:W-:Y:S01]  /*145a0*/  IMAD R187, R5.reuse, 0xaa, RZ ;  /* 0x000000aa05bb7824 */ /* 0x040fe200078e02ff */
[----:B------:R3:W-:Y:S01]  /*145b0*/  STL [R1+0x750], R151 ;  /* 0x0007509701007387 */ /* 0x0007e20000100800 */
[C---:B------:R-:W-:Y:S01]  /*145c0*/  IMAD R188, R5.reuse, 0x61, RZ ;  /* 0x0000006105bc7824 */ /* 0x040fe200078e02ff */
[-C--:B0-----:R-:W-:Y:S01]  /*145d0*/  LEA.HI.X.SX32 R6, R160, R15.reuse, 0x1, P4 ;  /* 0x0000000fa0067211 */ /* 0x081fe200020f0eff */
[C---:B------:R-:W-:Y:S01]  /*145e0*/  IMAD R189, R5.reuse, 0xa6, RZ ;  /* 0x000000a605bd7824 */ /* 0x040fe200078e02ff */
[----:B------:R-:W-:Y:S01]  /*145f0*/  UIADD3.64 UR32, UR8, 0x300, URZ ;  /* 0x0000030008207897 */ /* 0x000fe2000fffe03f */
[----:B------:R-:W-:Y:S01]  /*14600*/  IMAD R190, R5, 0x5f, RZ ;  /* 0x0000005f05be7824 */ /* 0x000fe200078e02ff */
[-C--:B-1----:R-:W-:Y:S01]  /*14610*/  IADD3 R7, P4, R161, R16.reuse, RZ ;  /* 0x00000010a1077210 */ /* 0x082fe20007f9e0ff */
[----:B------:R0:W-:Y:S01]  /*14620*/  STL [R1+0x6ec], R6 ;  /* 0x0006ec0601007387 */ /* 0x0001e20000100800 */
[C---:B------:R-:W-:Y:S01]  /*14630*/  IMAD R191, R5.reuse, 0xa2, RZ ;  /* 0x000000a205bf7824 */ /* 0x040fe200078e02ff */
[----:B------:R-:W-:Y:S01]  /*14640*/  UIADD3.64 UR42, UR8, 0x480, URZ ;  /* 0x00000480082a7897 */ /* 0x000fe2000fffe03f */
[-C--:B---3--:R-:W-:Y:S01]  /*14650*/  LEA.HI.X.SX32 R151, R162, R15.reuse, 0x1, P5 ;  /* 0x0000000fa2977211 */ /* 0x088fe200028f0eff */
        /* <DEDUP_REMOVED lines=25> */
[----:B-1----:R-:W-:Y:S01]  /*147f0*/  IADD3 R7, P0, R167, R16, RZ ;  /* 0x00000010a7077210 */ /* 0x002fe20007f1e0ff */
[----:B------:R0:W-:Y:S01]  /*14800*/  STL [R1+0x71c], R6 ;  /* 0x00071c0601007387 */ /* 0x0001e20000100800 */
[C---:B------:R-:W-:Y:S01]  /*14810*/  IMAD R203, R5.reuse, 0x8a, RZ ;  /* 0x0000008a05cb7824 */ /* 0x040fe200078e02ff */
[----:B------:R-:W-:Y:S01]  /*14820*/  UMOV UR39, 0x40000040 ;  /* 0x4000004000277882 */ /* 0x000fe20000000000 */
[----:B---3--:R-:W-:Y:S01]  /*14830*/  LEA.HI.X.SX32 R151, R168, R15, 0x1, P3 ;  /* 0x0000000fa8977211 */ /* 0x008fe200018f0eff */
[----:B------:R1:W-:Y:S01]  /*14840*/  STL [R1+0x790], R7 ;  /* 0x0007900701007387 */ /* 0x0003e20000100800 */
[----:B------:R-:W-:-:S02]  /*14850*/  IMAD R204, R5, 0x51, RZ ;  /* 0x0000005105cc7824 */ /* 0x000fc400078e02ff */
[C---:B------:R-:W-:Y:S01]  /*14860*/  IMAD R205, R5.reuse, 0x86, RZ ;  /* 0x0000008605cd7824 */ /* 0x040fe200078e02ff */
[----:B------:R3:W-:Y:S01]  /*14870*/  STL [R1+0x72c], R151 ;  /* 0x00072c9701007387 */ /* 0x0007e20000100800 */
[----:B------:R-:W-:Y:S01]  /*14880*/  IMAD R206, R5, 0x4f, RZ ;  /* 0x0000004f05ce7824 */ /* 0x000fe200078e02ff */
[-C--:B0-----:R-:W-:Y:S01]  /*14890*/  IADD3 R6, P3, R169, R16.reuse, RZ ;  /* 0x00000010a9067210 */ /* 0x081fe20007f7e0ff */
[C---:B------:R-:W-:Y:S02]  /*148a0*/  IMAD R207, R5.reuse, 0x82, RZ ;  /* 0x0000008205cf7824 */ /* 0x040fe400078e02ff */
[C---:B------:R-:W-:Y:S01]  /*148b0*/  IMAD R208, R5.reuse, 0x4d, RZ ;  /* 0x0000004d05d07824 */ /* 0x040fe200078e02ff */
[----:B-1----:R-:W-:Y:S01]  /*148c0*/  LEA.HI.X.SX32 R7, R170, R15, 0x1, P1 ;  /* 0x0000000faa077211 */ /* 0x002fe200008f0eff */
[----:B------:R0:W-:Y:S01]  /*148d0*/  STL [R1+0x7a0], R6 ;  /* 0x0007a00601007387 */ /* 0x0001e20000100800 */
[----:B------:R-:W-:Y:S01]  /*148e0*/  IMAD R209, R5, 0xfc, RZ ;  /* 0x000000fc05d17824 */ /* 0x000fe200078e02ff */
[----:B---3--:R-:W-:-:S02]  /*148f0*/  IADD3 R151, P1, R171, R16, RZ ;  /* 0x00000010ab977210 */ /* 0x008fc40007f3e0ff */
[----:B------:R1:W-:Y:S01]  /*14900*/  STL [R1+0x73c], R7 ;  /* 0x00073c0701007387 */ /* 0x0003e20000100800 */
[C---:B------:R-:W-:Y:S02]  /*14910*/  IMAD R210, R5.reuse, 0x4b, RZ ;  /* 0x0000004b05d27824 */ /* 0x040fe400078e02ff */
[C---:B------:R-:W-:Y:S01]  /*14920*/  IMAD R211, R5.reuse, 0xf4, RZ ;  /* 0x000000f405d37824 */ /* 0x040fe200078e02ff */
[----:B------:R3:W-:Y:S01]  /*14930*/  STL [R1+0x7b0], R151 ;  /* 0x0007b09701007387 */ /* 0x0007e20000100800 */
[C---:B------:R-:W-:Y:S01]  /*14940*/  IMAD R212, R5.reuse, 0x49, RZ ;  /* 0x0000004905d47824 */ /* 0x040fe200078e02ff */
[-C--:B0-----:R-:W-:Y:S01]  /*14950*/  LEA.HI.X.SX32 R6, R172, R15.reuse, 0x1, P2 ;  /* 0x0000000fac067211 */ /* 0x081fe200010f0eff */
[C---:B------:R-:W-:Y:S02]  /*14960*/  IMAD R213, R5.reuse, 0xec, RZ ;  /* 0x000000ec05d57824 */ /* 0x040fe400078e02ff */
[----:B------:R-:W-:Y:S01]  /*14970*/  IMAD R214, R5, 0x47, RZ ;  /* 0x0000004705d67824 */ /* 0x000fe200078e02ff */
[----:B-1----:R-:W-:Y:S01]  /*14980*/  IADD3 R7, P2, R173, R16, RZ ;  /* 0x00000010ad077210 */ /* 0x002fe20007f5e0ff */
[----:B------:R0:W-:Y:S01]  /*14990*/  STL [R1+0x74c], R6 ;  /* 0x00074c0601007387 */ /* 0x0001e20000100800 */
[----:B------:R-:W-:Y:S01]  /*149a0*/  IMAD R215, R5, 0xe4, RZ ;  /* 0x000000e405d77824 */ /* 0x000fe200078e02ff */
[----:B---3--:R-:W-:-:S02]  /*149b0*/  LEA.HI.X.SX32 R151, R174, R15, 0x1, P4 ;  /* 0x0000000fae977211 */ /* 0x008fc400020f0eff */
[----:B------:R1:W-:Y:S01]  /*149c0*/  STL [R1+0x7c0], R7 ;  /* 0x0007c00701007387 */ /* 0x0003e20000100800 */
[C---:B------:R-:W-:Y:S02]  /*149d0*/  IMAD R216, R5.reuse, 0x45, RZ ;  /* 0x0000004505d87824 */ /* 0x040fe400078e02ff */
        /* <DEDUP_REMOVED lines=179> */
[-C--:B------:R-:W-:Y:S01]  /*15510*/  LEA.HI.X.SX32 R9, R9, R15.reuse, 0x1, P0 ;  /* 0x0000000f09097211 */ /* 0x080fe200000f0eff */
[C---:B------:R-:W-:Y:S02]  /*15520*/  IMAD R146, R5.reuse, 0x30, RZ ;  /* 0x0000003005927824 */ /* 0x040fe400078e02ff */
[----:B------:R3:W-:Y:S01]  /*15530*/  STL [R1+0x8e0], R151 ;  /* 0x0008e09701007387 */ /* 0x0007e20000100800 */
[----:B------:R-:W-:Y:S01]  /*15540*/  IMAD R147, R5, 0x18, RZ ;  /* 0x0000001805937824 */ /* 0x000fe200078e02ff */
[----:B0-----:R-:W-:Y:S01]  /*15550*/  LEA.HI.X.SX32 R6, R219, R15, 0x1, P6 ;  /* 0x0000000fdb067211 */ /* 0x001fe200030f0eff */
[C---:B------:R-:W-:Y:S02]  /*15560*/  IMAD R148, R5.reuse, 0xc, RZ ;  /* 0x0000000c05947824 */ /* 0x040fe400078e02ff */
[C---:B------:R-:W-:Y:S01]  /*15570*/  IMAD R149, R5.reuse, 0x6, RZ ;  /* 0x0000000605957824 */ /* 0x040fe200078e02ff */
[----:B-1----:R-:W-:Y:S01]  /*15580*/  IADD3 R7, P6, R220, R16, RZ ;  /* 0x00000010dc077210 */ /* 0x002fe20007fde0ff */
[----:B------:R0:W-:Y:S01]  /*15590*/  STL [R1+0x8cc], R6 ;  /* 0x0008cc0601007387 */ /* 0x0001e20000100800 */
[----:B------:R-:W-:-:S02]  /*155a0*/  IMAD.SHL.U32 R150, R5, 0x2, RZ ;  /* 0x0000000205967824 */ /* 0x000fc400078e00ff */
[C---:B------:R-:W-:Y:S01]  /*155b0*/  IMAD.SHL.U32 R152, R5.reuse, 0x20, RZ ;  /* 0x0000002005987824 */ /* 0x040fe200078e00ff */
[----:B------:R1:W-:Y:S01]  /*155c0*/  STL [R1+0x788], R7 ;  /* 0x0007880701007387 */ /* 0x0003e20000100800 */
[C---:B---3--:R-:W-:Y:S02]  /*155d0*/  IMAD.SHL.U32 R151, R5.reuse, 0x10, RZ ;  /* 0x0000001005977824 */ /* 0x048fe400078e00ff */
[----:B------:R-:W-:Y:S01]  /*155e0*/  IMAD.SHL.U32 R8, R5, 0x80, RZ ;  /* 0x0000008005087824 */ /* 0x000fe200078e00ff */
[----:B------:R3:W-:Y:S01]  /*155f0*/  STL [R1+0x6e4], R9 ;  /* 0x0006e40901007387 */ /* 0x0007e20000100800 */
[----:B0-----:R-:W-:-:S03]  /*15600*/  IADD3 R6, P0, R10, R16, RZ ;  /* 0x000000100a067210 */ /* 0x001fc60007f1e0ff */
[----:B------:R-:W-:Y:S02]  /*15610*/  SHF.R.S32.HI R0, RZ, 0x1f, R8 ;  /* 0x0000001fff007819 */ /* 0x000fe40000011408 */
[-C--:B-1----:R-:W-:Y:S01]  /*15620*/  LEA.HI.X.SX32 R7, R221, R15.reuse, 0x1, P5 ;  /* 0x0000000fdd077211 */ /* 0x082fe200028f0eff */
[----:B------:R0:W-:Y:S01]  /*15630*/  STL [R1+0x8f0], R6 ;  /* 0x0008f00601007387 */ /* 0x0001e20000100800 */
[C---:B------:R-:W-:Y:S01]  /*15640*/  SHF.L.U64.HI R0, R8.reuse, 0x1, R0 ;  /* 0x0000000108007819 */ /* 0x040fe20000010200 */
[----:B------:R-:W-:Y:S01]  /*15650*/  IMAD.SHL.U32 R8, R8, 0x2, RZ ;  /* 0x0000000208087824 */ /* 0x000fe200078e00ff */
[----:B---3--:R-:W-:Y:S01]  /*15660*/  IADD3 R9, P5, R222, R16, RZ ;  /* 0x00000010de097210 */ /* 0x008fe20007fbe0ff */
[----:B------:R1:W-:Y:S04]  /*15670*/  STL [R1+0x8dc], R7 ;  /* 0x0008dc0701007387 */ /* 0x0003e80000100800 */
[----:B------:R3:W-:Y:S01]  /*15680*/  STL [R1+0x7a8], R9 ;  /* 0x0007a80901007387 */ /* 0x0007e20000100800 */
[----:B0-----:R-:W-:-:S02]  /*15690*/  LEA.HI.X.SX32 R6, R10, R15, 0x1, P3 ;  /* 0x0000000f0a067211 */ /* 0x001fc400018f0eff */
[----:B-1----:R-:W-:-:S03]  /*156a0*/  IADD3 R7, P3, R11, R16, RZ ;  /* 0x000000100b077210 */ /* 0x002fc60007f7e0ff */
[----:B------:R0:W-:Y:S01]  /*156b0*/  STL [R1+0x704], R6 ;  /* 0x0007040601007387 */ /* 0x0001e20000100800 */
[----:B---3--:R-:W-:-:S03]  /*156c0*/  LEA.HI.X.SX32 R9, R223, R15, 0x1, P0 ;  /* 0x0000000fdf097211 */ /* 0x008fc600000f0eff */
[----:B------:R1:W-:Y:S04]  /*156d0*/  STL [R1+0x900], R7 ;  /* 0x0009000701007387 */ /* 0x0003e80000100800 */
[----:B------:R3:W-:Y:S01]  /*156e0*/  STL [R1+0x8ec], R9 ;  /* 0x0008ec0901007387 */ /* 0x0007e20000100800 */
[----:B0-----:R-:W-:Y:S02]  /*156f0*/  IADD3 R6, P0, R224, R16, RZ ;  /* 0x00000010e0067210 */ /* 0x001fe40007f1e0ff */
[----:B-1----:R-:W-:-:S03]  /*15700*/  LEA.HI.X.SX32 R7, R11, R15, 0x1, P1 ;  /* 0x0000000f0b077211 */ /* 0x002fc600008f0eff */
[----:B------:R0:W-:Y:S01]  /*15710*/  STL [R1+0x7c8], R6 ;  /* 0x0007c80601007387 */ /* 0x0001e20000100800 */
[----:B---3--:R-:W-:-:S03]  /*15720*/  IADD3 R9, P1, R12, R16, RZ ;  /* 0x000000100c097210 */ /* 0x008fc60007f3e0ff */
[----:B------:R1:W-:Y:S04]  /*15730*/  STL [R1+0x724], R7 ;  /* 0x0007240701007387 */ /* 0x0003e80000100800 */
[----:B------:R3:W-:Y:S01]  /*15740*/  STL [R1+0x910], R9 ;  /* 0x0009100901007387 */ /* 0x0007e20000100800 */
[----:B0-----:R-:W-:Y:S02]  /*15750*/  LEA.HI.X.SX32 R6, R225, R15, 0x1, P3 ;  /* 0x0000000fe1067211 */ /* 0x001fe400018f0eff */
        /* <DEDUP_REMOVED lines=92> */
[----:B------:R-:W-:Y:S02]  /*15d20*/  CS2R R106, SRZ ;  /* 0x00000000006a7805 */ /* 0x000fe4000001ff00 */
[-C--:B---3--:R-:W-:Y:S01]  /*15d30*/  IADD3 R9, P0, R108, R16.reuse, RZ ;  /* 0x000000106c097210 */ /* 0x088fe20007f1e0ff */
        /* <DEDUP_REMOVED lines=13> */
[----:B------:R-:W-:Y:S01]  /*15e10*/  STL [R1+0x9e0], R9 ;  /* 0x0009e00901007387 */ /* 0x000fe20000100800 */
[-C--:B0-----:R-:W-:Y:S02]  /*15e20*/  LEA.HI.X.SX32 R6, R109, R15.reuse, 0x1, P1 ;  /* 0x0000000f6d067211 */ /* 0x081fe400008f0eff */
[----:B------:R-:W-:Y:S02]  /*15e30*/  CS2R R108, SRZ ;  /* 0x00000000006c7805 */ /* 0x000fe4000001ff00 */
[----:B------:R-:W-:Y:S01]  /*15e40*/  IADD3 R10, P1, R252, R16, RZ ;  /* 0x00000010fc0a7210 */ /* 0x000fe20007f3e0ff */
[----:B-1----:R-:W-:Y:S01]  /*15e50*/  IMAD R7, R5, 0x1f, RZ ;  /* 0x0000001f05077824 */ /* 0x002fe200078e02ff */
[----:B------:R0:W-:Y:S04]  /*15e60*/  STL [R1+0x6f4], R6 ;  /* 0x0006f40601007387 */ /* 0x0001e80000100800 */
[----:B------:R1:W-:Y:S01]  /*15e70*/  STL [R1+0x838], R10 ;  /* 0x0008380a01007387 */ /* 0x0003e20000100800 */
[----:B------:R-:W-:-:S02]  /*15e80*/  LEA.HI.X.SX32 R7, R7, R15, 0x1, P0 ;  /* 0x0000000f07077211 */ /* 0x000fc400000f0eff */
[----:B0-----:R-:W-:Y:S02]  /*15e90*/  LEA.HI.X.SX32 R6, R110, R15, 0x1, P3 ;  /* 0x0000000f6e067211 */ /* 0x001fe400018f0eff */
[-C--:B------:R-:W-:Y:S02]  /*15ea0*/  IADD3 R9, P3, R111, R16.reuse, RZ ;  /* 0x000000106f097210 */ /* 0x080fe40007f7e0ff */
[----:B-1----:R-:W-:Y:S01]  /*15eb0*/  IADD3 R10, P0, R112, R16, RZ ;  /* 0x00000010700a7210 */ /* 0x002fe20007f1e0ff */
[----:B------:R0:W-:Y:S04]  /*15ec0*/  STL [R1+0x8e4], R6 ;  /* 0x0008e40601007387 */ /* 0x0001e80000100800 */
[----:B------:R1:W-:Y:S04]  /*15ed0*/  STL [R1+0x908], R9 ;  /* 0x0009080901007387 */ /* 0x0003e80000100800 */
[----:B------:R3:W-:Y:S01]  /*15ee0*/  STL [R1+0x9dc], R7 ;  /* 0x0009dc0701007387 */ /* 0x0007e20000100800 */
[----:B0-----:R-:W-:-:S03]  /*15ef0*/  IMAD R6, R5, 0x98, RZ ;  /* 0x0000009805067824 */ /* 0x001fc600078e02ff */
[----:B------:R0:W-:Y:S01]  /*15f00*/  STL [R1+0x9f0], R10 ;  /* 0x0009f00a01007387 */ /* 0x0001e20000100800 */
[-C--:B-1----:R-:W-:Y:S02]  /*15f10*/  LEA.HI.X.SX32 R9, R111, R15.reuse, 0x1, P2 ;  /* 0x0000000f6f097211 */ /* 0x082fe400010f0eff */
[----:B------:R-:W-:Y:S01]  /*15f20*/  CS2R R110, SRZ ;  /* 0x00000000006e7805 */ /* 0x000fe2000001ff00 */
[----:B---3--:R-:W-:Y:S02]  /*15f30*/  IMAD R7, R5, 0x1d, RZ ;  /* 0x0000001d05077824 */ /* 0x008fe400078e02ff */
[----:B------:R1:W-:Y:S01]  /*15f40*/  STL [R1+0x734], R9 ;  /* 0x0007340901007387 */ /* 0x0003e20000100800 */
[-C--:B0-----:R-:W-:Y:S02]  /*15f50*/  IADD3 R10, P2, R6, R16.reuse, RZ ;  /* 0x00000010060a7210 */ /* 0x081fe40007f5e0ff */
[-C--:B------:R-:W-:Y:S02]  /*15f60*/  LEA.HI.X.SX32 R6, R112, R15.reuse, 0x1, P3 ;  /* 0x0000000f70067211 */ /* 0x080fe400018f0eff */
[----:B------:R-:W-:Y:S01]  /*15f70*/  LEA.HI.X.SX32 R7, R7, R15, 0x1, P0 ;  /* 0x0000000f07077211 */ /* 0x000fe200000f0eff */
[----:B------:R0:W-:Y:S01]  /*15f80*/  STL [R1+0x878], R10 ;  /* 0x0008780a01007387 */ /* 0x0001e20000100800 */
[----:B-1----:R-:W-:-:S03]  /*15f90*/  IADD3 R9, P3, R113, R16, RZ ;  /* 0x0000001071097210 */ /* 0x002fc60007f7e0ff */
[----:B------:R1:W-:Y:S04]  /*15fa0*/  STL [R1+0x904], R6 ;  /* 0x0009040601007387 */ /* 0x0003e80000100800 */
[----:B------:R3:W-:Y:S01]  /*15fb0*/  STL [R1+0x928], R9 ;  /* 0x0009280901007387 */ /* 0x0007e20000100800 */
[----:B0-----:R-:W-:-:S03]  /*15fc0*/  IADD3 R10, P0, R114, R16, RZ ;  /* 0x00000010720a7210 */ /* 0x001fc60007f1e0ff */
[----:B------:R0:W-:Y:S01]  /*15fd0*/  STL [R1+0x9ec], R7 ;  /* 0x0009ec0701007387 */ /* 0x0001e20000100800 */
[----:B-1----:R-:W-:-:S03]  /*15fe0*/  IMAD R6, R5, 0x88, RZ ;  /* 0x0000008805067824 */ /* 0x002fc600078e02ff */
[----:B------:R1:W-:Y:S01]  /*15ff0*/  STL [R1+0xa00], R10 ;  /* 0x000a000a01007387 */ /* 0x0003e20000100800 */
[-C--:B---3--:R-:W-:Y:S02]  /*16000*/  LEA.HI.X.SX32 R9, R113, R15.reuse, 0x1, P4 ;  /* 0x0000000f71097211 */ /* 0x088fe400020f0eff */
[----:B------:R-:W-:Y:S01]  /*16010*/  CS2R R112, SRZ ;  /* 0x0000000000707805 */ /* 0x000fe2000001ff00 */
[----:B0-----:R-:W-:Y:S02]  /*16020*/  IMAD R7, R5, 0x1b, RZ ;  /* 0x0000001b05077824 */ /* 0x001fe400078e02ff */
[----:B------:R0:W-:Y:S01]  /*16030*/  STL [R1+0x774], R9 ;  /* 0x0007740901007387 */ /* 0x0001e20000100800 */
[-C--:B-1----:R-:W-:Y:S02]  /*16040*/  IADD3 R10, P4, R6, R16.reuse, RZ ;  /* 0x00000010060a7210 */ /* 0x082fe40007f9e0ff */
[-C--:B------:R-:W-:Y:S02]  /*16050*/  LEA.HI.X.SX32 R6, R114, R15.reuse, 0x1, P3 ;  /* 0x0000000f72067211 */ /* 0x080fe400018f0eff */
[----:B------:R-:W-:Y:S01]  /*16060*/  LEA.HI.X.SX32 R7, R7, R15, 0x1, P0 ;  /* 0x0000000f07077211 */ /* 0x000fe200000f0eff */
[----:B------:R1:W-:Y:S01]  /*16070*/  STL [R1+0x8b8], R10 ;  /* 0x0008b80a01007387 */ /* 0x0003e20000100800 */
[----:B0-----:R-:W-:-:S03]  /*16080*/  IADD3 R9, P3, R115, R16, RZ ;  /* 0x0000001073097210 */ /* 0x001fc60007f7e0ff */
[----:B------:R0:W-:Y:S04]  /*16090*/  STL [R1+0x924], R6 ;  /* 0x0009240601007387 */ /* 0x0001e80000100800 */
[----:B------:R3:W-:Y:S01]  /*160a0*/  STL [R1+0x948], R9 ;  /* 0x0009480901007387 */ /* 0x0007e20000100800 */
[----:B-1----:R-:W-:-:S03]  /*160b0*/  IADD3 R10, P0, R116, R16, RZ ;  /* 0x00000010740a7210 */ /* 0x002fc60007f1e0ff */
[----:B------:R1:W-:Y:S01]  /*160c0*/  STL [R1+0x9fc], R7 ;  /* 0x0009fc0701007387 */ /* 0x0003e20000100800 */
[----:B0-----:R-:W-:-:S03]  /*160d0*/  IMAD R6, R5, 0xf0, RZ ;  /* 0x000000f005067824 */ /* 0x001fc600078e02ff */
[----:B------:R0:W-:Y:S01]  /*160e0*/  STL [R1+0xa10], R10 ;  /* 0x000a100a01007387 */ /* 0x0001e20000100800 */
[-C--:B---3--:R-:W-:Y:S02]  /*160f0*/  LEA.HI.X.SX32 R9, R115, R15.reuse, 0x1, P6 ;  /* 0x0000000f73097211 */ /* 0x088fe400030f0eff */
[----:B------:R-:W-:Y:S01]  /*16100*/  CS2R R114, SRZ ;  /* 0x0000000000727805 */ /* 0x000fe2000001ff00 */
[----:B-1----:R-:W-:Y:S02]  /*16110*/  IMAD R7, R5, 0x19, RZ ;  /* 0x0000001905077824 */ /* 0x002fe400078e02ff */
        /* <DEDUP_REMOVED lines=56> */
[----:B------:R-:W-:Y:S01]  /*164a0*/  STL [R1+0xa50], R10 ;  /* 0x000a500a01007387 */ /* 0x000fe20000100800 */
[-C--:B---3--:R-:W-:Y:S02]  /*164b0*/  LEA.HI.X.SX32 R9, R123, R15.reuse, 0x1, P4 ;  /* 0x0000000f7b097211 */ /* 0x088fe400020f0eff */
[----:B------:R-:W-:Y:S02]  /*164c0*/  CS2R R122, SRZ ;  /* 0x00000000007a7805 */ /* 0x000fe4000001ff00 */
[----:B------:R-:W-:Y:S01]  /*164d0*/  IADD3 R6, P4, R6, R16, RZ ;  /* 0x0000001006067210 */ /* 0x000fe20007f9e0ff */
[----:B-1----:R-:W-:Y:S01]  /*164e0*/  IMAD R7, R5, 0x11, RZ ;  /* 0x0000001105077824 */ /* 0x002fe200078e02ff */
[----:B------:R0:W-:Y:S04]  /*164f0*/  STL [R1+0x8b4], R9 ;  /* 0x0008b40901007387 */ /* 0x0001e80000100800 */
[----:B------:R1:W-:Y:S01]  /*16500*/  STL [R1+0x758], R6 ;  /* 0x0007580601007387 */ /* 0x0003e20000100800 */
[----:B0-----:R-:W-:-:S02]  /*16510*/  LEA.HI.X.SX32 R9, R124, R15, 0x1, P3 ;  /* 0x0000000f7c097211 */ /* 0x001fc400018f0eff */
[-C--:B------:R-:W-:Y:S02]  /*16520*/  IADD3 R10, P3, R125, R16.reuse, RZ ;  /* 0x000000107d0a7210 */ /* 0x080fe40007f7e0ff */
[-C--:B-1----:R-:W-:Y:S01]  /*16530*/  LEA.HI.X.SX32 R6, R7, R15.reuse, 0x1, P0 ;  /* 0x0000000f07067211 */ /* 0x082fe200000f0eff */
[----:B------:R0:W-:Y:S01]  /*16540*/  STL [R1+0x9c4], R9 ;  /* 0x0009c40901007387 */ /* 0x0001e20000100800 */
[----:B------:R-:W-:Y:S02]  /*16550*/  LEA.HI.X.SX32 R7, R125, R15, 0x1, P6 ;  /* 0x0000000f7d077211 */ /* 0x000fe400030f0eff */
[----:B------:R-:W-:Y:S01]  /*16560*/  CS2R R124, SRZ ;  /* 0x00000000007c7805 */ /* 0x000fe2000001ff00 */
[----:B------:R1:W-:Y:S04]  /*16570*/  STL [R1+0x8f8], R10 ;  /* 0x0008f80a01007387 */ /* 0x0003e80000100800 */
[----:B------:R3:W-:Y:S01]  /*16580*/  STL [R1+0xa4c], R6 ;  /* 0x000a4c0601007387 */ /* 0x0007e20000100800 */
[----:B0-----:R-:W-:-:S02]  /*16590*/  IADD3 R9, P0, R126, R16, RZ ;  /* 0x000000107e097210 */ /* 0x001fc40007f1e0ff */
[----:B-1----:R-:W-:-:S03]  /*165a0*/  IADD3 R10, P6, R127, R16, RZ ;  /* 0x000000107f0a7210 */ /* 0x002fc60007fde0ff */
[----:B------:R0:W-:Y:S01]  /*165b0*/  STL [R1+0x9e8], R9 ;  /* 0x0009e80901007387 */ /* 0x0001e20000100800 */
[----:B---3--:R-:W-:-:S03]  /*165c0*/  IMAD R6, R5, 0xa0, RZ ;  /* 0x000000a005067824 */ /* 0x008fc600078e02ff */
[----:B------:R1:W-:Y:S04]  /*165d0*/  STL [R1+0x714], R7 ;  /* 0x0007140701007387 */ /* 0x0003e80000100800 */
[----:B------:R-:W-:Y:S01]  /*165e0*/  STL [R1+0xa60], R10 ;  /* 0x000a600a01007387 */ /* 0x000fe20000100800 */
[-C--:B0-----:R-:W-:Y:S02]  /*165f0*/  LEA.HI.X.SX32 R9, R126, R15.reuse, 0x1, P3 ;  /* 0x0000000f7e097211 */ /* 0x081fe400018f0eff */
[----:B------:R-:W-:Y:S01]  /*16600*/  IADD3 R6, P3, R6, R16, RZ ;  /* 0x0000001006067210 */ /* 0x000fe20007f7e0ff */
[----:B-1----:R-:W-:Y:S02]  /*16610*/  IMAD R7, R5, 0xf, RZ ;  /* 0x0000000f05077824 */ /* 0x002fe400078e02ff */
[----:B------:R0:W-:Y:S04]  /*16620*/  STL [R1+0x8f4], R9 ;  /* 0x0008f40901007387 */ /* 0x0001e80000100800 */
[----:B------:R1:W-:Y:S01]  /*16630*/  STL [R1+0x858], R6 ;  /* 0x0008580601007387 */ /* 0x0003e20000100800 */
[----:B0-----:R-:W-:-:S02]  /*16640*/  LEA.HI.X.SX32 R9, R127, R15, 0x1, P0 ;  /* 0x0000000f7f097211 */ /* 0x001fc400000f0eff */
[----:B------:R-:W-:Y:S02]  /*16650*/  CS2R R126, SRZ ;  /* 0x00000000007e7805 */ /* 0x000fe4000001ff00 */
[C---:B------:R-:W-:Y:S02]  /*16660*/  IADD3 R10, P0, R128.reuse, R16, RZ ;  /* 0x00000010800a7210 */ /* 0x040fe40007f1e0ff */
[-C--:B-1----:R-:W-:Y:S01]  /*16670*/  LEA.HI.X.SX32 R6, R7, R15.reuse, 0x1, P6 ;  /* 0x0000000f07067211 */ /* 0x082fe200030f0eff */
[----:B------:R0:W-:Y:S01]  /*16680*/  STL [R1+0x9e4], R9 ;  /* 0x0009e40901007387 */ /* 0x0001e20000100800 */
[----:B------:R-:W-:-:S03]  /*16690*/  LEA.HI.X.SX32 R7, R128, R15, 0x1, P5 ;  /* 0x0000000f80077211 */ /* 0x000fc600028f0eff */
[----:B------:R1:W-:Y:S04]  /*166a0*/  STL [R1+0x938], R10 ;  /* 0x0009380a01007387 */ /* 0x0003e80000100800 */
[----:B------:R3:W-:Y:S01]  /*166b0*/  STL [R1+0xa5c], R6 ;  /* 0x000a5c0601007387 */ /* 0x0007e20000100800 */
[C---:B0-----:R-:W-:Y:S02]  /*166c0*/  IADD3 R9, P6, R129.reuse, R16, RZ ;  /* 0x0000001081097210 */ /* 0x041fe40007fde0ff */
[----:B-1----:R-:W-:-:S03]  /*166d0*/  LEA.HI.X.SX32 R10, R129, R15, 0x1, P0 ;  /* 0x0000000f810a7211 */ /* 0x002fc600000f0eff */
[----:B------:R0:W-:Y:S01]  /*166e0*/  STL [R1+0xa08], R9 ;  /* 0x000a080901007387 */ /* 0x0001e20000100800 */
[----:B------:R-:W-:Y:S01]  /*166f0*/  CS2R R128, SRZ ;  /* 0x0000000000807805 */ /* 0x000fe2000001ff00 */
[C---:B---3--:R-:W-:Y:S02]  /*16700*/  IMAD R6, R5.reuse, 0xc0, RZ ;  /* 0x000000c005067824 */ /* 0x048fe400078e02ff */
[----:B------:R1:W-:Y:S01]  /*16710*/  STL [R1+0x794], R7 ;  /* 0x0007940701007387 */ /* 0x0003e20000100800 */
[----:B0-----:R-:W-:Y:S01]  /*16720*/  IADD3 R9, P5, R130, R16, RZ ;  /* 0x0000001082097210 */ /* 0x001fe20007fbe0ff */
[----:B-1----:R-:W-:-:S04]  /*16730*/  IMAD R7, R5, 0xd, RZ ;  /* 0x0000000d05077824 */ /* 0x002fc800078e02ff */
[----:B------:R0:W-:Y:S04]  /*16740*/  STL [R1+0xa70], R9 ;  /* 0x000a700901007387 */ /* 0x0001e80000100800 */
[----:B------:R1:W-:Y:S01]  /*16750*/  STL [R1+0x934], R10 ;  /* 0x0009340a01007387 */ /* 0x0003e20000100800 */
[-C--:B0-----:R-:W-:Y:S02]  /*16760*/  IADD3 R9, P0, R6, R16.reuse, RZ ;  /* 0x0000001006097210 */ /* 0x081fe40007f1e0ff */
[-C--:B------:R-:W-:Y:S02]  /*16770*/  LEA.HI.X.SX32 R6, R130, R15.reuse, 0x1, P6 ;  /* 0x0000000f82067211 */ /* 0x080fe400030f0eff */
[----:B-1----:R-:W-:Y:S01]  /*16780*/  IADD3 R10, P6, R131, R16, RZ ;  /* 0x00000010830a7210 */ /* 0x002fe20007fde0ff */
[----:B------:R0:W-:Y:S04]  /*16790*/  STL [R1+0x7d8], R9 ;  /* 0x0007d80901007387 */ /* 0x0001e80000100800 */
[----:B------:R1:W-:Y:S04]  /*167a0*/  STL [R1+0xa04], R6 ;  /* 0x000a040601007387 */ /* 0x0003e80000100800 */
[----:B------:R-:W-:Y:S01]  /*167b0*/  STL [R1+0x978], R10 ;  /* 0x0009780a01007387 */ /* 0x000fe20000100800 */
[----:B0-----:R-:W-:-:S02]  /*167c0*/  LEA.HI.X.SX32 R9, R7, R15, 0x1, P5 ;  /* 0x0000000f07097211 */ /* 0x001fc400028f0eff */
[----:B------:R-:W-:Y:S02]  /*167d0*/  LEA.HI.X.SX32 R7, R131, R15, 0x1, P1 ;  /* 0x0000000f83077211 */ /* 0x000fe400008f0eff */
[----:B------:R-:W-:Y:S02]  /*167e0*/  CS2R R130, SRZ ;  /* 0x0000000000827805 */ /* 0x000fe4000001ff00 */
[-C--:B-1----:R-:W-:Y:S01]  /*167f0*/  IADD3 R6, P5, R132, R16.reuse, RZ ;  /* 0x0000001084067210 */ /* 0x082fe20007fbe0ff */
[----:B------:R0:W-:Y:S04]  /*16800*/  STL [R1+0xa6c], R9 ;  /* 0x000a6c0901007387 */ /* 0x0001e80000100800 */
[----:B------:R1:W-:Y:S04]  /*16810*/  STL [R1+0xa28], R6 ;  /* 0x000a280601007387 */ /* 0x0003e80000100800 */
[----:B------:R3:W-:Y:S01]  /*16820*/  STL [R1+0x814], R7 ;  /* 0x0008140701007387 */ /* 0x0007e20000100800 */
[----:B0-----:R-:W-:-:S02]  /*16830*/  IADD3 R9, P1, R133, R16, RZ ;  /* 0x0000001085097210 */ /* 0x001fc40007f3e0ff */
[----:B-1----:R-:W-:-:S03]  /*16840*/  LEA.HI.X.SX32 R6, R132, R15, 0x1, P6 ;  /* 0x0000000f84067211 */ /* 0x002fc600030f0eff */
[----:B------:R0:W-:Y:S01]  /*16850*/  STL [R1+0xa80], R9 ;  /* 0x000a800901007387 */ /* 0x0001e20000100800 */
[----:B---3--:R-:W-:-:S03]  /*16860*/  IMAD R7, R5, 0xb, RZ ;  /* 0x0000000b05077824 */ /* 0x008fc600078e02ff */
[----:B------:R1:W-:Y:S01]  /*16870*/  STL [R1+0x974], R6 ;  /* 0x0009740601007387 */ /* 0x0003e20000100800 */
[----:B0-----:R-:W-:Y:S02]  /*16880*/  IADD3 R9, P6, R134, R16, RZ ;  /* 0x0000001086097210 */ /* 0x001fe40007fde0ff */
[----:B-1----:R-:W-:-:S03]  /*16890*/  LEA.HI.X.SX32 R6, R133, R15, 0x1, P5 ;  /* 0x0000000f85067211 */ /* 0x002fc600028f0eff */
[----:B------:R0:W-:Y:S01]  /*168a0*/  STL [R1+0x9b8], R9 ;  /* 0x0009b80901007387 */ /* 0x0001e20000100800 */
[----:B------:R-:W-:Y:S02]  /*168b0*/  IADD3 R10, P5, R135, R16, RZ ;  /* 0x00000010870a7210 */ /* 0x000fe40007fbe0ff */
[----:B------:R-:W-:Y:S01]  /*168c0*/  CS2R R132, SRZ ;  /* 0x0000000000847805 */ /* 0x000fe2000001ff00 */
[----:B------:R1:W-:Y:S04]  /*168d0*/  STL [R1+0xa24], R6 ;  /* 0x000a240601007387 */ /* 0x0003e80000100800 */
[----:B------:R3:W-:Y:S01]  /*168e0*/  STL [R1+0xa48], R10 ;  /* 0x000a480a01007387 */ /* 0x0007e20000100800 */
[-C--:B0-----:R-:W-:Y:S02]  /*168f0*/  LEA.HI.X.SX32 R9, R7, R15.reuse, 0x1, P1 ;  /* 0x0000000f07097211 */ /* 0x081fe400008f0eff */
[----:B------:R-:W-:-:S02]  /*16900*/  LEA.HI.X.SX32 R7, R134, R15, 0x1, P2 ;  /* 0x0000000f86077211 */ /* 0x000fc400010f0eff */
[C---:B-1----:R-:W-:Y:S01]  /*16910*/  IADD3 R6, P1, R136.reuse, R16, RZ ;  /* 0x0000001088067210 */ /* 0x042fe20007f3e0ff */
[----:B------:R0:W-:Y:S01]  /*16920*/  STL [R1+0xa7c], R9 ;  /* 0x000a7c0901007387 */ /* 0x0001e20000100800 */
[----:B---3--:R-:W-:-:S03]  /*16930*/  LEA.HI.X.SX32 R10, R136, R15, 0x1, P5 ;  /* 0x0000000f880a7211 */ /* 0x008fc600028f0eff */
[----:B------:R1:W-:Y:S04]  /*16940*/  STL [R1+0xa90], R6 ;  /* 0x000a900601007387 */ /* 0x0003e80000100800 */
[----:B------:R3:W-:Y:S01]  /*16950*/  STL [R1+0x894], R7 ;  /* 0x0008940701007387 */ /* 0x0007e20000100800 */
[----:B0-----:R-:W-:Y:S02]  /*16960*/  IADD3 R9, P2, R137, R16, RZ ;  /* 0x0000001089097210 */ /* 0x001fe40007f5e0ff */
[----:B-1----:R-:W-:-:S03]  /*16970*/  LEA.HI.X.SX32 R6, R135, R15, 0x1, P6 ;  /* 0x0000000f87067211 */ /* 0x002fc600030f0eff */
[----:B------:R0:W-:Y:S01]  /*16980*/  STL [R1+0x918], R9 ;  /* 0x0009180901007387 */ /* 0x0001e20000100800 */
[----:B------:R-:W-:Y:S01]  /*16990*/  CS2R R134, SRZ ;  /* 0x0000000000867805 */ /* 0x000fe2000001ff00 */
[----:B---3--:R-:W-:Y:S02]  /*169a0*/  IMAD R7, R5, 0x9, RZ ;  /* 0x0000000905077824 */ /* 0x008fe400078e02ff */
[----:B------:R1:W-:Y:S01]  /*169b0*/  STL [R1+0x9b4], R6 ;  /* 0x0009b40601007387 */ /* 0x0003e20000100800 */
[-C--:B0-----:R-:W-:Y:S02]  /*169c0*/  IADD3 R9, P6, R138, R16.reuse, RZ ;  /* 0x000000108a097210 */ /* 0x081fe40007fde0ff */
[----:B-1----:R-:W-:-:S03]  /*169d0*/  IADD3 R6, P5, R139, R16, RZ ;  /* 0x000000108b067210 */ /* 0x002fc60007fbe0ff */
[----:B------:R0:W-:Y:S04]  /*169e0*/  STL [R1+0x9f8], R9 ;  /* 0x0009f80901007387 */ /* 0x0001e80000100800 */
[----:B------:R1:W-:Y:S04]  /*169f0*/  STL [R1+0xa44], R10 ;  /* 0x000a440a01007387 */ /* 0x0003e80000100800 */
[----:B------:R3:W-:Y:S01]  /*16a00*/  STL [R1+0xa68], R6 ;  /* 0x000a680601007387 */ /* 0x0007e20000100800 */
[----:B0-----:R-:W-:Y:S02]  /*16a10*/  LEA.HI.X.SX32 R9, R7, R15, 0x1, P1 ;  /* 0x0000000f07097211 */ /* 0x001fe400008f0eff */
[----:B------:R-:W-:-:S02]  /*16a20*/  IADD3 R7, P1, R140, R16, RZ ;  /* 0x000000108c077210 */ /* 0x000fc40007f3e0ff */
[-C--:B-1----:R-:W-:Y:S01]  /*16a30*/  LEA.HI.X.SX32 R10, R140, R15.reuse, 0x1, P5 ;  /* 0x0000000f8c0a7211 */ /* 0x082fe200028f0eff */
[----:B------:R0:W-:Y:S01]  /*16a40*/  STL [R1+0xa8c], R9 ;  /* 0x000a8c0901007387 */ /* 0x0001e20000100800 */
[----:B---3--:R-:W-:-:S03]  /*16a50*/  LEA.HI.X.SX32 R6, R137, R15, 0x1, P4 ;  /* 0x0000000f89067211 */ /* 0x008fc600020f0eff */
[----:B------:R1:W-:Y:S01]  /*16a60*/  STL [R1+0xaa0], R7 ;  /* 0x000aa00701007387 */ /* 0x0003e20000100800 */
[----:B------:R-:W-:-:S03]  /*16a70*/  CS2R R136, SRZ ;  /* 0x0000000000887805 */ /* 0x000fc6000001ff00 */
        /* <DEDUP_REMOVED lines=8> */
[----:B------:R-:W-:Y:S01]  /*16b00*/  CS2R R138, SRZ ;  /* 0x00000000008a7805 */ /* 0x000fe2000001ff00 */
[----:B-1----:R-:W-:Y:S02]  /*16b10*/  IMAD R7, R5, 0x7, RZ ;  /* 0x0000000705077824 */ /* 0x002fe400078e02ff */
[----:B------:R0:W-:Y:S01]  /*16b20*/  STL [R1+0x9f4], R9 ;  /* 0x0009f40901007387 */ /* 0x0001e20000100800 */
[----:B---3--:R-:W-:-:S05]  /*16b30*/  IADD3 R6, P6, R143, R16, RZ ;  /* 0x000000108f067210 */ /* 0x008fca0007fde0ff */
[----:B------:R1:W-:Y:S01]  /*16b40*/  STL [R1+0xa88], R6 ;  /* 0x000a880601007387 */ /* 0x0003e20000100800 */
[----:B0-----:R-:W-:-:S03]  /*16b50*/  IADD3 R9, P5, R144, R16, RZ ;  /* 0x0000001090097210 */ /* 0x001fc60007fbe0ff */
[----:B------:R-:W-:Y:S04]  /*16b60*/  STL [R1+0xa64], R10 ;  /* 0x000a640a01007387 */ /* 0x000fe80000100800 */
[----:B------:R0:W-:Y:S01]  /*16b70*/  STL [R1+0xab0], R9 ;  /* 0x000ab00901007387 */ /* 0x0001e20000100800 */
[----:B-1----:R-:W-:Y:S02]  /*16b80*/  LEA.HI.X.SX32 R6, R7, R15, 0x1, P1 ;  /* 0x0000000f07067211 */ /* 0x002fe400008f0eff */
[----:B------:R-:W-:-:S03]  /*16b90*/  IADD3 R7, P1, R145, R16, RZ ;  /* 0x0000001091077210 */ /* 0x000fc60007f3e0ff */
[----:B------:R1:W-:Y:S01]  /*16ba0*/  STL [R1+0xa9c], R6 ;  /* 0x000a9c0601007387 */ /* 0x0003e20000100800 */
[----:B0-----:R-:W-:-:S03]  /*16bb0*/  LEA.HI.X.SX32 R9, R141, R15, 0x1, P3 ;  /* 0x0000000f8d097211 */ /* 0x001fc600018f0eff */
[----:B------:R0:W-:Y:S01]  /*16bc0*/  STL [R1+0x958], R7 ;  /* 0x0009580701007387 */ /* 0x0001e20000100800 */
[----:B------:R-:W-:-:S03]  /*16bd0*/  CS2R R140, SRZ ;  /* 0x00000000008c7805 */ /* 0x000fc6000001ff00 */
[----:B------:R3:W-:Y:S01]  /*16be0*/  STL [R1+0x854], R9 ;  /* 0x0008540901007387 */ /* 0x0007e20000100800 */
[----:B-1----:R-:W-:Y:S02]  /*16bf0*/  IADD3 R6, P3, R146, R16, RZ ;  /* 0x0000001092067210 */ /* 0x002fe40007f7e0ff */
[----:B0-----:R-:W-:-:S03]  /*16c00*/  LEA.HI.X.SX32 R7, R142, R15, 0x1, P4 ;  /* 0x0000000f8e077211 */ /* 0x001fc600020f0eff */
        /* <DEDUP_REMOVED lines=9> */
[-C--:B------:R-:W-:Y:S01]  /*16ca0*/  LEA.HI.X.SX32 R7, R7, R15.reuse, 0x1, P5 ;  /* 0x0000000f07077211 */ /* 0x080fe200028f0eff */
[----:B------:R-:W-:Y:S01]  /*16cb0*/  STL [R1+0xaa8], R10 ;  /* 0x000aa80a01007387 */ /* 0x000fe20000100800 */
[----:B0-----:R-:W-:-:S02]  /*16cc0*/  LEA.HI.X.SX32 R6, R144, R15, 0x1, P6 ;  /* 0x0000000f90067211 */ /* 0x001fc400030f0eff */
[----:B------:R-:W-:-:S03]  /*16cd0*/  IADD3 R9, P6, R149, R16, RZ ;  /* 0x0000001095097210 */ /* 0x000fc60007fde0ff */
[----:B------:R0:W-:Y:S04]  /*16ce0*/  STL [R1+0xa84], R6 ;  /* 0x000a840601007387 */ /* 0x0001e80000100800 */
[----:B------:R1:W-:Y:S04]  /*16cf0*/  STL [R1+0xac0], R9 ;  /* 0x000ac00901007387 */ /* 0x0003e80000100800 */
[----:B------:R3:W-:Y:S01]  /*16d00*/  STL [R1+0xaac], R7 ;  /* 0x000aac0701007387 */ /* 0x0007e20000100800 */
[----:B0-----:R-:W-:Y:S02]  /*16d10*/  LEA R6, P5, R5, R16, 0x7 ;  /* 0x0000001005067211 */ /* 0x001fe400078a38ff */
[----:B-1----:R-:W-:-:S03]  /*16d20*/  LEA.HI.X.SX32 R9, R145, R15, 0x1, P0 ;  /* 0x0000000f91097211 */ /* 0x002fc600000f0eff */
[----:B------:R0:W-:Y:S01]  /*16d30*/  STL [R1+0x8d8], R6 ;  /* 0x0008d80601007387 */ /* 0x0001e20000100800 */
[----:B------:R-:W-:Y:S02]  /*16d40*/  CS2R R144, SRZ ;  /* 0x0000000000907805 */ /* 0x000fe4000001ff00 */
[CC--:B---3--:R-:W-:Y:S01]  /*16d50*/  LEA R7, P0, R5.reuse, R16.reuse, 0x6 ;  /* 0x0000001005077211 */ /* 0x0c8fe200078030ff */
[----:B------:R1:W-:Y:S04]  /*16d60*/  STL [R1+0x7d4], R9 ;  /* 0x0007d40901007387 */ /* 0x0003e80000100800 */
[----:B------:R3:W-:Y:S01]  /*16d70*/  STL [R1+0x9d8], R7 ;  /* 0x0009d80701007387 */ /* 0x0007e20000100800 */
[----:B0-----:R-:W-:Y:S02]  /*16d80*/  LEA.HI.X.SX32 R6, R146, R15, 0x1, P1 ;  /* 0x0000000f92067211 */ /* 0x001fe400008f0eff */
[----:B-1----:R-:W-:-:S03]  /*16d90*/  LEA R9, P1, R5, R16, 0x5 ;  /* 0x0000001005097211 */ /* 0x002fc600078228ff */
[----:B------:R0:W-:Y:S01]  /*16da0*/  STL [R1+0x954], R6 ;  /* 0x0009540601007387 */ /* 0x0001e20000100800 */
[----:B---3--:R-:W-:-:S03]  /*16db0*/  LEA.HI.X.SX32 R7, R147, R15, 0x1, P3 ;  /* 0x0000000f93077211 */ /* 0x008fc600018f0eff */
[----:B------:R1:W-:Y:S01]  /*16dc0*/  STL [R1+0xa58], R9 ;  /* 0x000a580901007387 */ /* 0x0003e20000100800 */
[----:B------:R-:W-:-:S03]  /*16dd0*/  CS2R R146, SRZ ;  /* 0x0000000000927805 */ /* 0x000fc6000001ff00 */
[----:B------:R3:W-:Y:S01]  /*16de0*/  STL [R1+0xa14], R7 ;  /* 0x000a140701007387 */ /* 0x0007e20000100800 */
[----:B0-----:R-:W-:Y:S02]  /*16df0*/  LEA R6, P3, R5, R16, 0x4 ;  /* 0x0000001005067211 */ /* 0x001fe400078620ff */
[----:B-1----:R-:W-:-:S03]  /*16e00*/  LEA.HI.X.SX32 R9, R148, R15, 0x1, P4 ;  /* 0x0000000f94097211 */ /* 0x002fc600020f0eff */
[----:B------:R0:W-:Y:S01]  /*16e10*/  STL [R1+0xa98], R6 ;  /* 0x000a980601007387 */ /* 0x0001e20000100800 */
[----:B---3--:R-:W-:-:S03]  /*16e20*/  LEA R7, P4, R5, R16, 0x3 ;  /* 0x0000001005077211 */ /* 0x008fc600078818ff */
[----:B------:R1:W-:Y:S04]  /*16e30*/  STL [R1+0xa74], R9 ;  /* 0x000a740901007387 */ /* 0x0003e80000100800 */
[----:B------:R3:W-:Y:S01]  /*16e40*/  STL [R1+0xab8], R7 ;  /* 0x000ab80701007387 */ /* 0x0007e20000100800 */
[----:B0-----:R-:W-:Y:S01]  /*16e50*/  IMAD R6, R5, 0x3, RZ ;  /* 0x0000000305067824 */ /* 0x001fe200078e02ff */
[-C--:B-1----:R-:W-:Y:S02]  /*16e60*/  LEA.HI.X.SX32 R9, R149, R15.reuse, 0x1, P2 ;  /* 0x0000000f95097211 */ /* 0x082fe400010f0eff */
[----:B------:R-:W-:Y:S02]  /*16e70*/  CS2R R148, SRZ ;  /* 0x0000000000947805 */ /* 0x000fe4000001ff00 */
[----:B------:R-:W-:Y:S01]  /*16e80*/  IADD3 R11, P2, R150, R16, RZ ;  /* 0x00000010960b7210 */ /* 0x000fe20007f5e0ff */
[----:B---3--:R-:W-:Y:S01]  /*16e90*/  IMAD.SHL.U32 R7, R5, 0x40, RZ ;  /* 0x0000004005077824 */ /* 0x008fe200078e00ff */
[----:B------:R0:W-:Y:S01]  /*16ea0*/  STL [R1+0xaa4], R9 ;  /* 0x000aa40901007387 */ /* 0x0001e20000100800 */
[----:B------:R-:W-:-:S03]  /*16eb0*/  LEA.HI.X.SX32 R10, R6, R15, 0x1, P6 ;  /* 0x0000000f060a7211 */ /* 0x000fc600030f0eff */
[----:B------:R-:W-:Y:S01]  /*16ec0*/  LEA.HI.X.SX32 R6, R7, R15, 0x1, P5 ;  /* 0x0000000f07067211 */ /* 0x000fe200028f0eff */
[----:B------:R1:W-:Y:S01]  /*16ed0*/  STL [R1+0xad0], R11 ;  /* 0x000ad00b01007387 */ /* 0x0003e20000100800 */
[----:B------:R-:W-:-:S03]  /*16ee0*/  IMAD.SHL.U32 R7, R5, 0x4, RZ ;  /* 0x0000000405077824 */ /* 0x000fc600078e00ff */
[----:B------:R3:W-:Y:S01]  /*16ef0*/  STL [R1+0xabc], R10 ;  /* 0x000abc0a01007387 */ /* 0x0007e20000100800 */
[----:B0-----:R-:W-:Y:S02]  /*16f00*/  LEA R9, P6, R5, R16, 0x2 ;  /* 0x0000001005097211 */ /* 0x001fe400078c10ff */
[----:B------:R-:W-:-:S03]  /*16f10*/  LEA.HI.X.SX32 R7, R7, R15, 0x1, P4 ;  /* 0x0000000f07077211 */ /* 0x000fc600020f0eff */
[----:B------:R-:W-:Y:S01]  /*16f20*/  STL [R1+0xac8], R9 ;  /* 0x000ac80901007387 */ /* 0x000fe20000100800 */
[----:B-1----:R-:W-:-:S03]  /*16f30*/  LEA.HI.X.SX32 R11, R152, R15, 0x1, P0 ;  /* 0x0000000f980b7211 */ /* 0x002fc600000f0eff */
[----:B------:R0:W-:Y:S01]  /*16f40*/  STL [R1+0x8d4], R6 ;  /* 0x0008d40601007387 */ /* 0x0001e20000100800 */
[----:B---3--:R-:W-:-:S03]  /*16f50*/  LEA.HI.X.SX32 R10, R151, R15, 0x1, P1 ;  /* 0x0000000f970a7211 */ /* 0x008fc600008f0eff */
[----:B------:R-:W-:Y:S04]  /*16f60*/  STL [R1+0x9d4], R11 ;  /* 0x0009d40b01007387 */ /* 0x000fe80000100800 */
[----:B------:R-:W-:Y:S01]  /*16f70*/  STL [R1+0xa54], R10 ;  /* 0x000a540a01007387 */ /* 0x000fe20000100800 */
[----:B0-----:R-:W-:-:S05]  /*16f80*/  IMAD.SHL.U32 R6, R5, 0x8, RZ ;  /* 0x0000000805067824 */ /* 0x001fca00078e00ff */
[-C--:B------:R-:W-:Y:S02]  /*16f90*/  LEA.HI.X.SX32 R9, R6, R15.reuse, 0x1, P3 ;  /* 0x0000000f06097211 */ /* 0x080fe400018f0eff */
[-C--:B------:R-:W-:Y:S02]  /*16fa0*/  LEA.HI.X.SX32 R6, R5, R15.reuse, 0x1, P2 ;  /* 0x0000000f05067211 */ /* 0x080fe400010f0eff */
[----:B------:R-:W-:Y:S01]  /*16fb0*/  LEA.HI.X.SX32 R5, R150, R15, 0x1, P6 ;  /* 0x0000000f96057211 */ /* 0x000fe200030f0eff */
[----:B------:R-:W-:Y:S01]  /*16fc0*/  STL [R1+0xa94], R9 ;  /* 0x000a940901007387 */ /* 0x000fe20000100800 */
[----:B------:R-:W-:-:S03]  /*16fd0*/  CS2R R150, SRZ ;  /* 0x0000000000967805 */ /* 0x000fc6000001ff00 */
[----:B------:R2:W-:Y:S04]  /*16fe0*/  STL [R1+0xab4], R7 ;  /* 0x000ab40701007387 */ /* 0x0005e80000100800 */
[----:B------:R0:W-:Y:S04]  /*16ff0*/  STL [R1+0xacc], R6 ;  /* 0x000acc0601007387 */ /* 0x0001e80000100800 */
[----:B------:R1:W-:Y:S01]  /*17000*/  STL [R1+0xac4], R5 ;  /* 0x000ac40501007387 */ /* 0x0003e20000100800 */
[C---:B--2---:R-:W-:Y:S02]  /*17010*/  LOP3.LUT R7, R3.reuse, 0x30, RZ, 0x3c, !PT ;  /* 0x0000003003077812 */ /* 0x044fe400078e3cff */
[----:B------:R-:W-:-:S02]  /*17020*/  LOP3.LUT R7, R3, 0x60, RZ, 0x3c, !PT ;  /* 0x0000006003077812 */ /* 0x000fc400078e3cff */
[C---:B0-----:R-:W-:Y:S02]  /*17030*/  LOP3.LUT R6, R3.reuse, 0x10, RZ, 0x3c, !PT ;  /* 0x0000001003067812 */ /* 0x041fe400078e3cff */
[C---:B------:R-:W-:Y:S02]  /*17040*/  LOP3.LUT R6, R3.reuse, 0x40, RZ, 0x3c, !PT ;  /* 0x0000004003067812 */ /* 0x040fe400078e3cff */
[C---:B-1----:R-:W-:Y:S02]  /*17050*/  LOP3.LUT R5, R3.reuse, 0x20, RZ, 0x3c, !PT ;  /* 0x0000002003057812 */ /* 0x042fe400078e3cff */
[C---:B------:R-:W-:Y:S02]  /*17060*/  LOP3.LUT R5, R3.reuse, 0x50, RZ, 0x3c, !PT ;  /* 0x0000005003057812 */ /* 0x040fe400078e3cff */
[----:B------:R-:W-:Y:S02]  /*17070*/  LOP3.LUT R6, R3, 0x70, RZ, 0x3c, !PT ;  /* 0x0000007003067812 */ /* 0x000fe400078e3cff */
[----:B----4-:R-:W-:-:S02]  /*17080*/  LOP3.LUT R5, R2, 0x10, RZ, 0x3c, !PT ;  /* 0x0000001002057812 */ /* 0x010fc400078e3cff */
[C---:B------:R-:W-:Y:S02]  /*17090*/  LOP3.LUT R7, R2.reuse, 0x20, RZ, 0x3c, !PT ;  /* 0x0000002002077812 */ /* 0x040fe400078e3cff */
[C---:B------:R-:W-:Y:S02]  /*170a0*/  LOP3.LUT R6, R2.reuse, 0x30, RZ, 0x3c, !PT ;  /* 0x0000003002067812 */ /* 0x040fe400078e3cff */
[C---:B------:R-:W-:Y:S02]  /*170b0*/  LOP3.LUT R5, R2.reuse, 0x40, RZ, 0x3c, !PT ;  /* 0x0000004002057812 */ /* 0x040fe400078e3cff */
[C---:B------:R-:W-:Y:S02]  /*170c0*/  LOP3.LUT R7, R2.reuse, 0x50, RZ, 0x3c, !PT ;  /* 0x0000005002077812 */ /* 0x040fe400078e3cff */
[C---:B------:R-:W-:Y:S02]  /*170d0*/  LOP3.LUT R6, R2.reuse, 0x60, RZ, 0x3c, !PT ;  /* 0x0000006002067812 */ /* 0x040fe400078e3cff */
[----:B------:R-:W-:-:S07]  /*170e0*/  LOP3.LUT R5, R2, 0x70, RZ, 0x3c, !PT ;  /* 0x0000007002057812 */ /* 0x000fce00078e3cff */
.L_x_1:
[----:B-----5:R-:W-:Y:S04]  /*170f0*/  STL [R1+0x140c], R2 ;  /* 0x00140c0201007387 */ /* 0x020fe80000100800 */
[----:B------:R-:W-:Y:S04]  /*17100*/  STL [R1+0x1408], R130 ;  /* 0x0014088201007387 */ /* 0x000fe80000100800 */
        /* <DEDUP_REMOVED lines=142> */
[----:B------:R-:W2:Y:S01]  /*179f0*/  LDL.LU R8, [R1+0x2f4] ;  /* 0x0002f40001087983 */ /* 0x000ea20000300800 */
[----:B------:R-:W-:-:S02]  /*17a00*/  MOV R5, UR49 ;  /* 0x0000003100057c02 */ /* 0x000fc40008000f00 */
[----:B------:R-:W-:Y:S01]  /*17a10*/  MOV R7, UR53 ;  /* 0x0000003500077c02 */ /* 0x000fe20008000f00 */
[----:B------:R0:W-:Y:S01]  /*17a20*/  STL [R1+0xfe0], R0 ;  /* 0x000fe00001007387 */ /* 0x0001e20000100800 */
[----:B------:R-:W-:-:S03]  /*17a30*/  MOV R6, UR52 ;  /* 0x0000003400067c02 */ /* 0x000fc60008000f00 */
[----:B0-----:R-:W3:Y:S01]  /*17a40*/  LDL.LU R0, [R1+0xab8] ;  /* 0x000ab80001007983 */ /* 0x001ee20000300800 */
[----:B------:R-:W-:Y:S02]  /*17a50*/  PRMT R14, RZ, 0x7610, R14 ;  /* 0x00007610ff0e7816 */ /* 0x000fe4000000000e */
[----:B------:R-:W-:Y:S01]  /*17a60*/  PRMT R61, RZ, 0x7610, R61 ;  /* 0x00007610ff3d7816 */ /* 0x000fe2000000003d */
[----:B-----5:R-:W-:Y:S01]  /*17a70*/  STL [R1+0xf50], R4 ;  /* 0x000f500401007387 */ /* 0x020fe20000100800 */
[----:B------:R-:W-:Y:S02]  /*17a80*/  PRMT R130, RZ, 0x7610, R130 ;  /* 0x00007610ff827816 */ /* 0x000fe40000000082 */
[----:B------:R-:W-:Y:S01]  /*17a90*/  PRMT R121, RZ, 0x7610, R121 ;  /* 0x00007610ff797816 */ /* 0x000fe20000000079 */
[----:B------:R0:W-:Y:S01]  /*17aa0*/  STL [R1+0xf08], R5 ;  /* 0x000f080501007387 */ /* 0x0001e20000100800 */
[----:B------:R-:W-:Y:S02]  /*17ab0*/  PRMT R111, RZ, 0x7610, R111 ;  /* 0x00007610ff6f7816 */ /* 0x000fe4000000006f */
[----:B------:R-:W-:Y:S01]  /*17ac0*/  PRMT R101, RZ, 0x7610, R101 ;  /* 0x00007610ff657816 */ /* 0x000fe20000000065 */
[----:B------:R-:W-:Y:S01]  /*17ad0*/  STL [R1+0xf00], R7 ;  /* 0x000f000701007387 */ /* 0x000fe20000100800 */
[----:B------:R-:W-:-:S02]  /*17ae0*/  PRMT R88, RZ, 0x7610, R88 ;  /* 0x00007610ff587816 */ /* 0x000fc40000000058 */
[----:B------:R-:W-:Y:S01]  /*17af0*/  PRMT R78, RZ, 0x7610, R78 ;  /* 0x00007610ff4e7816 */ /* 0x000fe2000000004e */
[----:B------:R-:W4:Y:S01]  /*17b00*/  LDL R146, [R1+0xad0] ;  /* 0x000ad00001927983 */ /* 0x000f220000100800 */
[----:B------:R-:W-:Y:S02]  /*17b10*/  PRMT R13, RZ, 0x7610, R13 ;  /* 0x00007610ff0d7816 */ /* 0x000fe4000000000d */
[----:B0-----:R-:W-:Y:S01]  /*17b20*/  MOV R5, UR57 ;  /* 0x0000003900057c02 */ /* 0x001fe20008000f00 */
[----:B------:R-:W-:Y:S01]  /*17b30*/  STL [R1+0xefc], R6 ;  /* 0x000efc0601007387 */ /* 0x000fe20000100800 */
[----:B------:R-:W-:Y:S02]  /*17b40*/  PRMT R60, RZ, 0x7610, R60 ;  /* 0x00007610ff3c7816 */ /* 0x000fe4000000003c */
[----:B------:R-:W-:Y:S01]  /*17b50*/  PRMT R131, RZ, 0x7610, R131 ;  /* 0x00007610ff837816 */ /* 0x000fe20000000083 */
[----:B------:R-:W3:Y:S01]  /*17b60*/  LDL R135, [R1+0xac8] ;  /* 0x000ac80001877983 */ /* 0x000ee20000100800 */
[----:B------:R-:W-:-:S02]  /*17b70*/  PRMT R118, RZ, 0x7610, R118 ;  /* 0x00007610ff767816 */ /* 0x000fc40000000076 */
[----:B------:R-:W-:Y:S01]  /*17b80*/  PRMT R108, RZ, 0x7610, R108 ;  /* 0x00007610ff6c7816 */ /* 0x000fe2000000006c */
[----:B------:R0:W-:Y:S01]  /*17b90*/  STL [R1+0xef8], R5 ;  /* 0x000ef80501007387 */ /* 0x0001e20000100800 */
[----:B------:R-:W-:Y:S02]  /*17ba0*/  PRMT R98, RZ, 0x7610, R98 ;  /* 0x00007610ff627816 */ /* 0x000fe40000000062 */
[----:B------:R-:W-:Y:S01]  /*17bb0*/  PRMT R89, RZ, 0x7610, R89 ;  /* 0x00007610ff597816 */ /* 0x000fe20000000059 */
[----:B------:R-:W3:Y:S01]  /*17bc0*/  LDL R148, [R1+0xacc] ;  /* 0x000acc0001947983 */ /* 0x000ee20000100800 */
[----:B------:R-:W-:Y:S02]  /*17bd0*/  PRMT R79, RZ, 0x7610, R79 ;  /* 0x00007610ff4f7816 */ /* 0x000fe4000000004f */
[----:B------:R-:W-:Y:S01]  /*17be0*/  PRMT R12, RZ, 0x7610, R12 ;  /* 0x00007610ff0c7816 */ /* 0x000fe2000000000c */
[----:B------:R-:W3:Y:S01]  /*17bf0*/  LDL R141, [R1+0xac4] ;  /* 0x000ac400018d7983 */ /* 0x000ee20000100800 */
[----:B------:R-:W-:-:S02]  /*17c00*/  PRMT R63, RZ, 0x7610, R63 ;  /* 0x00007610ff3f7816 */ /* 0x000fc4000000003f */
[----:B0-----:R-:W-:Y:S02]  /*17c10*/  MOV R5, UR56 ;  /* 0x0000003800057c02 */ /* 0x001fe40008000f00 */
[----:B------:R-:W-:Y:S02]  /*17c20*/  PRMT R128, RZ, 0x7610, R128 ;  /* 0x00007610ff807816 */ /* 0x000fe40000000080 */
[----:B------:R-:W-:Y:S01]  /*17c30*/  PRMT R119, RZ, 0x7610, R119 ;  /* 0x00007610ff777816 */ /* 0x000fe20000000077 */
[----:B------:R0:W-:Y:S01]  /*17c40*/  STL [R1+0xef4], R5 ;  /* 0x000ef40501007387 */ /* 0x0001e20000100800 */
[----:B------:R-:W-:Y:S02]  /*17c50*/  PRMT R109, RZ, 0x7610, R109 ;  /* 0x00007610ff6d7816 */ /* 0x000fe4000000006d */
[----:B------:R-:W-:Y:S01]  /*17c60*/  PRMT R99, RZ, 0x7610, R99 ;  /* 0x00007610ff637816 */ /* 0x000fe20000000063 */
[----:B------:R-:W3:Y:S01]  /*17c70*/  LDL R133, [R1+0xabc] ;  /* 0x000abc0001857983 */ /* 0x000ee20000100800 */
[----:B------:R-:W-:-:S02]  /*17c80*/  PRMT R86, RZ, 0x7610, R86 ;  /* 0x00007610ff567816 */ /* 0x000fc40000000056 */
[----:B------:R-:W-:Y:S02]  /*17c90*/  PRMT R76, RZ, 0x7610, R76 ;  /* 0x00007610ff4c7816 */ /* 0x000fe4000000004c */
[----:B------:R-:W-:Y:S01]  /*17ca0*/  PRMT R11, RZ, 0x7610, R11 ;  /* 0x00007610ff0b7816 */ /* 0x000fe2000000000b */
[----:B0-----:R-:W2:Y:S01]  /*17cb0*/  LDC R5, c[0x0][0x230] ;  /* 0x00008c00ff057b82 */ /* 0x001ea20000000800 */
[----:B------:R-:W-:Y:S02]  /*17cc0*/  PRMT R62, RZ, 0x7610, R62 ;  /* 0x00007610ff3e7816 */ /* 0x000fe4000000003e */
[----:B------:R-:W-:Y:S02]  /*17cd0*/  PRMT R129, RZ, 0x7610, R129 ;  /* 0x00007610ff817816 */ /* 0x000fe40000000081 */
[----:B------:R-:W-:Y:S02]  /*17ce0*/  PRMT R116, RZ, 0x7610, R116 ;  /* 0x00007610ff747816 */ /* 0x000fe40000000074 */
[----:B------:R-:W-:-:S02]  /*17cf0*/  PRMT R106, RZ, 0x7610, R106 ;  /* 0x00007610ff6a7816 */ /* 0x000fc4000000006a */
[----:B------:R-:W-:Y:S02]  /*17d00*/  PRMT R96, RZ, 0x7610, R96 ;  /* 0x00007610ff607816 */ /* 0x000fe40000000060 */
[----:B------:R-:W-:Y:S02]  /*17d10*/  PRMT R87, RZ, 0x7610, R87 ;  /* 0x00007610ff577816 */ /* 0x000fe40000000057 */
        /* <DEDUP_REMOVED lines=109> */
[----:B------:R-:W-:Y:S01]  /*183f0*/  PRMT R195, RZ, 0x7610, R195 ;  /* 0x00007610ffc37816 */ /* 0x000fe200000000c3 */
[----:B--2---:R-:W-:Y:S01]  /*18400*/  IMAD R5, R8, -0x80, R5 ;  /* 0xffffff8008057824 */ /* 0x004fe200078e0205 */
[----:B------:R-:W-:Y:S02]  /*18410*/  PRMT R194, RZ, 0x7610, R194 ;  /* 0x00007610ffc27816 */ /* 0x000fe400000000c2 */
[----:B------:R-:W-:-:S02]  /*18420*/  PRMT R193, RZ, 0x7610, R193 ;  /* 0x00007610ffc17816 */ /* 0x000fc400000000c1 */
[----:B------:R-:W-:Y:S01]  /*18430*/  ISETP.GT.AND P0, PT, R5, RZ, PT ;  /* 0x000000ff0500720c */ /* 0x000fe20003f04270 */
[----:B------:R-:W-:Y:S01]  /*18440*/  STL [R1+0x1238], R8 ;  /* 0x0012380801007387 */ /* 0x000fe20000100800 */
[----:B------:R-:W-:Y:S02]  /*18450*/  PRMT R192, RZ, 0x7610, R192 ;  /* 0x00007610ffc07816 */ /* 0x000fe400000000c0 */
[----:B------:R-:W-:Y:S01]  /*18460*/  PRMT R191, RZ, 0x7610, R191 ;  /* 0x00007610ffbf7816 */ /* 0x000fe200000000bf */
[----:B------:R-:W-:Y:S01]  /*18470*/  STL [R1+0x123c], R16 ;  /* 0x00123c1001007387 */ /* 0x000fe20000100800 */
[----:B------:R-:W-:Y:S02]  /*18480*/  PRMT R190, RZ, 0x7610, R190 ;  /* 0x00007610ffbe7816 */ /* 0x000fe400000000be */
[----:B------:R-:W-:Y:S01]  /*18490*/  PRMT R189, RZ, 0x7610, R189 ;  /* 0x00007610ffbd7816 */ /* 0x000fe200000000bd */
[----:B------:R0:W-:Y:S01]  /*184a0*/  STL [R1+0xfe4], R15 ;  /* 0x000fe40f01007387 */ /* 0x0001e20000100800 */
[----:B------:R-:W-:-:S02]  /*184b0*/  PRMT R188, RZ, 0x7610, R188 ;  /* 0x00007610ffbc7816 */ /* 0x000fc400000000bc */
[----:B------:R-:W-:Y:S01]  /*184c0*/  PRMT R187, RZ, 0x7610, R187 ;  /* 0x00007610ffbb7816 */ /* 0x000fe200000000bb */
[----:B------:R-:W-:Y:S01]  /*184d0*/  @P0 IMAD.MOV.U32 R7, RZ, RZ, R15 ;  /* 0x000000ffff070224 */ /* 0x000fe200078e000f */
[----:B------:R-:W-:Y:S02]  /*184e0*/  PRMT R186, RZ, 0x7610, R186 ;  /* 0x00007610ffba7816 */ /* 0x000fe400000000ba */
[----:B------:R-:W-:Y:S02]  /*184f0*/  PRMT R185, RZ, 0x7610, R185 ;  /* 0x00007610ffb97816 */ /* 0x000fe400000000b9 */
[----:B------:R-:W-:Y:S01]  /*18500*/  PRMT R184, RZ, 0x7610, R184 ;  /* 0x00007610ffb87816 */ /* 0x000fe200000000b8 */
[----:B0-----:R-:W2:Y:S01]  /*18510*/  LDL.LU R15, [R1+0xac0] ;  /* 0x000ac000010f7983 */ /* 0x001ea20000300800 */
[C---:B------:R-:W-:Y:S01]  /*18520*/  ISETP.GT.AND P1, PT, R5.reuse, 0x1, PT ;  /* 0x000000010500780c */ /* 0x040fe20003f24270 */
[----:B------:R-:W-:Y:S01]  /*18530*/  @P0 IMAD.MOV.U32 R6, RZ, RZ, R16 ;  /* 0x000000ffff060224 */ /* 0x000fe200078e0010 */
[----:B------:R-:W-:-:S02]  /*18540*/  ISETP.GT.AND P2, PT, R5, 0x2, PT ;  /* 0x000000020500780c */ /* 0x000fc40003f44270 */
[----:B------:R-:W-:Y:S02]  /*18550*/  ISETP.GT.AND P3, PT, R5, 0x3, PT ;  /* 0x000000030500780c */ /* 0x000fe40003f64270 */
[----:B------:R4:W2:Y:S01]  /*18560*/  @P0 LDG.E.U16 R14, desc[UR6][R6.64] ;  /* 0x00000006060e0981 */ /* 0x0008a2000c1e1500 */
[----:B------:R-:W-:Y:S02]  /*18570*/  PRMT R183, RZ, 0x7610, R183 ;  /* 0x00007610ffb77816 */ /* 0x000fe400000000b7 */
[----:B------:R-:W-:Y:S02]  /*18580*/  PRMT R182, RZ, 0x7610, R182 ;  /* 0x00007610ffb67816 */ /* 0x000fe400000000b6 */
[----:B------:R-:W-:Y:S02]  /*18590*/  PRMT R181, RZ, 0x7610, R181 ;  /* 0x00007610ffb57816 */ /* 0x000fe400000000b5 */
[----:B------:R-:W-:Y:S02]  /*185a0*/  PRMT R180, RZ, 0x7610, R180 ;  /* 0x00007610ffb47816 */ /* 0x000fe400000000b4 */
[----:B------:R-:W-:Y:S01]  /*185b0*/  PRMT R179, RZ, 0x7610, R179 ;  /* 0x00007610ffb37816 */ /* 0x000fe200000000b3 */
[----:B----4-:R-:W-:Y:S01]  /*185c0*/  @P1 IMAD.MOV.U32 R6, RZ, RZ, R146 ;  /* 0x000000ffff061224 */ /* 0x010fe200078e0092 */
[----:B------:R-:W-:Y:S01]  /*185d0*/  PRMT R178, RZ, 0x7610, R178 ;  /* 0x00007610ffb27816 */ /* 0x000fe200000000b2 */
[----:B------:R-:W4:Y:S01]  /*185e0*/  LDL R146, [R1+0xab0] ;  /* 0x000ab00001927983 */ /* 0x000f220000100800 */
[----:B------:R-:W-:Y:S01]  /*185f0*/  PRMT R177, RZ, 0x7610, R177 ;  /* 0x00007610ffb17816 */ /* 0x000fe200000000b1 */
[----:B---3--:R-:W-:Y:S01]  /*18600*/  @P1 IMAD.MOV.U32 R7, RZ, RZ, R148 ;  /* 0x000000ffff071224 */ /* 0x008fe200078e0094 */
[----:B------:R-:W-:Y:S01]  /*18610*/  PRMT R176, RZ, 0x7610, R176 ;  /* 0x00007610ffb07816 */ /* 0x000fe200000000b0 */
[----:B------:R-:W3:Y:S01]  /*18620*/  LDL R148, [R1+0xaac] ;  /* 0x000aac0001947983 */ /* 0x000ee20000100800 */
[----:B------:R-:W-:-:S02]  /*18630*/  PRMT R175, RZ, 0x7610, R175 ;  /* 0x00007610ffaf7816 */ /* 0x000fc400000000af */
[----:B------:R-:W-:Y:S01]  /*18640*/  PRMT R174, RZ, 0x7610, R174 ;  /* 0x00007610ffae7816 */ /* 0x000fe200000000ae */
[----:B------:R0:W3:Y:S01]  /*18650*/  @P1 LDG.E.U16 R61, desc[UR6][R6.64] ;  /* 0x00000006063d1981 */ /* 0x0000e2000c1e1500 */
[----:B------:R-:W-:Y:S02]  /*18660*/  PRMT R173, RZ, 0x7610, R173 ;  /* 0x00007610ffad7816 */ /* 0x000fe400000000ad */
[----:B------:R-:W-:Y:S02]  /*18670*/  PRMT R172, RZ, 0x7610, R172 ;  /* 0x00007610ffac7816 */ /* 0x000fe400000000ac */
[----:B------:R-:W-:Y:S02]  /*18680*/  PRMT R171, RZ, 0x7610, R171 ;  /* 0x00007610ffab7816 */ /* 0x000fe400000000ab */
[----:B------:R-:W-:Y:S02]  /*18690*/  PRMT R170, RZ, 0x7610, R170 ;  /* 0x00007610ffaa7816 */ /* 0x000fe400000000aa */
[----:B------:R-:W-:Y:S01]  /*186a0*/  PRMT R169, RZ, 0x7610, R169 ;  /* 0x00007610ffa97816 */ /* 0x000fe200000000a9 */
[----:B0-----:R-:W-:Y:S01]  /*186b0*/  @P2 IMAD.MOV.U32 R6, RZ, RZ, R135 ;  /* 0x000000ffff062224 */ /* 0x001fe200078e0087 */
[----:B------:R-:W-:Y:S01]  /*186c0*/  PRMT R168, RZ, 0x7610, R168 ;  /* 0x00007610ffa87816 */ /* 0x000fe200000000a8 */
[----:B------:R-:W-:Y:S01]  /*186d0*/  @P2 IMAD.MOV.U32 R7, RZ, RZ, R141 ;  /* 0x000000ffff072224 */ /* 0x000fe200078e008d */
[----:B------:R-:W3:Y:S01]  /*186e0*/  LDL R135, [R1+0xa9c] ;  /* 0x000a9c0001877983 */ /* 0x000ee20000100800 */
[----:B------:R-:W-:-:S02]  /*186f0*/  PRMT R167, RZ, 0x7610, R167 ;  /* 0x00007610ffa77816 */ /* 0x000fc400000000a7 */
[----:B------:R-:W-:Y:S01]  /*18700*/  PRMT R166, RZ, 0x7610, R166 ;  /* 0x00007610ffa67816 */ /* 0x000fe200000000a6 */
[----:B------:R0:W3:Y:S01]  /*18710*/  @P2 LDG.E.U16 R130, desc[UR6][R6.64] ;  /* 0x0000000606822981 */ /* 0x0000e2000c1e1500 */
[----:B------:R-:W-:Y:S02]  /*18720*/  PRMT R165, RZ, 0x7610, R165 ;  /* 0x00007610ffa57816 */ /* 0x000fe400000000a5 */
[----:B------:R-:W-:Y:S01]  /*18730*/  PRMT R164, RZ, 0x7610, R164 ;  /* 0x00007610ffa47816 */ /* 0x000fe200000000a4 */
[----:B------:R-:W3:Y:S01]  /*18740*/  LDL R141, [R1+0xaa8] ;  /* 0x000aa800018d7983 */ /* 0x000ee20000100800 */
[----:B------:R-:W-:Y:S02]  /*18750*/  PRMT R163, RZ, 0x7610, R163 ;  /* 0x00007610ffa37816 */ /* 0x000fe400000000a3 */
[----:B------:R-:W-:Y:S02]  /*18760*/  PRMT R162, RZ, 0x7610, R162 ;  /* 0x00007610ffa27816 */ /* 0x000fe400000000a2 */
[----:B------:R-:W-:Y:S01]  /*18770*/  PRMT R161, RZ, 0x7610, R161 ;  /* 0x00007610ffa17816 */ /* 0x000fe200000000a1 */
[----:B0-----:R-:W-:Y:S01]  /*18780*/  @P3 IMAD.MOV.U32 R7, RZ, RZ, R133 ;  /* 0x000000ffff073224 */ /* 0x001fe200078e0085 */
[----:B------:R-:W-:Y:S01]  /*18790*/  PRMT R160, RZ, 0x7610, R160 ;  /* 0x00007610ffa07816 */ /* 0x000fe200000000a0 */
[----:B------:R-:W3:Y:S01]  /*187a0*/  LDL R133, [R1+0xaa0] ;  /* 0x000aa00001857983 */ /* 0x000ee20000100800 */
        /* <DEDUP_REMOVED lines=61> */
[----:B------:R-:W-:Y:S01]  /*18b80*/  MOV R151, UR48 ;  /* 0x0000003000977c02 */ /* 0x000fe20008000f00 */
[----:B--2---:R-:W-:Y:S01]  /*18b90*/  @P3 IMAD.MOV.U32 R6, RZ, RZ, R15 ;  /* 0x000000ffff063224 */ /* 0x004fe200078e000f */
[----:B------:R-:W-:Y:S04]  /*18ba0*/  STL [R1+0x1240], R15 ;  /* 0x0012400f01007387 */ /* 0x000fe80000100800 */
[----:B------:R0:W2:Y:S04]  /*18bb0*/  @P3 LDG.E.U16 R121, desc[UR6][R6.64] ;  /* 0x0000000606793981 */ /* 0x0000a8000c1e1500 */
[----:B------:R-:W4:Y:S01]  /*18bc0*/  LDL R7, [R1+0xab4] ;  /* 0x000ab40001077983 */ /* 0x000f220000100800 */
[----:B------:R-:W-:-:S02]  /*18bd0*/  ISETP.GT.AND P0, PT, R5, 0x4, PT ;  /* 0x000000040500780c */ /* 0x000fc40003f04270 */
[----:B------:R-:W-:-:S11]  /*18be0*/  ISETP.GT.AND P1, PT, R5, 0x5, PT ;  /* 0x000000050500780c */ /* 0x000fd60003f24270 */
[----:B0-----:R-:W-:Y:S01]  /*18bf0*/  @P0 IMAD.MOV.U32 R6, RZ, RZ, R0 ;  /* 0x000000ffff060224 */ /* 0x001fe200078e0000 */
[----:B------:R-:W-:Y:S04]  /*18c00*/  STL [R1+0x1244], R0 ;  /* 0x0012440001007387 */ /* 0x000fe80000100800 */
[----:B----4-:R0:W4:Y:S02]  /*18c10*/  @P0 LDG.E.U16 R111, desc[UR6][R6.64] ;  /* 0x00000006066f0981 */ /* 0x010124000c1e1500 */
[----:B0-----:R-:W-:Y:S02]  /*18c20*/  @P1 IMAD.MOV.U32 R6, RZ, RZ, R146 ;  /* 0x000000ffff061224 */ /* 0x001fe400078e0092 */
[----:B---3--:R-:W-:Y:S01]  /*18c30*/  @P1 IMAD.MOV.U32 R7, RZ, RZ, R148 ;  /* 0x000000ffff071224 */ /* 0x008fe200078e0094 */
[C---:B------:R-:W-:Y:S01]  /*18c40*/  ISETP.GT.AND P2, PT, R5.reuse, 0x6, PT ;  /* 0x000000060500780c */ /* 0x040fe20003f44270 */
[----:B------:R-:W3:Y:S04]  /*18c50*/  LDL R148, [R1+0xa8c] ;  /* 0x000a8c0001947983 */ /* 0x000ee80000100800 */
[----:B------:R0:W4:Y:S01]  /*18c60*/  @P1 LDG.E.U16 R101, desc[UR6][R6.64] ;  /* 0x0000000606651981 */ /* 0x000122000c1e1500 */
[----:B------:R-:W-:-:S03]  /*18c70*/  ISETP.GT.AND P3, PT, R5, 0x7, PT ;  /* 0x000000070500780c */ /* 0x000fc60003f64270 */
[----:B------:R-:W2:Y:S04]  /*18c80*/  LDL R146, [R1+0xa90] ;  /* 0x000a900001927983 */ /* 0x000ea80000100800 */
[----:B------:R-:W3:Y:S01]  /*18c90*/  LDL R7, [R1+0xaa4] ;  /* 0x000aa40001077983 */ /* 0x000ee20000100800 */
[----:B0-----:R-:W-:Y:S01]  /*18ca0*/  @P2 IMAD.MOV.U32 R6, RZ, RZ, R141 ;  /* 0x000000ffff062224 */ /* 0x001fe200078e008d */
[C---:B------:R-:W-:Y:S02]  /*18cb0*/  ISETP.GT.AND P0, PT, R5.reuse, 0x8, PT ;  /* 0x000000080500780c */ /* 0x040fe40003f04270 */
[----:B------:R-:W-:Y:S01]  /*18cc0*/  ISETP.GT.AND P1, PT, R5, 0x9, PT ;  /* 0x000000090500780c */ /* 0x000fe20003f24270 */
[----:B------:R-:W4:Y:S04]  /*18cd0*/  LDL R141, [R1+0xa88] ;  /* 0x000a8800018d7983 */ /* 0x000f280000100800 */
[----:B---3--:R0:W3:Y:S02]  /*18ce0*/  @P2 LDG.E.U16 R88, desc[UR6][R6.64] ;  /* 0x0000000606582981 */ /* 0x0080e4000c1e1500 */
[----:B0-----:R-:W-:-:S02]  /*18cf0*/  @P3 IMAD.MOV.U32 R6, RZ, RZ, R133 ;  /* 0x000000ffff063224 */ /* 0x001fc400078e0085 */
[----:B------:R-:W-:Y:S01]  /*18d00*/  @P3 IMAD.MOV.U32 R7, RZ, RZ, R135 ;  /* 0x000000ffff073224 */ /* 0x000fe200078e0087 */
[----:B------:R-:W3:Y:S04]  /*18d10*/  LDL R133, [R1+0xa80] ;  /* 0x000a800001857983 */ /* 0x000ee80000100800 */
[----:B------:R0:W3:Y:S04]  /*18d20*/  @P3 LDG.E.U16 R78, desc[UR6][R6.64] ;  /* 0x00000006064e3981 */ /* 0x0000e8000c1e1500 */
[----:B------:R-:W3:Y:S04]  /*18d30*/  LDL R135, [R1+0xa7c] ;  /* 0x000a7c0001877983 */ /* 0x000ee80000100800 */
[----:B------:R-:W0:Y:S04]  /*18d40*/  LDL R6, [R1+0xa94] ;  /* 0x000a940001067983 */ /* 0x000e280000100800 */
[----:B------:R-:W0:Y:S02]  /*18d50*/  LDL R7, [R1+0xa98] ;  /* 0x000a980001077983 */ /* 0x000e240000100800 */
[----:B0-----:R-:W-:-:S04]  /*18d60*/  @P0 LOP3.LUT R7, R7, R6, RZ, 0x3c, !PT ;  /* 0x0000000607070212 */ /* 0x001fc800078e3cff */
[----:B------:R-:W-:-:S04]  /*18d70*/  @P0 LOP3.LUT R6, R7, R6, RZ, 0x3c, !PT ;  /* 0x0000000607060212 */ /* 0x000fc800078e3cff */
[----:B------:R-:W-:-:S05]  /*18d80*/  @P0 LOP3.LUT R7, R7, R6, RZ, 0x3c, !PT ;  /* 0x0000000607070212 */ /* 0x000fca00078e3cff */
[----:B------:R2:W3:Y:S02]  /*18d90*/  @P0 LDG.E.U16 R13, desc[UR6][R6.64] ;  /* 0x00000006060d0981 */ /* 0x0004e4000c1e1500 */
[----:B--2---:R-:W-:Y:S02]  /*18da0*/  @P1 IMAD.MOV.U32 R6, RZ, RZ, R146 ;  /* 0x000000ffff061224 */ /* 0x004fe400078e0092 */
[----:B------:R-:W-:Y:S01]  /*18db0*/  @P1 IMAD.MOV.U32 R7, RZ, RZ, R148 ;  /* 0x000000ffff071224 */ /* 0x000fe200078e0094 */
[C---:B------:R-:W-:Y:S01]  /*18dc0*/  ISETP.GT.AND P2, PT, R5.reuse, 0xa, PT ;  /* 0x0000000a0500780c */ /* 0x040fe20003f44270 */
[----:B------:R-:W2:Y:S04]  /*18dd0*/  LDL R148, [R1+0xa6c] ;  /* 0x000a6c0001947983 */ /* 0x000ea80000100800 */
[----:B------:R4:W2:Y:S01]  /*18de0*/  @P1 LDG.E.U16 R60, desc[UR6][R6.64] ;  /* 0x00000006063c1981 */ /* 0x0008a2000c1e1500 */
[----:B------:R-:W-:-:S03]  /*18df0*/  ISETP.GT.AND P3, PT, R5, 0xb, PT ;  /* 0x0000000b0500780c */ /* 0x000fc60003f64270 */
[----:B------:R-:W2:Y:S04]  /*18e00*/  LDL R146, [R1+0xa70] ;  /* 0x000a700001927983 */ /* 0x000ea80000100800 */
[----:B------:R-:W3:Y:S01]  /*18e10*/  LDL R7, [R1+0xa84] ;  /* 0x000a840001077983 */ /* 0x000ee20000100800 */
[----:B----4-:R-:W-:Y:S01]  /*18e20*/  @P2 IMAD.MOV.U32 R6, RZ, RZ, R141 ;  /* 0x000000ffff062224 */ /* 0x010fe200078e008d */
        /* <DEDUP_REMOVED lines=404> */
[----:B------:R-:W-:-:S02]  /*1a770*/  ISETP.GT.AND P3, PT, R5, 0x4f, PT ;  /* 0x0000004f0500780c */ /* 0x000fc40003f64270 */
[----:B------:R-:W-:Y:S01]  /*1a780*/  PRMT R4, RZ, 0x7610, R4 ;  /* 0x00007610ff047816 */ /* 0x000fe20000000004 */
        /* <DEDUP_REMOVED lines=201> */
[----:B------:R-:W-:Y:S01]  /*1b420*/  ISETP.GT.AND P4, PT, R5, 0x72, PT ;  /* 0x000000720500780c */ /* 0x000fe20003f84270 */
        /* <DEDUP_REMOVED lines=11> */
[----:B------:R-:W2:Y:S04]  /*1b4e0*/  LDL R146, [R1+0x730] ;  /* 0x0007300001927983 */ /* 0x000ea80000100800 */
[----:B------:R0:W2:Y:S04]  /*1b4f0*/  @P1 LDG.E.U16 R223, desc[UR6][R6.64] ;  /* 0x0000000606df1981 */ /* 0x0000a8000c1e1500 */
[----:B------:R-:W2:Y:S04]  /*1b500*/  LDL R148, [R1+0x72c] ;  /* 0x00072c0001947983 */ /* 0x000ea80000100800 */
[----:B------:R-:W0:Y:S04]  /*1b510*/  LDL R6, [R1+0x744] ;  /* 0x0007440001067983 */ /* 0x000e280000100800 */
[----:B------:R-:W0:Y:S01]  /*1b520*/  LDL R7, [R1+0x748] ;  /* 0x0007480001077983 */ /* 0x000e220000100800 */
[----:B------:R-:W-:-:S02]  /*1b530*/  ISETP.GT.AND P0, PT, R5, 0x73, PT ;  /* 0x000000730500780c */ /* 0x000fc40003f04270 */
[----:B0-----:R-:W-:-:S04]  /*1b540*/  @P4 LOP3.LUT R7, R7, R6, RZ, 0x3c, !PT ;  /* 0x0000000607074212 */ /* 0x001fc800078e3cff */
[----:B------:R-:W-:-:S04]  /*1b550*/  @P4 LOP3.LUT R6, R7, R6, RZ, 0x3c, !PT ;  /* 0x0000000607064212 */ /* 0x000fc800078e3cff */
[----:B------:R-:W-:-:S05]  /*1b560*/  @P4 LOP3.LUT R7, R7, R6, RZ, 0x3c, !PT ;  /* 0x0000000607074212 */ /* 0x000fca00078e3cff */
[----:B------:R4:W2:Y:S04]  /*1b570*/  @P4 LDG.E.U16 R222, desc[UR6][R6.64] ;  /* 0x0000000606de4981 */ /* 0x0008a8000c1e1500 */
[----:B------:R-:W3:Y:S01]  /*1b580*/  LDL R7, [R1+0x73c] ;  /* 0x00073c0001077983 */ /* 0x000ee20000100800 */
[C---:B------:R-:W-:Y:S01]  /*1b590*/  ISETP.GT.AND P1, PT, R5.reuse, 0x74, PT ;  /* 0x000000740500780c */ /* 0x040fe20003f24270 */
[----:B----4-:R-:W-:Y:S02]  /*1b5a0*/  @P0 IMAD.MOV.U32 R6, RZ, RZ, R141 ;  /* 0x000000ffff060224 */ /* 0x010fe400078e008d */
[----:B------:R-:W4:Y:S04]  /*1b5b0*/  LDL R141, [R1+0x720] ;  /* 0x00072000018d7983 */ /* 0x000f280000100800 */
[----:B---3--:R0:W3:Y:S01]  /*1b5c0*/  @P0 LDG.E.U16 R221, desc[UR6][R6.64] ;  /* 0x0000000606dd0981 */ /* 0x0080e2000c1e1500 */
[----:B------:R-:W-:-:S05]  /*1b5d0*/  ISETP.GT.AND P0, PT, R5, 0x75, PT ;  /* 0x000000750500780c */ /* 0x000fca0003f04270 */
[----:B0-----:R-:W-:Y:S02]  /*1b5e0*/  @P1 IMAD.MOV.U32 R6, RZ, RZ, R133 ;  /* 0x000000ffff061224 */ /* 0x001fe400078e0085 */
[----:B------:R-:W-:Y:S01]  /*1b5f0*/  @P1 IMAD.MOV.U32 R7, RZ, RZ, R135 ;  /* 0x000000ffff071224 */ /* 0x000fe200078e0087 */
[----:B------:R-:W3:Y:S04]  /*1b600*/  LDL R133, [R1+0x718] ;  /* 0x0007180001857983 */ /* 0x000ee80000100800 */
[----:B------:R2:W3:Y:S04]  /*1b610*/  @P1 LDG.E.U16 R220, desc[UR6][R6.64] ;  /* 0x0000000606dc1981 */ /* 0x0004e8000c1e1500 */
[----:B------:R-:W3:Y:S01]  /*1b620*/  LDL R135, [R1+0x714] ;  /* 0x0007140001877983 */ /* 0x000ee20000100800 */
[----:B--2---:R-:W-:-:S02]  /*1b630*/  @P0 IMAD.MOV.U32 R6, RZ, RZ, R146 ;  /* 0x000000ffff060224 */ /* 0x004fc400078e0092 */
[----:B------:R-:W-:Y:S01]  /*1b640*/  @P0 IMAD.MOV.U32 R7, RZ, RZ, R148 ;  /* 0x000000ffff070224 */ /* 0x000fe200078e0094 */
[C---:B------:R-:W-:Y:S01]  /*1b650*/  ISETP.GT.AND P1, PT, R5.reuse, 0x76, PT ;  /* 0x000000760500780c */ /* 0x040fe20003f24270 */
        /* <DEDUP_REMOVED lines=41> */
[----:B------:R-:W-:Y:S02]  /*1b8f0*/  @P1 IMAD.MOV.U32 R7, RZ, RZ, R135 ;  /* 0x000000ffff071224 */ /* 0x000fe400078e0087 */
[----:B------:R-:W4:Y:S04]  /*1b900*/  LDL R135, [R1+0xef0] ;  /* 0x000ef00001877983 */ /* 0x000f280000100800 */
[----:B------:R2:W3:Y:S02]  /*1b910*/  @P1 LDG.E.U16 R212, desc[UR6][R6.64] ;  /* 0x0000000606d41981 */ /* 0x0004e4000c1e1500 */
[----:B--2---:R-:W-:-:S02]  /*1b920*/  @P0 IMAD.MOV.U32 R6, RZ, RZ, R146 ;  /* 0x000000ffff060224 */ /* 0x004fc400078e0092 */
[----:B------:R-:W-:Y:S01]  /*1b930*/  @P0 IMAD.MOV.U32 R7, RZ, RZ, R148 ;  /* 0x000000ffff070224 */ /* 0x000fe200078e0094 */
[C---:B------:R-:W-:Y:S01]  /*1b940*/  ISETP.GT.AND P1, PT, R5.reuse, 0x7e, PT ;  /* 0x0000007e0500780c */ /* 0x040fe20003f24270 */
[----:B------:R-:W0:Y:S03]  /*1b950*/  S2R R133, SR_TID.X ;  /* 0x0000000000857919 */ /* 0x000e260000002100 */
[----:B------:R1:W2:Y:S01]  /*1b960*/  @P0 LDG.E.U16 R211, desc[UR6][R6.64] ;  /* 0x0000000606d30981 */ /* 0x0002a2000c1e1500 */
[----:B------:R-:W-:-:S03]  /*1b970*/  ISETP.GT.AND P2, PT, R5, 0x7f, PT ;  /* 0x0000007f0500780c */ /* 0x000fc60003f44270 */
[----:B------:R-:W3:Y:S04]  /*1b980*/  LDL R148, [R1+0xed0] ;  /* 0x000ed00001947983 */ /* 0x000ee80000100800 */
[----:B------:R-:W2:Y:S04]  /*1b990*/  LDL R146, [R1+0xe8c] ;  /* 0x000e8c0001927983 */ /* 0x000ea80000100800 */
[----:B------:R-:W1:Y:S04]  /*1b9a0*/  LDL R6, [R1+0x6e4] ;  /* 0x0006e40001067983 */ /* 0x000e680000100800 */
[----:B------:R-:W1:Y:S02]  /*1b9b0*/  LDL R7, [R1+0x6e8] ;  /* 0x0006e80001077983 */ /* 0x000e640000100800 */
[----:B-1----:R-:W-:-:S04]  /*1b9c0*/  @P1 LOP3.LUT R7, R7, R6, RZ, 0x3c, !PT ;  /* 0x0000000607071212 */ /* 0x002fc800078e3cff */
[----:B------:R-:W-:-:S04]  /*1b9d0*/  @P1 LOP3.LUT R6, R7, R6, RZ, 0x3c, !PT ;  /* 0x0000000607061212 */ /* 0x000fc800078e3cff */
[----:B------:R-:W-:-:S05]  /*1b9e0*/  @P1 LOP3.LUT R7, R7, R6, RZ, 0x3c, !PT ;  /* 0x0000000607071212 */ /* 0x000fca00078e3cff */
[----:B------:R1:W2:Y:S04]  /*1b9f0*/  @P1 LDG.E.U16 R210, desc[UR6][R6.64] ;  /* 0x0000000606d21981 */ /* 0x0002a8000c1e1500 */
[----:B------:R-:W1:Y:S04]  /*1ba00*/  LDL R6, [R1+0x6dc] ;  /* 0x0006dc0001067983 */ /* 0x000e680000100800 */
[----:B------:R-:W1:Y:S01]  /*1ba10*/  LDL R7, [R1+0x6e0] ;  /* 0x0006e00001077983 */ /* 0x000e620000100800 */
[----:B0-----:R-:W-:-:S04]  /*1ba20*/  LOP3.LUT R133, R133, 0x7f, RZ, 0xc0, !PT ;  /* 0x0000007f85857812 */ /* 0x001fc800078ec0ff */
[----:B------:R-:W-:Y:S02]  /*1ba30*/  ISETP.GE.AND P0, PT, R133, R5, PT ;  /* 0x000000058500720c */ /* 0x000fe40003f06270 */
[----:B------:R-:W2:Y:S01]  /*1ba40*/  LDL R133, [R1+0xe90] ;  /* 0x000e900001857983 */ /* 0x000ea20000100800 */
[----:B-1----:R-:W-:-:S04]  /*1ba50*/  @P2 LOP3.LUT R7, R7, R6, RZ, 0x3c, !PT ;  /* 0x0000000607072212 */ /* 0x002fc800078e3cff */
[----:B------:R-:W-:-:S04]  /*1ba60*/  @P2 LOP3.LUT R6, R7, R6, RZ, 0x3c, !PT ;  /* 0x0000000607062212 */ /* 0x000fc800078e3cff */
[----:B------:R-:W-:-:S05]  /*1ba70*/  @P2 LOP3.LUT R7, R7, R6, RZ, 0x3c, !PT ;  /* 0x0000000607072212 */ /* 0x000fca00078e3cff */
[----:B------:R4:W2:Y:S01]  /*1ba80*/  @P2 LDG.E.U16 R209, desc[UR6][R6.64] ;  /* 0x0000000606d12981 */ /* 0x0008a2000c1e1500 */
[----:B------:R-:W-:Y:S01]  /*1ba90*/  BAR.SYNC.DEFER_BLOCKING 0x0 ;  /* 0x0000000000007b1d */ /* 0x000fe20000010000 */
[----:B----4-:R-:W-:Y:S02]  /*1baa0*/  @!P0 IMAD.MOV.U32 R6, RZ, RZ, R135 ;  /* 0x000000ffff068224 */ /* 0x010fe400078e0087 */
[----:B------:R-:W-:-:S03]  /*1bab0*/  @!P0 IMAD.MOV.U32 R7, RZ, RZ, R141 ;  /* 0x000000ffff078224 */ /* 0x000fc600078e008d */
[----:B------:R-:W4:Y:S04]  /*1bac0*/  LDL R135, [R1+0xdd0] ;  /* 0x000dd00001877983 */ /* 0x000f280000100800 */
[----:B------:R-:W4:Y:S04]  /*1bad0*/  LDL R141, [R1+0xdcc] ;  /* 0x000dcc00018d7983 */ /* 0x000f280000100800 */
[----:B------:R3:W4:Y:S04]  /*1bae0*/  @!P0 LDG.E.U16 R208, desc[UR6][R6.64] ;  /* 0x0000000606d08981 */ /* 0x000728000c1e1500 */
[----:B------:R-:W2:Y:S01]  /*1baf0*/  LDL R7, [R1+0xecc] ;  /* 0x000ecc0001077983 */ /* 0x000ea20000100800 */
[----:B---3--:R-:W-:-:S03]  /*1bb00*/  @!P0 IMAD.MOV.U32 R6, RZ, RZ, R148 ;  /* 0x000000ffff068224 */ /* 0x008fc600078e0094 */
[----:B------:R-:W3:Y:S04]  /*1bb10*/  LDL R148, [R1+0xd90] ;  /* 0x000d900001947983 */ /* 0x000ee80000100800 */
[----:B--2---:R0:W2:Y:S02]  /*1bb20*/  @!P0 LDG.E.U16 R207, desc[UR6][R6.64] ;  /* 0x0000000606cf8981 */ /* 0x0040a4000c1e1500 */
[----:B0-----:R-:W-:Y:S02]  /*1bb30*/  @!P0 IMAD.MOV.U32 R6, RZ, RZ, R133 ;  /* 0x000000ffff068224 */ /* 0x001fe400078e0085 */
[----:B------:R-:W-:Y:S01]  /*1bb40*/  @!P0 IMAD.MOV.U32 R7, RZ, RZ, R146 ;  /* 0x000000ffff078224 */ /* 0x000fe200078e0092 */
[----:B------:R-:W2:Y:S04]  /*1bb50*/  LDL R133, [R1+0xd50] ;  /* 0x000d500001857983 */ /* 0x000ea80000100800 */
[----:B------:R0:W2:Y:S04]  /*1bb60*/  @!P0 LDG.E.U16 R206, desc[UR6][R6.64] ;  /* 0x0000000606ce8981 */ /* 0x0000a8000c1e1500 */
[----:B------:R-:W2:Y:S04]  /*1bb70*/  LDL R146, [R1+0xd4c] ;  /* 0x000d4c0001927983 */ /* 0x000ea80000100800 */
[----:B------:R-:W0:Y:S04]  /*1bb80*/  LDL R6, [R1+0xe4c] ;  /* 0x000e4c0001067983 */ /* 0x000e280000100800 */
[----:B------:R-:W0:Y:S02]  /*1bb90*/  LDL R7, [R1+0xe50] ;  /* 0x000e500001077983 */ /* 0x000e240000100800 */
[----:B0-----:R-:W-:-:S04]  /*1bba0*/  @!P0 LOP3.LUT R7, R7, R6, RZ, 0x3c, !PT ;  /* 0x0000000607078212 */ /* 0x001fc800078e3cff */
[----:B------:R-:W-:-:S04]  /*1bbb0*/  @!P0 LOP3.LUT R6, R7, R6, RZ, 0x3c, !PT ;  /* 0x0000000607068212 */ /* 0x000fc800078e3cff */
[----:B------:R-:W-:-:S05]  /*1bbc0*/  @!P0 LOP3.LUT R7, R7, R6, RZ, 0x3c, !PT ;  /* 0x0000000607078212 */ /* 0x000fca00078e3cff */
[----:B------:R0:W2:Y:S04]  /*1bbd0*/  @!P0 LDG.E.U16 R205, desc[UR6][R6.64] ;  /* 0x0000000606cd8981 */ /* 0x0000a8000c1e1500 */
[----:B------:R-:W0:Y:S04]  /*1bbe0*/  LDL R6, [R1+0xe0c] ;  /* 0x000e0c0001067983 */ /* 0x000e280000100800 */
[----:B------:R-:W0:Y:S02]  /*1bbf0*/  LDL R7, [R1+0xe10] ;  /* 0x000e100001077983 */ /* 0x000e240000100800 */
[----:B0-----:R-:W-:-:S04]  /*1bc00*/  @!P0 LOP3.LUT R7, R7, R6, RZ, 0x3c, !PT ;  /* 0x0000000607078212 */ /* 0x001fc800078e3cff */
[----:B------:R-:W-:-:S04]  /*1bc10*/  @!P0 LOP3.LUT R6, R7, R6, RZ, 0x3c, !PT ;  /* 0x0000000607068212 */ /* 0x000fc800078e3cff */
[----:B------:R-:W-:-:S05]  /*1bc20*/  @!P0 LOP3.LUT R7, R7, R6, RZ, 0x3c, !PT ;  /* 0x0000000607078212 */ /* 0x000fca00078e3cff */
[----:B------:R4:W2:Y:S02]  /*1bc30*/  @!P0 LDG.E.U16 R204, desc[UR6][R6.64] ;  /* 0x0000000606cc8981 */ /* 0x0008a4000c1e1500 */
[----:B----4-:R-:W-:Y:S02]  /*1bc40*/  @!P0 IMAD.MOV.U32 R6, RZ, RZ, R135 ;  /* 0x000000ffff068224 */ /* 0x010fe400078e0087 */
[----:B------:R-:W-:Y:S01]  /*1bc50*/  @!P0 IMAD.MOV.U32 R7, RZ, RZ, R141 ;  /* 0x000000ffff078224 */ /* 0x000fe200078e008d */
[----:B------:R-:W4:Y:S04]  /*1bc60*/  LDL R135, [R1+0xc90] ;  /* 0x000c900001877983 */ /* 0x000f280000100800 */
[----:B------:R3:W4:Y:S04]  /*1bc70*/  @!P0 LDG.E.U16 R203, desc[UR6][R6.64] ;  /* 0x0000000606cb8981 */ /* 0x000728000c1e1500 */
[----:B------:R-:W4:Y:S04]  /*1bc80*/  LDL R141, [R1+0xc8c] ;  /* 0x000c8c00018d7983 */ /* 0x000f280000100800 */
        /* <DEDUP_REMOVED lines=101> */
[----:B------:R-:W4:Y:S04]  /*1c2e0*/  LDL.LU R135, [R1+0x370] ;  /* 0x0003700001877983 */ /* 0x000f280000300800 */
[----:B------:R-:W4:Y:S04]  /*1c2f0*/  LDL.LU R141, [R1+0x334] ;  /* 0x00033400018d7983 */ /* 0x000f280000300800 */
        /* <DEDUP_REMOVED lines=21> */
[----:B------:R0:W2:Y:S04]  /*1c450*/  @!P0 LDG.E.U16 R179, desc[UR6][R6.64] ;  /* 0x0000000606b38981 */ /* 0x0000a8000c1e1500 */
[----:B------:R-:W0:Y:S02]  /*1c460*/  LDL R7, [R1+0x374] ;  /* 0x0003740001077983 */ /* 0x000e240000100800 */
[----:B0-----:R-:W-:Y:S02]  /*1c470*/  @!P0 IMAD.MOV.U32 R6, RZ, RZ, R7 ;  /* 0x000000ffff068224 */ /* 0x001fe400078e0007 */
[----:B----4-:R-:W-:-:S05]  /*1c480*/  @!P0 IMAD.MOV.U32 R7, RZ, RZ, R135 ;  /* 0x000000ffff078224 */ /* 0x010fca00078e0087 */
[----:B------:R0:W4:Y:S04]  /*1c490*/  @!P0 LDG.E.U16 R178, desc[UR6][R6.64] ;  /* 0x0000000606b28981 */ /* 0x000128000c1e1500 */
[----:B------:R-:W3:Y:S01]  /*1c4a0*/  LDL R7, [R1+0x330] ;  /* 0x0003300001077983 */ /* 0x000ee20000100800 */
[----:B0-----:R-:W-:-:S05]  /*1c4b0*/  @!P0 IMAD.MOV.U32 R6, RZ, RZ, R141 ;  /* 0x000000ffff068224 */ /* 0x001fca00078e008d */
[----:B---3--:R0:W3:Y:S04]  /*1c4c0*/  @!P0 LDG.E.U16 R177, desc[UR6][R6.64] ;  /* 0x0000000606b18981 */ /* 0x0080e8000c1e1500 */
[----:B------:R-:W2:Y:S01]  /*1c4d0*/  LDL R7, [R1+0x6d8] ;  /* 0x0006d80001077983 */ /* 0x000ea20000100800 */
[----:B0-----:R-:W-:-:S03]  /*1c4e0*/  @!P0 IMAD.MOV.U32 R6, RZ, RZ, R148 ;  /* 0x000000ffff068224 */ /* 0x001fc600078e0094 */
[----:B------:R-:W4:Y:S04]  /*1c4f0*/  LDL R148, [R1+0xd88] ;  /* 0x000d880001947983 */ /* 0x000f280000100800 */
[----:B--2---:R0:W2:Y:S02]  /*1c500*/  @!P0 LDG.E.U16 R176, desc[UR6][R6.64] ;  /* 0x0000000606b08981 */ /* 0x0040a4000c1e1500 */
[----:B0-----:R-:W-:Y:S02]  /*1c510*/  @!P0 IMAD.MOV.U32 R6, RZ, RZ, R133 ;  /* 0x000000ffff068224 */ /* 0x001fe400078e0085 */
[----:B------:R-:W-:Y:S01]  /*1c520*/  @!P0 IMAD.MOV.U32 R7, RZ, RZ, R146 ;  /* 0x000000ffff078224 */ /* 0x000fe200078e0092 */
[----:B------:R-:W3:Y:S04]  /*1c530*/  LDL R133, [R1+0xd48] ;  /* 0x000d480001857983 */ /* 0x000ee80000100800 */
        /* <DEDUP_REMOVED lines=26> */
[----:B------:R-:W3:Y:S01]  /*1c6e0*/  LDL R7, [R1+0xd84] ;  /* 0x000d840001077983 */ /* 0x000ee20000100800 */
[----:B----4-:R-:W-:-:S03]  /*1c6f0*/  @!P0 IMAD.MOV.U32 R6, RZ, RZ, R148 ;  /* 0x000000ffff068224 */ /* 0x010fc600078e0094 */
[----:B------:R-:W4:Y:S04]  /*1c700*/  LDL R148, [R1+0xc08] ;  /* 0x000c080001947983 */ /* 0x000f280000100800 */
[----:B---3--:R0:W3:Y:S02]  /*1c710*/  @!P0 LDG.E.U16 R170, desc[UR6][R6.64] ;  /* 0x0000000606aa8981 */ /* 0x0080e4000c1e1500 */
[----:B0-----:R-:W-:Y:S02]  /*1c720*/  @!P0 IMAD.MOV.U32 R6, RZ, RZ, R133 ;  /* 0x000000ffff068224 */ /* 0x001fe400078e0085 */
[----:B--2---:R-:W-:Y:S01]  /*1c730*/  @!P0 IMAD.MOV.U32 R7, RZ, RZ, R146 ;  /* 0x000000ffff078224 */ /* 0x004fe200078e0092 */
[----:B------:R-:W2:Y:S04]  /*1c740*/  LDL R133, [R1+0xbc8] ;  /* 0x000bc80001857983 */ /* 0x000ea80000100800 */
[----:B------:R0:W3:Y:S04]  /*1c750*/  @!P0 LDG.E.U16 R169, desc[UR6][R6.64] ;  /* 0x0000000606a98981 */ /* 0x0000e8000c1e1500 */
[----:B------:R-:W3:Y:S04]  /*1c760*/  LDL R146, [R1+0xbc4] ;  /* 0x000bc40001927983 */ /* 0x000ee80000100800 */
[----:B------:R-:W0:Y:S04]  /*1c770*/  LDL R6, [R1+0xd04] ;  /* 0x000d040001067983 */ /* 0x000e280000100800 */
[----:B------:R-:W0:Y:S02]  /*1c780*/  LDL R7, [R1+0xd08] ;  /* 0x000d080001077983 */ /* 0x000e240000100800 */
[----:B0-----:R-:W-:-:S04]  /*1c790*/  @!P0 LOP3.LUT R7, R7, R6, RZ, 0x3c, !PT ;  /* 0x0000000607078212 */ /* 0x001fc800078e3cff */
[----:B------:R-:W-:-:S04]  /*1c7a0*/  @!P0 LOP3.LUT R6, R7, R6, RZ, 0x3c, !PT ;  /* 0x0000000607068212 */ /* 0x000fc800078e3cff */
[----:B------:R-:W-:-:S05]  /*1c7b0*/  @!P0 LOP3.LUT R7, R7, R6, RZ, 0x3c, !PT ;  /* 0x0000000607078212 */ /* 0x000fca00078e3cff */
[----:B------:R0:W3:Y:S04]  /*1c7c0*/  @!P0 LDG.E.U16 R168, desc[UR6][R6.64] ;  /* 0x0000000606a88981 */ /* 0x0000e8000c1e1500 */
        /* <DEDUP_REMOVED lines=18> */
[----:B------:R-:W2:Y:S01]  /*1c8f0*/  LDL R7, [R1+0xc04] ;  /* 0x000c040001077983 */ /* 0x000ea20000100800 */
[----:B----4-:R-:W-:-:S03]  /*1c900*/  @!P0 IMAD.MOV.U32 R6, RZ, RZ, R148 ;  /* 0x000000ffff068224 */ /* 0x010fc600078e0094 */
[----:B------:R-:W4:Y:S04]  /*1c910*/  LDL R148, [R1+0x670] ;  /* 0x0006700001947983 */ /* 0x000f280000100800 */
[----:B--2---:R0:W2:Y:S02]  /*1c920*/  @!P0 LDG.E.U16 R164, desc[UR6][R6.64] ;  /* 0x0000000606a48981 */ /* 0x0040a4000c1e1500 */
[----:B0-----:R-:W-:Y:S02]  /*1c930*/  @!P0 IMAD.MOV.U32 R6, RZ, RZ, R133 ;  /* 0x000000ffff068224 */ /* 0x001fe400078e0085 */
[----:B---3--:R-:W-:Y:S01]  /*1c940*/  @!P0 IMAD.MOV.U32 R7, RZ, RZ, R146 ;  /* 0x000000ffff078224 */ /* 0x008fe200078e0092 */
        /* <DEDUP_REMOVED lines=61> */
[----:B----4-:R-:W-:-:S05]  /*1cd20*/  @!P0 IMAD.MOV.U32 R6, RZ, RZ, R148 ;  /* 0x000000ffff068224 */ /* 0x010fca00078e0094 */
[----:B--2---:R0:W2:Y:S02]  /*1cd30*/  @!P0 LDG.E.U16 R152, desc[UR6][R6.64] ;  /* 0x0000000606988981 */ /* 0x0040a4000c1e1500 */
[----:B0-----:R-:W-:Y:S02]  /*1cd40*/  @!P0 IMAD.MOV.U32 R6, RZ, RZ, R133 ;  /* 0x000000ffff068224 */ /* 0x001fe400078e0085 */
[----:B---3--:R-:W-:Y:S01]  /*1cd50*/  @!P0 IMAD.MOV.U32 R7, RZ, RZ, R146 ;  /* 0x000000ffff078224 */ /* 0x008fe200078e0092 */
[----:B------:R-:W3:Y:S04]  /*1cd60*/  LDL.LU R133, [R1+0x368] ;  /* 0x0003680001857983 */ /* 0x000ee80000300800 */
[----:B------:R-:W4:Y:S04]  /*1cd70*/  LDL.LU R146, [R1+0x36c] ;  /* 0x00036c0001927983 */ /* 0x000f280000300800 */
[----:B------:R-:W2:Y:S04]  /*1cd80*/  LDL.LU R148, [R1+0x32c] ;  /* 0x00032c0001947983 */ /* 0x000ea80000300800 */
        /* <DEDUP_REMOVED lines=26> */
[----:B---3--:R-:W-:-:S05]  /*1cf30*/  @!P0 IMAD.MOV.U32 R7, RZ, RZ, R133 ;  /* 0x000000ffff078224 */ /* 0x008fca00078e0085 */
[----:B------:R2:W3:Y:S04]  /*1cf40*/  @!P0 LDG.E.U16 R18, desc[UR6][R6.64] ;  /* 0x0000000606128981 */ /* 0x0004e8000c1e1500 */
[----:B------:R-:W4:Y:S01]  /*1cf50*/  LDL R7, [R1+0x328] ;  /* 0x0003280001077983 */ /* 0x000f220000100800 */
[----:B--2---:R-:W-:-:S05]  /*1cf60*/  @!P0 IMAD.MOV.U32 R6, RZ, RZ, R148 ;  /* 0x000000ffff068224 */ /* 0x004fca00078e0094 */
[----:B----4-:R0:W2:Y:S04]  /*1cf70*/  @!P0 LDG.E.U16 R17, desc[UR6][R6.64] ;  /* 0x0000000606118981 */ /* 0x0100a8000c1e1500 */
[----:B------:R-:W0:Y:S04]  /*1cf80*/  LDL R6, [R1+0xae4] ;  /* 0x000ae40001067983 */ /* 0x000e280000100800 */
[----:B------:R-:W0:Y:S04]  /*1cf90*/  LDL R7, [R1+0xeec] ;  /* 0x000eec0001077983 */ /* 0x000e280000100800 */
[----:B------:R1:W-:Y:S02]  /*1cfa0*/  STS.U16 [R3+UR4+0x10000], R14 ;  /* 0x0100000e03007988 */ /* 0x0003e40008000404 */
[----:B-1----:R-:W-:-:S02]  /*1cfb0*/  PRMT R14, RZ, 0x7610, R14 ;  /* 0x00007610ff0e7816 */ /* 0x002fc4000000000e */
[----:B0-----:R-:W-:-:S04]  /*1cfc0*/  @!P0 LOP3.LUT R7, R7, R6, RZ, 0x3c, !PT ;  /* 0x0000000607078212 */ /* 0x001fc800078e3cff */
[----:B------:R-:W-:-:S04]  /*1cfd0*/  @!P0 LOP3.LUT R6, R7, R6, RZ, 0x3c, !PT ;  /* 0x0000000607068212 */ /* 0x000fc800078e3cff */
[----:B------:R-:W-:-:S05]  /*1cfe0*/  @!P0 LOP3.LUT R7, R7, R6, RZ, 0x3c, !PT ;  /* 0x0000000607078212 */ /* 0x000fca00078e3cff */
[----:B------:R0:W4:Y:S04]  /*1cff0*/  @!P0 LDG.E.U16 R14, desc[UR6][R6.64] ;  /* 0x00000006060e8981 */ /* 0x000128000c1e1500 */
        /* <DEDUP_REMOVED lines=41> */
[----:B------:R-:W0:Y:S01]  /*1d290*/  LDL R7, [R1+0xd80] ;  /* 0x000d800001077983 */ /* 0x000e220000100800 */
[----:B------:R-:W-:-:S03]  /*1d2a0*/  PRMT R5, RZ, 0x7610, R5 ;  /* 0x00007610ff057816 */ /* 0x000fc60000000005 */
[----:B------:R1:W-:Y:S04]  /*1d2b0*/  STS.U16 [R3+UR4+0x11800], R57 ;  /* 0x0118003903007988 */ /* 0x0003e80008000404 */
[----:B------:R3:W-:Y:S04]  /*1d2c0*/  STS.U16 [R3+UR4+0x11c00], R56 ;  /* 0x011c003803007988 */ /* 0x0007e80008000404 */
[----:B------:R2:W-:Y:S04]  /*1d2d0*/  STS.U16 [R3+UR4+0x12000], R59 ;  /* 0x0120003b03007988 */ /* 0x0005e80008000404 */
[----:B-1----:R-:W4:Y:S04]  /*1d2e0*/  LDL.LU R57, [R1+0x1448] ;  /* 0x0014480001397983 */ /* 0x002f280000300800 */
[----:B---3--:R-:W3:Y:S04]  /*1d2f0*/  LDL.LU R56, [R1+0x1444] ;  /* 0x0014440001387983 */ /* 0x008ee80000300800 */
[----:B--2---:R-:W2:Y:S04]  /*1d300*/  LDL.LU R59, [R1+0x1440] ;  /* 0x00144000013b7983 */ /* 0x004ea80000300800 */
[----:B------:R1:W-:Y:S04]  /*1d310*/  STS.U16 [R3+UR4+0x12400], R58 ;  /* 0x0124003a03007988 */ /* 0x0003e80008000404 */
[----:B------:R1:W-:Y:S04]  /*1d320*/  STS.U16 [R3+UR4+0x12800], R2 ;  /* 0x0128000203007988 */ /* 0x0003e80008000404 */
[----:B------:R-:W-:Y:S04]  /*1d330*/  STS.U16 [R3+UR4+0x12c00], R248 ;  /* 0x012c00f803007988 */ /* 0x000fe80008000404 */
[----:B-1----:R-:W3:Y:S01]  /*1d340*/  LDL.LU R58, [R1+0x143c] ;  /* 0x00143c00013a7983 */ /* 0x002ee20000300800 */
[----:B------:R-:W-:-:S03]  /*1d350*/  LOP3.LUT R2, R3, 0x10, RZ, 0x3c, !PT ;  /* 0x0000001003027812 */ /* 0x000fc600078e3cff */
[----:B------:R-:W-:Y:S04]  /*1d360*/  STS.U16 [R3+UR4+0x13000], R240 ;  /* 0x013000f003007988 */ /* 0x000fe80008000404 */
[----:B------:R-:W-:Y:S04]  /*1d370*/  STS.U16 [R3+UR4+0x13400], R232 ;  /* 0x013400e803007988 */ /* 0x000fe80008000404 */
[----:B------:R-:W-:Y:S04]  /*1d380*/  STS.U16 [R3+UR4+0x13800], R224 ;  /* 0x013800e003007988 */ /* 0x000fe80008000404 */
[----:B------:R-:W-:Y:S04]  /*1d390*/  STS.U16 [R3+UR4+0x13c00], R216 ;  /* 0x013c00d803007988 */ /* 0x000fe80008000404 */
[----:B------:R-:W-:Y:S04]  /*1d3a0*/  STL [R1+0xf54], R3 ;  /* 0x000f540301007387 */ /* 0x000fe80000100800 */
[----:B------:R1:W-:Y:S04]  /*1d3b0*/  STS.U16 [R2+UR4+0x10080], R61 ;  /* 0x0100803d02007988 */ /* 0x0003e80008000404 */
        /* <DEDUP_REMOVED lines=10> */
[----:B------:R-:W-:Y:S04]  /*1d460*/  STS.U16 [R2+UR4+0x12c80], R247 ;  /* 0x012c80f702007988 */ /* 0x000fe80008000404 */
[----:B------:R-:W-:Y:S04]  /*1d470*/  STS.U16 [R2+UR4+0x13080], R239 ;  /* 0x013080ef02007988 */ /* 0x000fe80008000404 */
[----:B------:R-:W-:Y:S04]  /*1d480*/  STS.U16 [R2+UR4+0x13480], R231 ;  /* 0x013480e702007988 */ /* 0x000fe80008000404 */
[----:B------:R-:W-:Y:S04]  /*1d490*/  STS.U16 [R2+UR4+0x13880], R223 ;  /* 0x013880df02007988 */ /* 0x000fe80008000404 */
[----:B------:R1:W-:Y:S04]  /*1d4a0*/  STS.U16 [R2+UR4+0x13c80], R215 ;  /* 0x013c80d702007988 */ /* 0x0003e80008000404 */
[----:B-1----:R-:W2:Y:S04]  /*1d4b0*/  LDL.LU R61, [R1+0x1438] ;  /* 0x00143800013d7983 */ /* 0x002ea80000300800 */
[----:B------:R-:W3:Y:S04]  /*1d4c0*/  LDL.LU R60, [R1+0x1434] ;  /* 0x00143400013c7983 */ /* 0x000ee80000300800 */
[----:B------:R-:W2:Y:S04]  /*1d4d0*/  LDL.LU R63, [R1+0x1430] ;  /* 0x00143000013f7983 */ /* 0x000ea80000300800 */
[----:B------:R-:W3:Y:S04]  /*1d4e0*/  LDL.LU R62, [R1+0x142c] ;  /* 0x00142c00013e7983 */ /* 0x000ee80000300800 */
[----:B------:R-:W2:Y:S04]  /*1d4f0*/  LDL.LU R65, [R1+0x1428] ;  /* 0x0014280001417983 */ /* 0x000ea80000300800 */
[----:B------:R-:W3:Y:S04]  /*1d500*/  LDL.LU R64, [R1+0x1424] ;  /* 0x0014240001407983 */ /* 0x000ee80000300800 */
[----:B------:R-:W2:Y:S04]  /*1d510*/  LDL.LU R67, [R1+0x1420] ;  /* 0x0014200001437983 */ /* 0x000ea80000300800 */
[----:B------:R-:W3:Y:S04]  /*1d520*/  LDL.LU R66, [R1+0x141c] ;  /* 0x00141c0001427983 */ /* 0x000ee80000300800 */
[----:B------:R-:W2:Y:S04]  /*1d530*/  LDL.LU R69, [R1+0x1418] ;  /* 0x0014180001457983 */ /* 0x000ea80000300800 */
[----:B------:R-:W3:Y:S04]  /*1d540*/  LDL.LU R68, [R1+0x1414] ;  /* 0x0014140001447983 */ /* 0x000ee80000300800 */
[----:B------:R-:W4:Y:S04]  /*1d550*/  LDL.LU R71, [R1+0x1410] ;  /* 0x0014100001477983 */ /* 0x000f280000300800 */
[----:B------:R-:W2:Y:S01]  /*1d560*/  LDL.LU R2, [R1+0x140c] ;  /* 0x00140c0001027983 */ /* 0x000ea20000300800 */
[----:B0-----:R-:W-:-:S04]  /*1d570*/  @!P0 LOP3.LUT R7, R7, R6, RZ, 0x3c, !PT ;  /* 0x0000000607078212 */ /* 0x001fc800078e3cff */
[----:B------:R-:W-:-:S04]  /*1d580*/  @!P0 LOP3.LUT R6, R7, R6, RZ, 0x3c, !PT ;  /* 0x0000000607068212 */ /* 0x000fc800078e3cff */
[----:B------:R-:W-:-:S05]  /*1d590*/  @!P0 LOP3.LUT R7, R7, R6, RZ, 0x3c, !PT ;  /* 0x0000000607078212 */ /* 0x000fca00078e3cff */
[----:B------:R0:W3:Y:S02]  /*1d5a0*/  @!P0 LDG.E.U16 R5, desc[UR6][R6.64] ;  /* 0x0000000606058981 */ /* 0x0000e4000c1e1500 */
[----:B0-----:R-:W0:Y:S02]  /*1d5b0*/  S2R R6, SR_TID.X ;  /* 0x0000000000067919 */ /* 0x001e240000002100 */
[C---:B0-----:R-:W-:Y:S01]  /*1d5c0*/  IMAD.SHL.U32 R3, R6.reuse, 0x2, RZ ;  /* 0x0000000206037824 */ /* 0x041fe200078e00ff */
[----:B------:R-:W-:-:S04]  /*1d5d0*/  LOP3.LUT R7, R6, 0x40, RZ, 0xc0, !PT ;  /* 0x0000004006077812 */ /* 0x000fc800078ec0ff */
[----:B------:R-:W-:-:S05]  /*1d5e0*/  LOP3.LUT R3, R3, 0x7e, RZ, 0xc0, !PT ;  /* 0x0000007e03037812 */ /* 0x000fca00078ec0ff */
[----:B------:R-:W-:Y:S02]  /*1d5f0*/  IMAD R3, R7, 0x100, R3 ;  /* 0x0000010007037824 */ /* 0x000fe400078e0203 */
[----:B------:R-:W-:-:S03]  /*1d600*/  IMAD.SHL.U32 R6, R6, 0x2, RZ ;  /* 0x0000000206067824 */ /* 0x000fc600078e00ff */
[----:B------:R-:W-:Y:S02]  /*1d610*/  LOP3.LUT R3, R3, 0x20, RZ, 0x3c, !PT ;  /* 0x0000002003037812 */ /* 0x000fe400078e3cff */
[----:B------:R-:W-:-:S03]  /*1d620*/  LOP3.LUT R6, R6, 0x7e, RZ, 0xc0, !PT ;  /* 0x0000007e06067812 */ /* 0x000fc600078ec0ff */
[----:B------:R0:W-:Y:S04]  /*1d630*/  STS.U16 [R3+UR4+0x10100], R130 ;  /* 0x0101008203007988 */ /* 0x0001e80008000404 */
[----:B------:R-:W-:Y:S04]  /*1d640*/  STS.U16 [R3+UR4+0x10500], R131 ;  /* 0x0105008303007988 */ /* 0x000fe80008000404 */
[----:B------:R-:W-:Y:S01]  /*1d650*/  STS.U16 [R3+UR4+0x10900], R128 ;  /* 0x0109008003007988 */ /* 0x000fe20008000404 */
[----:B------:R-:W-:-:S03]  /*1d660*/  IMAD R6, R7, 0x100, R6 ;  /* 0x0000010007067824 */ /* 0x000fc600078e0206 */
[----:B------:R-:W-:Y:S04]  /*1d670*/  STS.U16 [R3+UR4+0x10d00], R129 ;  /* 0x010d008103007988 */ /* 0x000fe80008000404 */
[----:B------:R-:W-:Y:S04]  /*1d680*/  STS.U16 [R3+UR4+0x11100], R126 ;  /* 0x0111007e03007988 */ /* 0x000fe80008000404 */
[----:B------:R-:W-:Y:S04]  /*1d690*/  STS.U16 [R3+UR4+0x11500], R127 ;  /* 0x0115007f03007988 */ /* 0x000fe80008000404 */
[----:B------:R-:W-:Y:S04]  /*1d6a0*/  STS.U16 [R3+UR4+0x11900], R124 ;  /* 0x0119007c03007988 */ /* 0x000fe80008000404 */
[----:B------:R-:W-:Y:S01]  /*1d6b0*/  STS.U16 [R3+UR4+0x11d00], R125 ;  /* 0x011d007d03007988 */ /* 0x000fe20008000404 */
[----:B------:R-:W-:-:S03]  /*1d6c0*/  LOP3.LUT R6, R6, 0x30, RZ, 0x3c, !PT ;  /* 0x0000003006067812 */ /* 0x000fc600078e3cff */
[----:B------:R-:W-:Y:S04]  /*1d6d0*/  STS.U16 [R3+UR4+0x12100], R122 ;  /* 0x0121007a03007988 */ /* 0x000fe80008000404 */
        /* <DEDUP_REMOVED lines=15> */
[----:B------:R1:W-:Y:S04]  /*1d7d0*/  STS.U16 [R6+UR4+0x12180], R91 ;  /* 0x0121805b06007988 */ /* 0x0003e80008000404 */
[----:B0-----:R-:W3:Y:S01]  /*1d7e0*/  LDL.LU R130, [R1+0x1408] ;  /* 0x0014080001827983 */ /* 0x001ee20000300800 */
[----:B-1----:R-:W0:Y:S03]  /*1d7f0*/  S2R R91, SR_TID.X ;  /* 0x00000000005b7919 */ /* 0x002e260000002100 */
[----:B------:R-:W-:Y:S04]  /*1d800*/  STS.U16 [R6+UR4+0x12580], R113 ;  /* 0x0125807106007988 */ /* 0x000fe80008000404 */
[----:B------:R-:W-:Y:S04]  /*1d810*/  STS.U16 [R6+UR4+0x12980], R110 ;  /* 0x0129806e06007988 */ /* 0x000fe80008000404 */
[----:B------:R-:W-:Y:S04]  /*1d820*/  STS.U16 [R6+UR4+0x12d80], R245 ;  /* 0x012d80f506007988 */ /* 0x000fe80008000404 */
[----:B------:R-:W-:Y:S04]  /*1d830*/  STS.U16 [R6+UR4+0x13180], R237 ;  /* 0x013180ed06007988 */ /* 0x000fe80008000404 */
[----:B------:R-:W3:Y:S01]  /*1d840*/  LDL.LU R131, [R1+0x1404] ;  /* 0x0014040001837983 */ /* 0x000ee20000300800 */
[C---:B0-----:R-:W-:Y:S01]  /*1d850*/  IMAD.SHL.U32 R3, R91.reuse, 0x2, RZ ;  /* 0x000000025b037824 */ /* 0x041fe200078e00ff */
[----:B------:R-:W-:-:S02]  /*1d860*/  LOP3.LUT R7, R91, 0x40, RZ, 0xc0, !PT ;  /* 0x000000405b077812 */ /* 0x000fc400078ec0ff */
[----:B------:R-:W-:Y:S02]  /*1d870*/  STS.U16 [R6+UR4+0x13580], R229 ;  /* 0x013580e506007988 */ /* 0x000fe40008000404 */
[----:B------:R-:W-:Y:S02]  /*1d880*/  LOP3.LUT R3, R3, 0x7e, RZ, 0xc0, !PT ;  /* 0x0000007e03037812 */ /* 0x000fe400078ec0ff */
[----:B------:R-:W3:Y:S03]  /*1d890*/  LDL.LU R128, [R1+0x1400] ;  /* 0x0014000001807983 */ /* 0x000ee60000300800 */
[----:B------:R-:W-:Y:S01]  /*1d8a0*/  IMAD R3, R7, 0x100, R3 ;  /* 0x0000010007037824 */ /* 0x000fe200078e0203 */
[----:B------:R-:W-:Y:S04]  /*1d8b0*/  STS.U16 [R6+UR4+0x13980], R221 ;  /* 0x013980dd06007988 */ /* 0x000fe80008000404 */
[----:B------:R-:W-:Y:S01]  /*1d8c0*/  LOP3.LUT R3, R3, 0x40, RZ, 0x3c, !PT ;  /* 0x0000004003037812 */ /* 0x000fe200078e3cff */
        /* <DEDUP_REMOVED lines=16> */
[----:B------:R0:W-:Y:S01]  /*1d9d0*/  STS.U16 [R3+UR4+0x13e00], R212 ;  /* 0x013e00d403007988 */ /* 0x0001e20008000404 */
[----:B------:R-:W-:-:S03]  /*1d9e0*/  IMAD.SHL.U32 R91, R91, 0x2, RZ ;  /* 0x000000025b5b7824 */ /* 0x000fc600078e00ff */
[----:B------:R-:W3:Y:S01]  /*1d9f0*/  LDL.LU R129, [R1+0x13fc] ;  /* 0x0013fc0001817983 */ /* 0x000ee20000300800 */
[----:B0-----:R-:W0:Y:S01]  /*1da00*/  S2R R3, SR_TID.X ;  /* 0x0000000000037919 */ /* 0x001e220000002100 */
[----:B------:R-:W-:Y:S02]  /*1da10*/  LOP3.LUT R91, R91, 0x7e, RZ, 0xc0, !PT ;  /* 0x0000007e5b5b7812 */ /* 0x000fe400078ec0ff */
[----:B------:R-:W3:Y:S04]  /*1da20*/  LDL.LU R126, [R1+0x13f8] ;  /* 0x0013f800017e7983 */ /* 0x000ee80000300800 */
[----:B------:R-:W3:Y:S01]  /*1da30*/  LDL.LU R127, [R1+0x13f4] ;  /* 0x0013f400017f7983 */ /* 0x000ee20000300800 */
[----:B------:R-:W-:-:S03]  /*1da40*/  IMAD R91, R7, 0x100, R91 ;  /* 0x00000100075b7824 */ /* 0x000fc600078e025b */
[----:B------:R-:W3:Y:S04]  /*1da50*/  LDL.LU R124, [R1+0x13f0] ;  /* 0x0013f000017c7983 */ /* 0x000ee80000300800 */
[----:B------:R-:W3:Y:S04]  /*1da60*/  LDL.LU R125, [R1+0x13ec] ;  /* 0x0013ec00017d7983 */ /* 0x000ee80000300800 */
[----:B------:R-:W3:Y:S04]  /*1da70*/  LDL.LU R122, [R1+0x13e8] ;  /* 0x0013e800017a7983 */ /* 0x000ee80000300800 */
[----:B------:R-:W3:Y:S04]  /*1da80*/  LDL.LU R123, [R1+0x13e4] ;  /* 0x0013e400017b7983 */ /* 0x000ee80000300800 */
[----:B------:R-:W3:Y:S01]  /*1da90*/  LDL.LU R120, [R1+0x13e0] ;  /* 0x0013e00001787983 */ /* 0x000ee20000300800 */
[----:B------:R-:W-:-:S03]  /*1daa0*/  LOP3.LUT R91, R91, 0x50, RZ, 0x3c, !PT ;  /* 0x000000505b5b7812 */ /* 0x000fc600078e3cff */
[----:B------:R-:W3:Y:S01]  /*1dab0*/  LDL.LU R121, [R1+0x13dc] ;  /* 0x0013dc0001797983 */ /* 0x000ee20000300800 */
[----:B0-----:R-:W-:-:S03]  /*1dac0*/  IMAD.SHL.U32 R6, R3, 0x2, RZ ;  /* 0x0000000203067824 */ /* 0x001fc600078e00ff */
[----:B------:R-:W3:Y:S04]  /*1dad0*/  LDL.LU R118, [R1+0x13d8] ;  /* 0x0013d80001767983 */ /* 0x000ee80000300800 */
[----:B------:R-:W3:Y:S04]  /*1dae0*/  LDL.LU R119, [R1+0x13d4] ;  /* 0x0013d40001777983 */ /* 0x000ee80000300800 */
[----:B------:R-:W3:Y:S04]  /*1daf0*/  LDL.LU R116, [R1+0x13d0] ;  /* 0x0013d00001747983 */ /* 0x000ee80000300800 */
[----:B------:R-:W3:Y:S04]  /*1db00*/  LDL.LU R117, [R1+0x13cc] ;  /* 0x0013cc0001757983 */ /* 0x000ee80000300800 */
[----:B------:R-:W3:Y:S01]  /*1db10*/  LDL.LU R114, [R1+0x13c8] ;  /* 0x0013c80001727983 */ /* 0x000ee20000300800 */
[----:B------:R-:W-:-:S03]  /*1db20*/  LOP3.LUT R7, R3, 0x40, RZ, 0xc0, !PT ;  /* 0x0000004003077812 */ /* 0x000fc600078ec0ff */
[----:B------:R-:W3:Y:S01]  /*1db30*/  LDL.LU R115, [R1+0x13c4] ;  /* 0x0013c40001737983 */ /* 0x000ee20000300800 */
[----:B------:R-:W-:-:S03]  /*1db40*/  LOP3.LUT R6, R6, 0x7e, RZ, 0xc0, !PT ;  /* 0x0000007e06067812 */ /* 0x000fc600078ec0ff */
[----:B------:R-:W3:Y:S04]  /*1db50*/  LDL.LU R112, [R1+0x13c0] ;  /* 0x0013c00001707983 */ /* 0x000ee80000300800 */
[----:B------:R-:W3:Y:S04]  /*1db60*/  LDL.LU R113, [R1+0x13bc] ;  /* 0x0013bc0001717983 */ /* 0x000ee80000300800 */
[----:B------:R0:W-:Y:S04]  /*1db70*/  STS.U16 [R91+UR4+0x10280], R101 ;  /* 0x010280655b007988 */ /* 0x0001e80008000404 */
[----:B------:R-:W3:Y:S04]  /*1db80*/  LDL.LU R110, [R1+0x13b8] ;  /* 0x0013b800016e7983 */ /* 0x000ee80000300800 */
[----:B------:R1:W-:Y:S04]  /*1db90*/  STS.U16 [R91+UR4+0x10680], R98 ;  /* 0x010680625b007988 */ /* 0x0003e80008000404 */
[----:B------:R-:W3:Y:S04]  /*1dba0*/  LDL.LU R111, [R1+0x13b4] ;  /* 0x0013b400016f7983 */ /* 0x000ee80000300800 */
[----:B------:R4:W-:Y:S01]  /*1dbb0*/  STS.U16 [R91+UR4+0x10a80], R99 ;  /* 0x010a80635b007988 */ /* 0x0009e20008000404 */
[----:B------:R-:W-:-:S03]  /*1dbc0*/  IMAD R6, R7, 0x100, R6 ;  /* 0x0000010007067824 */ /* 0x000fc600078e0206 */
[----:B------:R-:W3:Y:S04]  /*1dbd0*/  LDL.LU R108, [R1+0x13b0] ;  /* 0x0013b000016c7983 */ /* 0x000ee80000300800 */
[----:B------:R2:W-:Y:S04]  /*1dbe0*/  STS.U16 [R91+UR4+0x10e80], R96 ;  /* 0x010e80605b007988 */ /* 0x0005e80008000404 */
[----:B------:R-:W3:Y:S04]  /*1dbf0*/  LDL.LU R109, [R1+0x13ac] ;  /* 0x0013ac00016d7983 */ /* 0x000ee80000300800 */
[----:B------:R2:W-:Y:S04]  /*1dc00*/  STS.U16 [R91+UR4+0x11280], R97 ;  /* 0x011280615b007988 */ /* 0x0005e80008000404 */
[----:B------:R-:W3:Y:S04]  /*1dc10*/  LDL.LU R106, [R1+0x13a8] ;  /* 0x0013a800016a7983 */ /* 0x000ee80000300800 */
[----:B------:R2:W-:Y:S04]  /*1dc20*/  STS.U16 [R91+UR4+0x11680], R94 ;  /* 0x0116805e5b007988 */ /* 0x0005e80008000404 */
[----:B------:R-:W3:Y:S04]  /*1dc30*/  LDL.LU R107, [R1+0x13a4] ;  /* 0x0013a400016b7983 */ /* 0x000ee80000300800 */
[----:B------:R2:W-:Y:S04]  /*1dc40*/  STS.U16 [R91+UR4+0x11a80], R95 ;  /* 0x011a805f5b007988 */ /* 0x0005e80008000404 */
[----:B------:R-:W3:Y:S04]  /*1dc50*/  LDL.LU R104, [R1+0x13a0] ;  /* 0x0013a00001687983 */ /* 0x000ee80000300800 */
[----:B------:R2:W-:Y:S01]  /*1dc60*/  STS.U16 [R91+UR4+0x11e80], R92 ;  /* 0x011e805c5b007988 */ /* 0x0005e20008000404 */
[----:B------:R-:W-:-:S03]  /*1dc70*/  LOP3.LUT R6, R6, 0x60, RZ, 0x3c, !PT ;  /* 0x0000006006067812 */ /* 0x000fc600078e3cff */
[----:B------:R-:W3:Y:S04]  /*1dc80*/  LDL.LU R105, [R1+0x139c] ;  /* 0x00139c0001697983 */ /* 0x000ee80000300800 */
[----:B------:R2:W-:Y:S01]  /*1dc90*/  STS.U16 [R91+UR4+0x12280], R93 ;  /* 0x0122805d5b007988 */ /* 0x0005e20008000404 */
[----:B------:R-:W-:-:S03]  /*1dca0*/  IMAD.SHL.U32 R3, R3, 0x2, RZ ;  /* 0x0000000203037824 */ /* 0x000fc600078e00ff */
[----:B------:R-:W3:Y:S04]  /*1dcb0*/  LDL.LU R102, [R1+0x1398] ;  /* 0x0013980001667983 */ /* 0x000ee80000300800 */
[----:B------:R2:W-:Y:S04]  /*1dcc0*/  STS.U16 [R91+UR4+0x12680], R90 ;  /* 0x0126805a5b007988 */ /* 0x0005e80008000404 */
[----:B------:R-:W3:Y:S04]  /*1dcd0*/  LDL.LU R103, [R1+0x1394] ;  /* 0x0013940001677983 */ /* 0x000ee80000300800 */
[----:B------:R-:W-:Y:S04]  /*1dce0*/  STS.U16 [R91+UR4+0x12a80], R251 ;  /* 0x012a80fb5b007988 */ /* 0x000fe80008000404 */
[----:B------:R-:W3:Y:S04]  /*1dcf0*/  LDL.LU R100, [R1+0x1390] ;  /* 0x0013900001647983 */ /* 0x000ee80000300800 */
[----:B------:R-:W-:Y:S04]  /*1dd00*/  STS.U16 [R91+UR4+0x12e80], R243 ;  /* 0x012e80f35b007988 */ /* 0x000fe80008000404 */
[----:B0-----:R-:W3:Y:S04]  /*1dd10*/  LDL.LU R101, [R1+0x138c] ;  /* 0x00138c0001657983 */ /* 0x001ee80000300800 */
[----:B------:R-:W-:Y:S04]  /*1dd20*/  STS.U16 [R91+UR4+0x13280], R235 ;  /* 0x013280eb5b007988 */ /* 0x000fe80008000404 */
[----:B-1----:R-:W3:Y:S04]  /*1dd30*/  LDL.LU R98, [R1+0x1388] ;  /* 0x0013880001627983 */ /* 0x002ee80000300800 */
[----:B------:R-:W-:Y:S01]  /*1dd40*/  STS.U16 [R91+UR4+0x13680], R227 ;  /* 0x013680e35b007988 */ /* 0x000fe20008000404 */
[----:B------:R-:W-:-:S03]  /*1dd50*/  LOP3.LUT R3, R3, 0x7e, RZ, 0xc0, !PT ;  /* 0x0000007e03037812 */ /* 0x000fc600078ec0ff */
[----:B----4-:R-:W4:Y:S04]  /*1dd60*/  LDL.LU R99, [R1+0x1384] ;  /* 0x0013840001637983 */ /* 0x010f280000300800 */
[----:B------:R-:W-:Y:S04]  /*1dd70*/  STS.U16 [R91+UR4+0x13a80], R219 ;  /* 0x013a80db5b007988 */ /* 0x000fe80008000404 */
[----:B--2---:R-:W2:Y:S04]  /*1dd80*/  LDL.LU R96, [R1+0x1380] ;  /* 0x0013800001607983 */ /* 0x004ea80000300800 */
[----:B------:R0:W-:Y:S04]  /*1dd90*/  STS.U16 [R91+UR4+0x13e80], R211 ;  /* 0x013e80d35b007988 */ /* 0x0001e80008000404 */
[----:B------:R-:W2:Y:S04]  /*1dda0*/  LDL.LU R97, [R1+0x137c] ;  /* 0x00137c0001617983 */ /* 0x000ea80000300800 */
[----:B------:R1:W-:Y:S04]  /*1ddb0*/  STS.U16 [R6+UR4+0x10300], R88 ;  /* 0x0103005806007988 */ /* 0x0003e80008000404 */
[----:B------:R-:W2:Y:S04]  /*1ddc0*/  LDL.LU R94, [R1+0x1378] ;  /* 0x00137800015e7983 */ /* 0x000ea80000300800 */
[----:B------:R1:W-:Y:S04]  /*1ddd0*/  STS.U16 [R6+UR4+0x10700], R89 ;  /* 0x0107005906007988 */ /* 0x0003e80008000404 */
[----:B------:R-:W2:Y:S04]  /*1dde0*/  LDL.LU R95, [R1+0x1374] ;  /* 0x00137400015f7983 */ /* 0x000ea80000300800 */
[----:B------:R1:W-:Y:S01]  /*1ddf0*/  STS.U16 [R6+UR4+0x10b00], R86 ;  /* 0x010b005606007988 */ /* 0x0003e20008000404 */
[----:B------:R-:W-:-:S03]  /*1de00*/  IMAD R3, R7, 0x100, R3 ;  /* 0x0000010007037824 */ /* 0x000fc600078e0203 */
[----:B------:R-:W2:Y:S04]  /*1de10*/  LDL.LU R92, [R1+0x1370] ;  /* 0x00137000015c7983 */ /* 0x000ea80000300800 */
[----:B------:R1:W-:Y:S04]  /*1de20*/  STS.U16 [R6+UR4+0x10f00], R87 ;  /* 0x010f005706007988 */ /* 0x0003e80008000404 */
[----:B------:R-:W2:Y:S04]  /*1de30*/  LDL.LU R93, [R1+0x136c] ;  /* 0x00136c00015d7983 */ /* 0x000ea80000300800 */
[----:B------:R1:W-:Y:S04]  /*1de40*/  STS.U16 [R6+UR4+0x11300], R84 ;  /* 0x0113005406007988 */ /* 0x0003e80008000404 */
[----:B------:R-:W2:Y:S04]  /*1de50*/  LDL.LU R90, [R1+0x1368] ;  /* 0x00136800015a7983 */ /* 0x000ea80000300800 */
[----:B------:R1:W-:Y:S04]  /*1de60*/  STS.U16 [R6+UR4+0x11700], R85 ;  /* 0x0117005506007988 */ /* 0x0003e80008000404 */
[----:B0-----:R-:W2:Y:S04]  /*1de70*/  LDL.LU R91, [R1+0x1364] ;  /* 0x00136400015b7983 */ /* 0x001ea80000300800 */
[----:B------:R0:W-:Y:S04]  /*1de80*/  STS.U16 [R6+UR4+0x11b00], R82 ;  /* 0x011b005206007988 */ /* 0x0001e80008000404 */
[----:B-1----:R-:W2:Y:S04]  /*1de90*/  LDL.LU R88, [R1+0x1360] ;  /* 0x0013600001587983 */ /* 0x002ea80000300800 */
[----:B------:R1:W-:Y:S01]  /*1dea0*/  STS.U16 [R6+UR4+0x11f00], R83 ;  /* 0x011f005306007988 */ /* 0x0003e20008000404 */
[----:B------:R-:W-:-:S03]  /*1deb0*/  LOP3.LUT R3, R3, 0x70, RZ, 0x3c, !PT ;  /* 0x0000007003037812 */ /* 0x000fc600078e3cff */
[----:B------:R-:W2:Y:S04]  /*1dec0*/  LDL.LU R89, [R1+0x135c] ;  /* 0x00135c0001597983 */ /* 0x000ea80000300800 */
[----:B------:R1:W-:Y:S04]  /*1ded0*/  STS.U16 [R6+UR4+0x12300], R80 ;  /* 0x0123005006007988 */ /* 0x0003e80008000404 */
[----:B------:R-:W2:Y:S04]  /*1dee0*/  LDL.LU R86, [R1+0x1358] ;  /* 0x0013580001567983 */ /* 0x000ea80000300800 */
[----:B------:R1:W-:Y:S04]  /*1def0*/  STS.U16 [R6+UR4+0x12700], R81 ;  /* 0x0127005106007988 */ /* 0x0003e80008000404 */
[----:B------:R-:W2:Y:S04]  /*1df00*/  LDL.LU R87, [R1+0x1354] ;  /* 0x0013540001577983 */ /* 0x000ea80000300800 */
[----:B------:R-:W-:Y:S04]  /*1df10*/  STS.U16 [R6+UR4+0x12b00], R250 ;  /* 0x012b00fa06007988 */ /* 0x000fe80008000404 */
[----:B------:R-:W2:Y:S04]  /*1df20*/  LDL.LU R84, [R1+0x1350] ;  /* 0x0013500001547983 */ /* 0x000ea80000300800 */
[----:B------:R-:W-:Y:S04]  /*1df30*/  STS.U16 [R6+UR4+0x12f00], R242 ;  /* 0x012f00f206007988 */ /* 0x000fe80008000404 */
[----:B------:R-:W2:Y:S04]  /*1df40*/  LDL.LU R85, [R1+0x134c] ;  /* 0x00134c0001557983 */ /* 0x000ea80000300800 */
[----:B------:R-:W-:Y:S04]  /*1df50*/  STS.U16 [R6+UR4+0x13300], R234 ;  /* 0x013300ea06007988 */ /* 0x000fe80008000404 */
[----:B0-----:R-:W2:Y:S04]  /*1df60*/  LDL.LU R82, [R1+0x1348] ;  /* 0x0013480001527983 */ /* 0x001ea80000300800 */
[----:B------:R-:W-:Y:S04]  /*1df70*/  STS.U16 [R6+UR4+0x13700], R226 ;  /* 0x013700e206007988 */ /* 0x000fe80008000404 */
[----:B-1----:R-:W2:Y:S04]  /*1df80*/  LDL.LU R83, [R1+0x1344] ;  /* 0x0013440001537983 */ /* 0x002ea80000300800 */
[----:B------:R-:W-:Y:S04]  /*1df90*/  STS.U16 [R6+UR4+0x13b00], R218 ;  /* 0x013b00da06007988 */ /* 0x000fe80008000404 */
[----:B------:R-:W2:Y:S04]  /*1dfa0*/  LDL.LU R80, [R1+0x1340] ;  /* 0x0013400001507983 */ /* 0x000ea80000300800 */
[----:B------:R-:W-:Y:S04]  /*1dfb0*/  STS.U16 [R6+UR4+0x13f00], R210 ;  /* 0x013f00d206007988 */ /* 0x000fe80008000404 */
[----:B------:R-:W2:Y:S04]  /*1dfc0*/  LDL.LU R81, [R1+0x133c] ;  /* 0x00133c0001517983 */ /* 0x000ea80000300800 */
[----:B------:R0:W-:Y:S04]  /*1dfd0*/  STS.U16 [R3+UR4+0x10380], R78 ;  /* 0x0103804e03007988 */ /* 0x0001e80008000404 */
[----:B------:R1:W-:Y:S04]  /*1dfe0*/  STS.U16 [R3+UR4+0x10780], R79 ;  /* 0x0107804f03007988 */ /* 0x0003e80008000404 */
[----:B------:R1:W-:Y:S04]  /*1dff0*/  STS.U16 [R3+UR4+0x10b80], R76 ;  /* 0x010b804c03007988 */ /* 0x0003e80008000404 */
[----:B0-----:R-:W2:Y:S04]  /*1e000*/  LDL.LU R78, [R1+0x1338] ;  /* 0x00133800014e7983 */ /* 0x001ea80000300800 */
[----:B-1----:R-:W2:Y:S04]  /*1e010*/  LDL.LU R79, [R1+0x1334] ;  /* 0x00133400014f7983 */ /* 0x002ea80000300800 */
        /* <DEDUP_REMOVED lines=9> */
[----:B0-----:R-:W2:Y:S04]  /*1e0b0*/  LDL.LU R72, [R1+0x1320] ;  /* 0x0013200001487983 */ /* 0x001ea80000300800 */
[----:B-1----:R-:W2:Y:S04]  /*1e0c0*/  LDL.LU R73, [R1+0x131c] ;  /* 0x00131c0001497983 */ /* 0x002ea80000300800 */
[----:B------:R-:W3:Y:S04]  /*1e0d0*/  LDL R7, [R1+0xae0] ;  /* 0x000ae00001077983 */ /* 0x000ee80000100800 */
[----:B------:R-:W3:Y:S01]  /*1e0e0*/  LDL R6, [R1+0xee8] ;  /* 0x000ee80001067983 */ /* 0x000ee20000100800 */
[----:B------:R-:W-:-:S03]  /*1e0f0*/  PRMT R71, RZ, 0x7610, R71 ;  /* 0x00007610ff477816 */ /* 0x000fc60000000047 */
[----:B------:R0:W-:Y:S02]  /*1e100*/  STS.U16 [R3+UR4+0x12380], R70 ;  /* 0x0123804603007988 */ /* 0x0001e40008000404 */
[----:B0-----:R-:W0:Y:S02]  /*1e110*/  S2R R70, SR_TID.X ;  /* 0x0000000000467919 */ /* 0x001e240000002100 */
[----:B------:R-:W-:Y:S04]  /*1e120*/  STS.U16 [R3+UR4+0x12780], R4 ;  /* 0x0127800403007988 */ /* 0x000fe80008000404 */
[----:B------:R-:W-:Y:S04]  /*1e130*/  STS.U16 [R3+UR4+0x12b80], R249 ;  /* 0x012b80f903007988 */ /* 0x000fe80008000404 */
[----:B------:R-:W-:Y:S04]  /*1e140*/  STS.U16 [R3+UR4+0x12f80], R241 ;  /* 0x012f80f103007988 */ /* 0x000fe80008000404 */
[----:B------:R-:W-:Y:S04]  /*1e150*/  STS.U16 [R3+UR4+0x13380], R233 ;  /* 0x013380e903007988 */ /* 0x000fe80008000404 */
[----:B------:R-:W-:Y:S04]  /*1e160*/  STS.U16 [R3+UR4+0x13780], R225 ;  /* 0x013780e103007988 */ /* 0x000fe80008000404 */
[----:B------:R-:W-:Y:S04]  /*1e170*/  STS.U16 [R3+UR4+0x13b80], R217 ;  /* 0x013b80d903007988 */ /* 0x000fe80008000404 */
[----:B------:R1:W-:Y:S04]  /*1e180*/  STS.U16 [R3+UR4+0x13f80], R209 ;  /* 0x013f80d103007988 */ /* 0x0003e80008000404 */
[----:B---3--:R-:W3:Y:S01]  /*1e190*/  @!P0 LDG.E.U16 R71, desc[UR6][R6.64] ;  /* 0x0000000606478981 */ /* 0x008ee2000c1e1500 */
[----:B-1----:R-:W-:-:S03]  /*1e1a0*/  LOP3.LUT R3, R2, 0x10, RZ, 0x3c, !PT ;  /* 0x0000001002037812 */ /* 0x002fc600078e3cff */
[----:B------:R-:W-:Y:S04]  /*1e1b0*/  STS.U16 [R2+UR4], R208 ;  /* 0x000000d002007988 */ /* 0x000fe80008000404 */
        /* <DEDUP_REMOVED lines=38> */
[----:B------:R-:W-:Y:S01]  /*1e420*/  STS.U16 [R3+UR4+0x1c80], R169 ;  /* 0x001c80a903007988 */ /* 0x000fe20008000404 */
[----:B0-----:R-:W-:-:S03]  /*1e430*/  LOP3.LUT R4, R70, 0x40, RZ, 0xc0, !PT ;  /* 0x0000004046047812 */ /* 0x001fc600078ec0ff */
[----:B------:R-:W-:Y:S01]  /*1e440*/  STS.U16 [R3+UR4+0x2080], R168 ;  /* 0x002080a803007988 */ /* 0x000fe20008000404 */
[----:B------:R-:W-:-:S03]  /*1e450*/  IMAD.SHL.U32 R70, R70, 0x2, RZ ;  /* 0x0000000246467824 */ /* 0x000fc600078e00ff */
        /* <DEDUP_REMOVED lines=29> */
[----:B------:R0:W-:Y:S04]  /*1e630*/  STL [R1+0xf58], R2 ;  /* 0x000f580201007387 */ /* 0x0001e80000100800 */
[----:B------:R-:W-:Y:S04]  /*1e640*/  STS.U16 [R70+UR4+0xd00], R11 ;  /* 0x000d000b46007988 */ /* 0x000fe80008000404 */
[----:B------:R-:W-:Y:S04]  /*1e650*/  STS.U16 [R70+UR4+0x1100], R10 ;  /* 0x0011000a46007988 */ /* 0x000fe80008000404 */
[----:B0-----:R-:W4:Y:S04]  /*1e660*/  LDL.LU R2, [R1+0x310] ;  /* 0x0003100001027983 */ /* 0x001f280000300800 */
[----:B------:R-:W2:Y:S04]  /*1e670*/  LDL.LU R3, [R1+0x308] ;  /* 0x0003080001037983 */ /* 0x000ea80000300800 */
[----:B------:R-:W-:Y:S04]  /*1e680*/  STS.U16 [R70+UR4+0x1500], R9 ;  /* 0x0015000946007988 */ /* 0x000fe80008000404 */
[----:B------:R-:W2:Y:S04]  /*1e690*/  LDL.LU R4, [R1+0x300] ;  /* 0x0003000001047983 */ /* 0x000ea80000300800 */
[----:B------:R0:W-:Y:S04]  /*1e6a0*/  STS.U16 [R70+UR4+0x1900], R5 ;  /* 0x0019000546007988 */ /* 0x0001e80008000404 */
[----:B0-----:R-:W2:Y:S04]  /*1e6b0*/  LDL.LU R70, [R1+0x1318] ;  /* 0x0013180001467983 */ /* 0x001ea80000300800 */
[----:B---3--:R0:W-:Y:S04]  /*1e6c0*/  STL [R1+0x2f0], R71 ;  /* 0x0002f04701007387 */ /* 0x0081e80000100800 */
[----:B0-----:R-:W3:Y:S04]  /*1e6d0*/  LDL.LU R71, [R1+0x1314] ;  /* 0x0013140001477983 */ /* 0x001ee80000300800 */
[----:B------:R-:W4:Y:S04]  /*1e6e0*/  LDL R6, [R1+0xadc] ;  /* 0x000adc0001067983 */ /* 0x000f280000100800 */
[----:B------:R-:W4:Y:S01]  /*1e6f0*/  LDL R7, [R1+0xee4] ;  /* 0x000ee40001077983 */ /* 0x000f220000100800 */
[----:B------:R-:W-:-:S02]  /*1e700*/  PRMT R68, RZ, 0x7610, R68 ;  /* 0x00007610ff447816 */ /* 0x000fc40000000044 */
[----:B----4-:R-:W-:-:S04]  /*1e710*/  @!P0 LOP3.LUT R7, R7, R6, RZ, 0x3c, !PT ;  /* 0x0000000607078212 */ /* 0x010fc800078e3cff */
[----:B------:R-:W-:-:S04]  /*1e720*/  @!P0 LOP3.LUT R6, R7, R6, RZ, 0x3c, !PT ;  /* 0x0000000607068212 */ /* 0x000fc800078e3cff */
[----:B------:R-:W-:-:S05]  /*1e730*/  @!P0 LOP3.LUT R7, R7, R6, RZ, 0x3c, !PT ;  /* 0x0000000607078212 */ /* 0x000fca00078e3cff */
[----:B------:R-:W4:Y:S04]  /*1e740*/  @!P0 LDG.E.U16 R68, desc[UR6][R6.64] ;  /* 0x0000000606448981 */ /* 0x000f28000c1e1500 */
[----:B----4-:R0:W-:Y:S04]  /*1e750*/  STL [R1+0x2ec], R68 ;  /* 0x0002ec4401007387 */ /* 0x0101e80000100800 */
[----:B0-----:R-:W4:Y:S04]  /*1e760*/  LDL.LU R68, [R1+0x1310] ;  /* 0x0013100001447983 */ /* 0x001f280000300800 */
[----:B------:R-:W2:Y:S04]  /*1e770*/  LDL R6, [R1+0xad8] ;  /* 0x000ad80001067983 */ /* 0x000ea80000100800 */
[----:B------:R-:W2:Y:S01]  /*1e780*/  LDL R7, [R1+0xee0] ;  /* 0x000ee00001077983 */ /* 0x000ea20000100800 */
[----:B------:R-:W-:-:S02]  /*1e790*/  PRMT R69, RZ, 0x7610, R69 ;  /* 0x00007610ff457816 */ /* 0x000fc40000000045 */
[----:B--2---:R-:W-:-:S04]  /*1e7a0*/  @!P0 LOP3.LUT R7, R7, R6, RZ, 0x3c, !PT ;  /* 0x0000000607078212 */ /* 0x004fc800078e3cff */
[----:B------:R-:W-:-:S04]  /*1e7b0*/  @!P0 LOP3.LUT R6, R7, R6, RZ, 0x3c, !PT ;  /* 0x0000000607068212 */ /* 0x000fc800078e3cff */
[----:B------:R-:W-:-:S05]  /*1e7c0*/  @!P0 LOP3.LUT R7, R7, R6, RZ, 0x3c, !PT ;  /* 0x0000000607078212 */ /* 0x000fca00078e3cff */
[----:B------:R-:W2:Y:S04]  /*1e7d0*/  @!P0 LDG.E.U16 R69, desc[UR6][R6.64] ;  /* 0x0000000606458981 */ /* 0x000ea8000c1e1500 */
[----:B--2---:R0:W-:Y:S04]  /*1e7e0*/  STL [R1+0x2e8], R69 ;  /* 0x0002e84501007387 */ /* 0x0041e80000100800 */
        /* <DEDUP_REMOVED lines=9> */
[----:B0-----:R-:W2:Y:S04]  /*1e880*/  LDL.LU R66, [R1+0x1308] ;  /* 0x0013080001427983 */ /* 0x001ea80000300800 */
[----:B------:R-:W3:Y:S04]  /*1e890*/  LDL R6, [R1+0xed4] ;  /* 0x000ed40001067983 */ /* 0x000ee80000100800 */
[----:B------:R-:W3:Y:S01]  /*1e8a0*/  LDL R7, [R1+0xed8] ;  /* 0x000ed80001077983 */ /* 0x000ee20000100800 */
[----:B------:R-:W-:-:S02]  /*1e8b0*/  PRMT R67, RZ, 0x7610, R67 ;  /* 0x00007610ff437816 */ /* 0x000fc40000000043 */
[----:B---3--:R-:W-:-:S04]  /*1e8c0*/  @!P0 LOP3.LUT R7, R7, R6, RZ, 0x3c, !PT ;  /* 0x0000000607078212 */ /* 0x008fc800078e3cff */
[----:B------:R-:W-:-:S04]  /*1e8d0*/  @!P0 LOP3.LUT R6, R7, R6, RZ, 0x3c, !PT ;  /* 0x0000000607068212 */ /* 0x000fc800078e3cff */
[----:B------:R-:W-:-:S05]  /*1e8e0*/  @!P0 LOP3.LUT R7, R7, R6, RZ, 0x3c, !PT ;  /* 0x0000000607078212 */ /* 0x000fca00078e3cff */
[----:B------:R-:W3:Y:S04]  /*1e8f0*/  @!P0 LDG.E.U16 R67, desc[UR6][R6.64] ;  /* 0x0000000606438981 */ /* 0x000ee8000c1e1500 */
[----:B---3--:R0:W-:Y:S04]  /*1e900*/  STL [R1+0x2e0], R67 ;  /* 0x0002e04301007387 */ /* 0x0081e80000100800 */
        /* <DEDUP_REMOVED lines=92> */
[----:B------:R-:W2:Y:S02]  /*1eed0*/  LDL R7, [R1+0xe38] ;  /* 0x000e380001077983 */ /* 0x000ea40000100800 */
[----:B--2---:R-:W-:-:S04]  /*1eee0*/  @!P0 LOP3.LUT R7, R7, R6, RZ, 0x3c, !PT ;  /* 0x0000000607078212 */ /* 0x004fc800078e3cff */
[----:B------:R-:W-:-:S04]  /*1eef0*/  @!P0 LOP3.LUT R6, R7, R6, RZ, 0x3c, !PT ;  /* 0x0000000607068212 */ /* 0x000fc800078e3cff */
[----:B------:R-:W-:-:S05]  /*1ef00*/  @!P0 LOP3.LUT R7, R7, R6, RZ, 0x3c, !PT ;  /* 0x0000000607078212 */ /* 0x000fca00078e3cff */
[----:B------:R-:W2:Y:S04]  /*1ef10*/  @!P0 LDG.E.U16 R54, desc[UR6][R6.64] ;  /* 0x0000000606368981 */ /* 0x000ea8000c1e1500 */
[----:B--2---:R0:W-:Y:S04]  /*1ef20*/  STL [R1+0x2b4], R54 ;  /* 0x0002b43601007387 */ /* 0x0041e80000100800 */
[----:B0-----:R-:W2:Y:S04]  /*1ef30*/  LDL.LU R54, [R1+0x12d8] ;  /* 0x0012d80001367983 */ /* 0x001ea80000300800 */
[----:B------:R-:W3:Y:S04]  /*1ef40*/  LDL R6, [R1+0xe2c] ;  /* 0x000e2c0001067983 */ /* 0x000ee80000100800 */
[----:B------:R-:W3:Y:S02]  /*1ef50*/  LDL R7, [R1+0xe30] ;  /* 0x000e300001077983 */ /* 0x000ee40000100800 */
[----:B---3--:R-:W-:-:S04]  /*1ef60*/  @!P0 LOP3.LUT R7, R7, R6, RZ, 0x3c, !PT ;  /* 0x0000000607078212 */ /* 0x008fc800078e3cff */
[----:B------:R-:W-:-:S04]  /*1ef70*/  @!P0 LOP3.LUT R6, R7, R6, RZ, 0x3c, !PT ;  /* 0x0000000607068212 */ /* 0x000fc800078e3cff */
[----:B------:R-:W-:-:S05]  /*1ef80*/  @!P0 LOP3.LUT R7, R7, R6, RZ, 0x3c, !PT ;  /* 0x0000000607078212 */ /* 0x000fca00078e3cff */
[----:B------:R-:W3:Y:S04]  /*1ef90*/  @!P0 LDG.E.U16 R55, desc[UR6][R6.64] ;  /* 0x0000000606378981 */ /* 0x000ee8000c1e1500 */
[----:B---3--:R0:W-:Y:S04]  /*1efa0*/  STL [R1+0x2b0], R55 ;  /* 0x0002b03701007387 */ /* 0x0081e80000100800 */
        /* <DEDUP_REMOVED lines=8> */
[----:B0-----:R-:W3:Y:S04]  /*1f030*/  LDL.LU R52, [R1+0x12d0] ;  /* 0x0012d00001347983 */ /* 0x001ee80000300800 */
[----:B------:R-:W4:Y:S04]  /*1f040*/  LDL R6, [R1+0xe1c] ;  /* 0x000e1c0001067983 */ /* 0x000f280000100800 */
[----:B------:R-:W4:Y:S02]  /*1f050*/  LDL R7, [R1+0xe20] ;  /* 0x000e200001077983 */ /* 0x000f240000100800 */
[----:B----4-:R-:W-:-:S04]  /*1f060*/  @!P0 LOP3.LUT R7, R7, R6, RZ, 0x3c, !PT ;  /* 0x0000000607078212 */ /* 0x010fc800078e3cff */
[----:B------:R-:W-:-:S04]  /*1f070*/  @!P0 LOP3.LUT R6, R7, R6, RZ, 0x3c, !PT ;  /* 0x0000000607068212 */ /* 0x000fc800078e3cff */
[----:B------:R-:W-:-:S05]  /*1f080*/  @!P0 LOP3.LUT R7, R7, R6, RZ, 0x3c, !PT ;  /* 0x0000000607078212 */ /* 0x000fca00078e3cff */
[----:B------:R-:W4:Y:S04]  /*1f090*/  @!P0 LDG.E.U16 R53, desc[UR6][R6.64] ;  /* 0x0000000606358981 */ /* 0x000f28000c1e1500 */
[----:B----4-:R0:W-:Y:S04]  /*1f0a0*/  STL [R1+0x2a8], R53 ;  /* 0x0002a83501007387 */ /* 0x0101e80000100800 */
        /* <DEDUP_REMOVED lines=142> */
[----:B------:R0:W4:Y:S04]  /*1f990*/  @!P0 LDG.E.U16 R144, desc[UR6][R6.64] ;  /* 0x0000000606908981 */ /* 0x000128000c1e1500 */
[----:B------:R-:W0:Y:S04]  /*1f9a0*/  LDL R6, [R1+0xd2c] ;  /* 0x000d2c0001067983 */ /* 0x000e280000100800 */
[----:B------:R-:W0:Y:S02]  /*1f9b0*/  LDL R7, [R1+0xd30] ;  /* 0x000d300001077983 */ /* 0x000e240000100800 */
[----:B0-----:R-:W-:-:S04]  /*1f9c0*/  @!P0 LOP3.LUT R7, R7, R6, RZ, 0x3c, !PT ;  /* 0x0000000607078212 */ /* 0x001fc800078e3cff */
[----:B------:R-:W-:-:S04]  /*1f9d0*/  @!P0 LOP3.LUT R6, R7, R6, RZ, 0x3c, !PT ;  /* 0x0000000607068212 */ /* 0x000fc800078e3cff */
[----:B------:R-:W-:-:S05]  /*1f9e0*/  @!P0 LOP3.LUT R7, R7, R6, RZ, 0x3c, !PT ;  /* 0x0000000607078212 */ /* 0x000fca00078e3cff */
[----:B------:R-:W2:Y:S04]  /*1f9f0*/  @!P0 LDG.E.U16 R35, desc[UR6][R6.64] ;  /* 0x0000000606238981 */ /* 0x000ea8000c1e1500 */
[----:B----4-:R0:W-:Y:S04]  /*1fa00*/  STL [R1+0x260], R144 ;  /* 0x0002609001007387 */ /* 0x0101e80000100800 */
[----:B0-----:R-:W4:Y:S04]  /*1fa10*/  LDL R144, [R1+0xcf8] ;  /* 0x000cf80001907983 */ /* 0x001f280000100800 */
[----:B--2---:R0:W-:Y:S04]  /*1fa20*/  STL [R1+0x25c], R35 ;  /* 0x00025c2301007387 */ /* 0x0041e80000100800 */
[----:B0-----:R-:W3:Y:S04]  /*1fa30*/  LDL.LU R35, [R1+0x1284] ;  /* 0x0012840001237983 */ /* 0x001ee80000300800 */
        /* <DEDUP_REMOVED lines=8> */
[----:B------:R-:W4:Y:S04]  /*1fac0*/  LDL R6, [R1+0xd1c] ;  /* 0x000d1c0001067983 */ /* 0x000f280000100800 */
[----:B------:R-:W4:Y:S02]  /*1fad0*/  LDL R7, [R1+0xd20] ;  /* 0x000d200001077983 */ /* 0x000f240000100800 */
[----:B----4-:R-:W-:-:S04]  /*1fae0*/  @!P0 LOP3.LUT R7, R7, R6, RZ, 0x3c, !PT ;  /* 0x0000000607078212 */ /* 0x010fc800078e3cff */
[----:B------:R-:W-:-:S04]  /*1faf0*/  @!P0 LOP3.LUT R6, R7, R6, RZ, 0x3c, !PT ;  /* 0x0000000607068212 */ /* 0x000fc800078e3cff */
[----:B------:R-:W-:-:S05]  /*1fb00*/  @!P0 LOP3.LUT R7, R7, R6, RZ, 0x3c, !PT ;  /* 0x0000000607078212 */ /* 0x000fca00078e3cff */
[----:B------:R-:W4:Y:S04]  /*1fb10*/  @!P0 LDG.E.U16 R33, desc[UR6][R6.64] ;  /* 0x0000000606218981 */ /* 0x000f28000c1e1500 */
[----:B----4-:R0:W-:Y:S04]  /*1fb20*/  STL [R1+0x254], R33 ;  /* 0x0002542101007387 */ /* 0x0101e80000100800 */
[----:B0-----:R-:W2:Y:S04]  /*1fb30*/  LDL.LU R33, [R1+0x127c] ;  /* 0x00127c0001217983 */ /* 0x001ea80000300800 */
        /* <DEDUP_REMOVED lines=11> */
[----:B------:R-:W3:Y:S04]  /*1fbf0*/  @!P0 LDG.E.U16 R30, desc[UR6][R6.64] ;  /* 0x00000006061e8981 */ /* 0x000ee8000c1e1500 */
[----:B----4-:R0:W-:Y:S04]  /*1fc00*/  STL [R1+0x250], R150 ;  /* 0x0002509601007387 */ /* 0x0101e80000100800 */
[----:B0-----:R-:W4:Y:S04]  /*1fc10*/  LDL R150, [R1+0xcd8] ;  /* 0x000cd80001967983 */ /* 0x001f280000100800 */
[----:B---3--:R0:W-:Y:S04]  /*1fc20*/  STL [R1+0x24c], R30 ;  /* 0x00024c1e01007387 */ /* 0x0081e80000100800 */
[----:B0-----:R-:W3:Y:S04]  /*1fc30*/  LDL.LU R30, [R1+0x1278] ;  /* 0x00127800011e7983 */ /* 0x001ee80000300800 */
[----:B------:R-:W2:Y:S01]  /*1fc40*/  LDL R7, [R1+0xcf4] ;  /* 0x000cf40001077983 */ /* 0x000ea20000100800 */
[----:B------:R-:W-:-:S03]  /*1fc50*/  @!P0 IMAD.MOV.U32 R6, RZ, RZ, R144 ;  /* 0x000000ffff068224 */ /* 0x000fc600078e0090 */
[----:B------:R-:W3:Y:S04]  /*1fc60*/  LDL R144, [R1+0xcc0] ;  /* 0x000cc00001907983 */ /* 0x000ee80000100800 */
[----:B--2---:R-:W2:Y:S04]  /*1fc70*/  @!P0 LDG.E.U16 R31, desc[UR6][R6.64] ;  /* 0x00000006061f8981 */ /* 0x004ea8000c1e1500 */
        /* <DEDUP_REMOVED lines=10> */
[----:B------:R-:W3:Y:S04]  /*1fd20*/  LDL R6, [R1+0xce4] ;  /* 0x000ce40001067983 */ /* 0x000ee80000100800 */
[----:B------:R-:W3:Y:S02]  /*1fd30*/  LDL R7, [R1+0xce8] ;  /* 0x000ce80001077983 */ /* 0x000ee40000100800 */
[----:B---3--:R-:W-:-:S04]  /*1fd40*/  @!P0 LOP3.LUT R7, R7, R6, RZ, 0x3c, !PT ;  /* 0x0000000607078212 */ /* 0x008fc800078e3cff */
[----:B------:R-:W-:-:S04]  /*1fd50*/  @!P0 LOP3.LUT R6, R7, R6, RZ, 0x3c, !PT ;  /* 0x0000000607068212 */ /* 0x000fc800078e3cff */
[----:B------:R-:W-:-:S05]  /*1fd60*/  @!P0 LOP3.LUT R7, R7, R6, RZ, 0x3c, !PT ;  /* 0x0000000607078212 */ /* 0x000fca00078e3cff */
[----:B------:R-:W3:Y:S04]  /*1fd70*/  @!P0 LDG.E.U16 R29, desc[UR6][R6.64] ;  /* 0x00000006061d8981 */ /* 0x000ee8000c1e1500 */
[----:B---3--:R0:W-:Y:S04]  /*1fd80*/  STL [R1+0x240], R29 ;  /* 0x0002401d01007387 */ /* 0x0081e80000100800 */
[----:B0-----:R-:W4:Y:S04]  /*1fd90*/  LDL.LU R29, [R1+0x126c] ;  /* 0x00126c00011d7983 */ /* 0x001f280000300800 */
[----:B------:R-:W3:Y:S04]  /*1fda0*/  LDL R6, [R1+0xcdc] ;  /* 0x000cdc0001067983 */ /* 0x000ee80000100800 */
[----:B------:R-:W3:Y:S02]  /*1fdb0*/  LDL R7, [R1+0xce0] ;  /* 0x000ce00001077983 */ /* 0x000ee40000100800 */
[----:B---3--:R-:W-:-:S04]  /*1fdc0*/  @!P0 LOP3.LUT R7, R7, R6, RZ, 0x3c, !PT ;  /* 0x0000000607078212 */ /* 0x008fc800078e3cff */
[----:B------:R-:W-:-:S04]  /*1fdd0*/  @!P0 LOP3.LUT R6, R7, R6, RZ, 0x3c, !PT ;  /* 0x0000000607068212 */ /* 0x000fc800078e3cff */
[----:B------:R-:W-:-:S05]  /*1fde0*/  @!P0 LOP3.LUT R7, R7, R6, RZ, 0x3c, !PT ;  /* 0x0000000607078212 */ /* 0x000fca00078e3cff */
[----:B------:R-:W3:Y:S01]  /*1fdf0*/  @!P0 LDG.E.U16 R26, desc[UR6][R6.64] ;  /* 0x00000006061a8981 */ /* 0x000ee2000c1e1500 */
[----:B------:R-:W-:-:S03]  /*1fe00*/  PRMT R0, RZ, 0x7610, R0 ;  /* 0x00007610ff007816 */ /* 0x000fc60000000000 */
[----:B---3--:R0:W-:Y:S04]  /*1fe10*/  STL [R1+0x23c], R26 ;  /* 0x00023c1a01007387 */ /* 0x0081e80000100800 */
[----:B0-----:R-:W3:Y:S04]  /*1fe20*/  LDL.LU R26, [R1+0x1268] ;  /* 0x00126800011a7983 */ /* 0x001ee80000300800 */
[----:B------:R-:W2:Y:S01]  /*1fe30*/  LDL R7, [R1+0xcd4] ;  /* 0x000cd40001077983 */ /* 0x000ea20000100800 */
[----:B------:R-:W-:-:S03]  /*1fe40*/  @!P0 IMAD.MOV.U32 R6, RZ, RZ, R150 ;  /* 0x000000ffff068224 */ /* 0x000fc600078e0096 */
[----:B------:R-:W4:Y:S04]  /*1fe50*/  LDL R150, [R1+0xca0] ;  /* 0x000ca00001967983 */ /* 0x000f280000100800 */
[----:B--2---:R0:W2:Y:S04]  /*1fe60*/  @!P0 LDG.E.U16 R0, desc[UR6][R6.64] ;  /* 0x0000000606008981 */ /* 0x0040a8000c1e1500 */
[----:B------:R-:W3:Y:S01]  /*1fe70*/  LDL R7, [R1+0xcbc] ;  /* 0x000cbc0001077983 */ /* 0x000ee20000100800 */
[----:B0-----:R-:W-:-:S03]  /*1fe80*/  @!P0 IMAD.MOV.U32 R6, RZ, RZ, R144 ;  /* 0x000000ffff068224 */ /* 0x001fc600078e0090 */
[----:B--2---:R-:W-:Y:S04]  /*1fe90*/  STL [R1+0x1248], R0 ;  /* 0x0012480001007387 */ /* 0x004fe80000100800 */
[----:B------:R-:W2:Y:S04]  /*1fea0*/  LDL R144, [R1+0xc94] ;  /* 0x000c940001907983 */ /* 0x000ea80000100800 */
[----:B---3--:R0:W3:Y:S04]  /*1feb0*/  @!P0 LDG.E.U16 R143, desc[UR6][R6.64] ;  /* 0x00000006068f8981 */ /* 0x0080e8000c1e1500 */
[----:B------:R-:W0:Y:S04]  /*1fec0*/  LDL R6, [R1+0xcb4] ;  /* 0x000cb40001067983 */ /* 0x000e280000100800 */
[----:B------:R-:W0:Y:S02]  /*1fed0*/  LDL R7, [R1+0xcb8] ;  /* 0x000cb80001077983 */ /* 0x000e240000100800 */
[----:B0-----:R-:W-:-:S04]  /*1fee0*/  @!P0 LOP3.LUT R7, R7, R6, RZ, 0x3c, !PT ;  /* 0x0000000607078212 */ /* 0x001fc800078e3cff */
[----:B------:R-:W-:-:S04]  /*1fef0*/  @!P0 LOP3.LUT R6, R7, R6, RZ, 0x3c, !PT ;  /* 0x0000000607068212 */ /* 0x000fc800078e3cff */
[----:B------:R-:W-:-:S05]  /*1ff00*/  @!P0 LOP3.LUT R7, R7, R6, RZ, 0x3c, !PT ;  /* 0x0000000607078212 */ /* 0x000fca00078e3cff */
[----:B------:R-:W4:Y:S04]  /*1ff10*/  @!P0 LDG.E.U16 R27, desc[UR6][R6.64] ;  /* 0x00000006061b8981 */ /* 0x000f28000c1e1500 */
[----:B---3--:R0:W-:Y:S04]  /*1ff20*/  STL [R1+0x238], R143 ;  /* 0x0002388f01007387 */ /* 0x0081e80000100800 */
[----:B0-----:R-:W3:Y:S04]  /*1ff30*/  LDL R143, [R1+0xc98] ;  /* 0x000c9800018f7983 */ /* 0x001ee80000100800 */
        /* <DEDUP_REMOVED lines=8> */
[----:B------:R-:W3:Y:S04]  /*1ffc0*/  LDL R6, [R1+0xca4] ;  /* 0x000ca40001067983 */ /* 0x000ee80000100800 */
[----:B------:R-:W3:Y:S04]  /*1ffd0*/  LDL R7, [R1+0xca8] ;  /* 0x000ca80001077983 */ /* 0x000ee80000100800 */
[----:B--2---:R0:W-:Y:S01]  /*1ffe0*/  STL [R1+0x230], R142 ;  /* 0x0002308e01007387 */ /* 0x0041e20000100800 */
[----:B------:R-:W-:-:S03]  /*1fff0*/  PRMT R15, RZ, 0x7610, R15 ;  /* 0x00007610ff0f7816 */ /* 0x000fc6000000000f */
[----:B0-----:R-:W2:Y:S01]  /*20000*/  LDL R142, [R1+0xc80] ;  /* 0x000c8000018e7983 */ /* 0x001ea20000100800 */
[----:B---3--:R-:W-:-:S04]  /*20010*/  @!P0 LOP3.LUT R7, R7, R6, RZ, 0x3c, !PT ;  /* 0x0000000607078212 */ /* 0x008fc800078e3cff */
[----:B------:R-:W-:-:S04]  /*20020*/  @!P0 LOP3.LUT R6, R7, R6, RZ, 0x3c, !PT ;  /* 0x0000000607068212 */ /* 0x000fc800078e3cff */
[----:B------:R-:W-:-:S05]  /*20030*/  @!P0 LOP3.LUT R7, R7, R6, RZ, 0x3c, !PT ;  /* 0x0000000607078212 */ /* 0x000fca00078e3cff */
[----:B------:R0:W3:Y:S04]  /*20040*/  @!P0 LDG.E.U16 R134, desc[UR6][R6.64] ;  /* 0x0000000606868981 */ /* 0x0000e8000c1e1500 */
[----:B------:R-:W4:Y:S01]  /*20050*/  LDL R7, [R1+0xc9c] ;  /* 0x000c9c0001077983 */ /* 0x000f220000100800 */
[----:B0-----:R-:W-:-:S05]  /*20060*/  @!P0 IMAD.MOV.U32 R6, RZ, RZ, R150 ;  /* 0x000000ffff068224 */ /* 0x001fca00078e0096 */
[----:B----4-:R0:W4:Y:S04]  /*20070*/  @!P0 LDG.E.U16 R149, desc[UR6][R6.64] ;  /* 0x0000000606958981 */ /* 0x010128000c1e1500 */
[----:B---3--:R1:W-:Y:S04]  /*20080*/  STL [R1+0x22c], R134 ;  /* 0x00022c8601007387 */ /* 0x0083e80000100800 */
[----:B------:R-:W3:Y:S01]  /*20090*/  LDL R150, [R1+0xc6c] ;  /* 0x000c6c0001967983 */ /* 0x000ee20000100800 */
[----:B0-----:R-:W-:Y:S02]  /*200a0*/  @!P0 IMAD.MOV.U32 R6, RZ, RZ, R143 ;  /* 0x000000ffff068224 */ /* 0x001fe400078e008f */
[----:B------:R-:W-:Y:S01]  /*200b0*/  @!P0 IMAD.MOV.U32 R7, RZ, RZ, R144 ;  /* 0x000000ffff078224 */ /* 0x000fe200078e0090 */
[----:B-1----:R-:W3:Y:S04]  /*200c0*/  LDL R134, [R1+0xc78] ;  /* 0x000c780001867983 */ /* 0x002ee80000100800 */
[----:B------:R2:W3:Y:S04]  /*200d0*/  @!P0 LDG.E.U16 R15, desc[UR6][R6.64] ;  /* 0x00000006060f8981 */ /* 0x0004e8000c1e1500 */
[----:B----4-:R0:W-:Y:S04]  /*200e0*/  STL [R1+0x228], R149 ;  /* 0x0002289501007387 */ /* 0x0101e80000100800 */
[----:B------:R-:W4:Y:S01]  /*200f0*/  LDL R7, [R1+0xc7c] ;  /* 0x000c7c0001077983 */ /* 0x000f220000100800 */
[----:B--2---:R-:W-:-:S03]  /*20100*/  @!P0 IMAD.MOV.U32 R6, RZ, RZ, R142 ;  /* 0x000000ffff068224 */ /* 0x004fc600078e008e */
[----:B------:R-:W2:Y:S04]  /*20110*/  LDL R144, [R1+0xc64] ;  /* 0x000c640001907983 */ /* 0x000ea80000100800 */
[----:B0-----:R-:W2:Y:S04]  /*20120*/  LDL R149, [R1+0xc70] ;  /* 0x000c700001957983 */ /* 0x001ea80000100800 */
[----:B------:R-:W2:Y:S04]  /*20130*/  LDL R143, [R1+0xc68] ;  /* 0x000c6800018f7983 */ /* 0x000ea80000100800 */
[----:B---3--:R-:W-:Y:S04]  /*20140*/  STL [R1+0x124c], R15 ;  /* 0x00124c0f01007387 */ /* 0x008fe80000100800 */
[----:B------:R-:W3:Y:S04]  /*20150*/  LDL R142, [R1+0xc5c] ;  /* 0x000c5c00018e7983 */ /* 0x000ee80000100800 */
[----:B----4-:R0:W4:Y:S04]  /*20160*/  @!P0 LDG.E.U16 R137, desc[UR6][R6.64] ;  /* 0x0000000606898981 */ /* 0x010128000c1e1500 */
[----:B------:R-:W2:Y:S01]  /*20170*/  LDL R7, [R1+0xc74] ;  /* 0x000c740001077983 */ /* 0x000ea20000100800 */
[----:B0-----:R-:W-:-:S05]  /*20180*/  @!P0 IMAD.MOV.U32 R6, RZ, RZ, R134 ;  /* 0x000000ffff068224 */ /* 0x001fca00078e0086 */
[----:B--2---:R0:W2:Y:S02]  /*20190*/  @!P0 LDG.E.U16 R132, desc[UR6][R6.64] ;  /* 0x0000000606848981 */ /* 0x0040a4000c1e1500 */
[----:B0-----:R-:W-:Y:S02]  /*201a0*/  @!P0 IMAD.MOV.U32 R6, RZ, RZ, R149 ;  /* 0x000000ffff068224 */ /* 0x001fe400078e0095 */
[----:B------:R-:W-:-:S05]  /*201b0*/  @!P0 IMAD.MOV.U32 R7, RZ, RZ, R150 ;  /* 0x000000ffff078224 */ /* 0x000fca00078e0096 */
[----:B------:R0:W3:Y:S02]  /*201c0*/  @!P0 LDG.E.U16 R147, desc[UR6][R6.64] ;  /* 0x0000000606938981 */ /* 0x0000e4000c1e1500 */
[----:B0-----:R-:W-:Y:S02]  /*201d0*/  @!P0 IMAD.MOV.U32 R6, RZ, RZ, R143 ;  /* 0x000000ffff068224 */ /* 0x001fe400078e008f */
[----:B------:R-:W-:-:S05]  /*201e0*/  @!P0 IMAD.MOV.U32 R7, RZ, RZ, R144 ;  /* 0x000000ffff078224 */ /* 0x000fca00078e0090 */
[----:B------:R-:W3:Y:S04]  /*201f0*/  @!P0 LDG.E.U16 R25, desc[UR6][R6.64] ;  /* 0x0000000606198981 */ /* 0x000ee8000c1e1500 */
[----:B----4-:R0:W-:Y:S04]  /*20200*/  STL [R1+0x224], R137 ;  /* 0x0002248901007387 */ /* 0x0101e80000100800 */
[----:B------:R-:W4:Y:S04]  /*20210*/  LDL R134, [R1+0xc54] ;  /* 0x000c540001867983 */ /* 0x000f280000100800 */
[----:B0-----:R-:W4:Y:S04]  /*20220*/  LDL R137, [R1+0xc60] ;  /* 0x000c600001897983 */ /* 0x001f280000100800 */
[----:B--2---:R0:W-:Y:S04]  /*20230*/  STL [R1+0x220], R132 ;  /* 0x0002208401007387 */ /* 0x0041e80000100800 */
[----:B------:R-:W2:Y:S04]  /*20240*/  LDL R149, [R1+0xc3c] ;  /* 0x000c3c0001957983 */ /* 0x000ea80000100800 */
[----:B0-----:R-:W2:Y:S04]  /*20250*/  LDL R132, [R1+0xc58] ;  /* 0x000c580001847983 */ /* 0x001ea80000100800 */
[----:B---3--:R0:W-:Y:S04]  /*20260*/  STL [R1+0x21c], R147 ;  /* 0x00021c9301007387 */ /* 0x0081e80000100800 */
[----:B------:R-:W3:Y:S04]  /*20270*/  LDL R144, [R1+0xc34] ;  /* 0x000c340001907983 */ /* 0x000ee80000100800 */
[----:B0-----:R-:W3:Y:S04]  /*20280*/  LDL R147, [R1+0xc40] ;  /* 0x000c400001937983 */ /* 0x001ee80000100800 */
[----:B------:R0:W-:Y:S01]  /*20290*/  STL [R1+0x218], R25 ;  /* 0x0002181901007387 */ /* 0x0001e20000100800 */
[----:B------:R-:W-:Y:S01]  /*202a0*/  @!P0 IMAD.MOV.U32 R7, RZ, RZ, R142 ;  /* 0x000000ffff078224 */ /* 0x000fe200078e008e */
[----:B------:R-:W-:-:S02]  /*202b0*/  PRMT R16, RZ, 0x7610, R16 ;  /* 0x00007610ff107816 */ /* 0x000fc40000000010 */
[----:B------:R-:W3:Y:S04]  /*202c0*/  LDL R143, [R1+0xc2c] ;  /* 0x000c2c00018f7983 */ /* 0x000ee80000100800 */
[----:B------:R-:W3:Y:S04]  /*202d0*/  LDL R142, [R1+0xc30] ;  /* 0x000c3000018e7983 */ /* 0x000ee80000100800 */
[----:B0-----:R-:W3:Y:S01]  /*202e0*/  LDL R25, [R1+0xc38] ;  /* 0x000c380001197983 */ /* 0x001ee20000100800 */
[----:B----4-:R-:W-:-:S03]  /*202f0*/  @!P0 IMAD.MOV.U32 R6, RZ, RZ, R137 ;  /* 0x000000ffff068224 */ /* 0x010fc600078e0089 */
[----:B------:R-:W4:Y:S04]  /*20300*/  LDL R137, [R1+0xc1c] ;  /* 0x000c1c0001897983 */ /* 0x000f280000100800 */
[----:B------:R0:W4:Y:S02]  /*20310*/  @!P0 LDG.E.U16 R136, desc[UR6][R6.64] ;  /* 0x0000000606888981 */ /* 0x000124000c1e1500 */
[----:B0-----:R-:W-:Y:S02]  /*20320*/  @!P0 IMAD.MOV.U32 R7, RZ, RZ, R134 ;  /* 0x000000ffff078224 */ /* 0x001fe400078e0086 */
[----:B------:R-:W4:Y:S01]  /*20330*/  LDL R134, [R1+0xc24] ;  /* 0x000c240001867983 */ /* 0x000f220000100800 */
[----:B--2---:R-:W-:-:S03]  /*20340*/  @!P0 IMAD.MOV.U32 R6, RZ, RZ, R132 ;  /* 0x000000ffff068224 */ /* 0x004fc600078e0084 */
[----:B------:R-:W2:Y:S04]  /*20350*/  LDL R132, [R1+0xc28] ;  /* 0x000c280001847983 */ /* 0x000ea80000100800 */
[----:B------:R0:W2:Y:S02]  /*20360*/  @!P0 LDG.E.U16 R16, desc[UR6][R6.64] ;  /* 0x0000000606108981 */ /* 0x0000a4000c1e1500 */
[----:B0-----:R-:W-:Y:S02]  /*20370*/  @!P0 IMAD.MOV.U32 R7, RZ, RZ, R149 ;  /* 0x000000ffff078224 */ /* 0x001fe400078e0095 */
[----:B---3--:R-:W-:-:S05]  /*20380*/  @!P0 IMAD.MOV.U32 R6, RZ, RZ, R147 ;  /* 0x000000ffff068224 */ /* 0x008fca00078e0093 */
[----:B------:R0:W3:Y:S02]  /*20390*/  @!P0 LDG.E.U16 R145, desc[UR6][R6.64] ;  /* 0x0000000606918981 */ /* 0x0000e4000c1e1500 */
[----:B0-----:R-:W-:Y:S02]  /*203a0*/  @!P0 IMAD.MOV.U32 R7, RZ, RZ, R144 ;  /* 0x000000ffff078224 */ /* 0x001fe400078e0090 */
[----:B------:R-:W-:-:S05]  /*203b0*/  @!P0 IMAD.MOV.U32 R6, RZ, RZ, R25 ;  /* 0x000000ffff068224 */ /* 0x000fca00078e0019 */
[----:B------:R-:W3:Y:S04]  /*203c0*/  @!P0 LDG.E.U16 R24, desc[UR6][R6.64] ;  /* 0x0000000606188981 */ /* 0x000ee8000c1e1500 */
[----:B----4-:R0:W-:Y:S04]  /*203d0*/  STL [R1+0x214], R136 ;  /* 0x0002148801007387 */ /* 0x0101e80000100800 */
[----:B0-----:R-:W4:Y:S04]  /*203e0*/  LDL R136, [R1+0xc20] ;  /* 0x000c200001887983 */ /* 0x001f280000100800 */
[----:B--2---:R-:W-:Y:S04]  /*203f0*/  STL [R1+0x1250], R16 ;  /* 0x0012501001007387 */ /* 0x004fe80000100800 */
[----:B------:R-:W2:Y:S04]  /*20400*/  LDL R25, [R1+0xc14] ;  /* 0x000c140001197983 */ /* 0x000ea80000100800 */
[----:B---3--:R0:W-:Y:S04]  /*20410*/  STL [R1+0x20c], R24 ;  /* 0x00020c1801007387 */ /* 0x0081e80000100800 */
[----:B0-----:R-:W3:Y:S01]  /*20420*/  LDL R24, [R1+0xc18] ;  /* 0x000c180001187983 */ /* 0x001ee20000100800 */
[----:B------:R-:W-:-:S02]  /*20430*/  @!P0 IMAD.MOV.U32 R6, RZ, RZ, R142 ;  /* 0x000000ffff068224 */ /* 0x000fc400078e008e */
[----:B------:R-:W-:-:S05]  /*20440*/  @!P0 IMAD.MOV.U32 R7, RZ, RZ, R143 ;  /* 0x000000ffff078224 */ /* 0x000fca00078e008f */
[----:B------:R0:W3:Y:S02]  /*20450*/  @!P0 LDG.E.U16 R139, desc[UR6][R6.64] ;  /* 0x00000006068b8981 */ /* 0x0000e4000c1e1500 */
[----:B0-----:R-:W-:Y:S02]  /*20460*/  @!P0 IMAD.MOV.U32 R6, RZ, RZ, R132 ;  /* 0x000000ffff068224 */ /* 0x001fe400078e0084 */
[----:B------:R-:W-:Y:S01]  /*20470*/  @!P0 IMAD.MOV.U32 R7, RZ, RZ, R134 ;  /* 0x000000ffff078224 */ /* 0x000fe200078e0086 */
[----:B------:R-:W3:Y:S04]  /*20480*/  LDL R132, [R1+0xc00] ;  /* 0x000c000001847983 */ /* 0x000ee80000100800 */
[----:B------:R-:W3:Y:S04]  /*20490*/  LDL R134, [R1+0xbfc] ;  /* 0x000bfc0001867983 */ /* 0x000ee80000100800 */
[----:B------:R4:W3:Y:S01]  /*204a0*/  @!P0 LDG.E.U16 R138, desc[UR6][R6.64] ;  /* 0x00000006068a8981 */ /* 0x0008e2000c1e1500 */
[----:B------:R-:W-:Y:S01]  /*204b0*/  PRMT R15, RZ, 0x7610, R15 ;  /* 0x00007610ff0f7816 */ /* 0x000fe2000000000f */
[----:B----4-:R-:W-:-:S02]  /*204c0*/  @!P0 IMAD.MOV.U32 R6, RZ, RZ, R136 ;  /* 0x000000ffff068224 */ /* 0x010fc400078e0088 */
[----:B------:R-:W-:-:S05]  /*204d0*/  @!P0 IMAD.MOV.U32 R7, RZ, RZ, R137 ;  /* 0x000000ffff078224 */ /* 0x000fca00078e0089 */
[----:B------:R2:W4:Y:S01]  /*204e0*/  @!P0 LDG.E.U16 R15, desc[UR6][R6.64] ;  /* 0x00000006060f8981 */ /* 0x000522000c1e1500 */
[----:B------:R-:W-:Y:S01]  /*204f0*/  PRMT R8, RZ, 0x7610, R8 ;  /* 0x00007610ff087816 */ /* 0x000fe20000000008 */
[----:B--2---:R-:W-:Y:S02]  /*20500*/  @!P0 IMAD.MOV.U32 R7, RZ, RZ, R25 ;  /* 0x000000ffff078224 */ /* 0x004fe400078e0019 */
[----:B---3--:R-:W-:-:S05]  /*20510*/  @!P0 IMAD.MOV.U32 R6, RZ, RZ, R24 ;  /* 0x000000ffff068224 */ /* 0x008fca00078e0018 */
[----:B------:R0:W2:Y:S04]  /*20520*/  @!P0 LDG.E.U16 R8, desc[UR6][R6.64] ;  /* 0x0000000606088981 */ /* 0x0000a8000c1e1500 */
[----:B------:R1:W-:Y:S04]  /*20530*/  STL [R1+0x208], R139 ;  /* 0x0002088b01007387 */ /* 0x0003e80000100800 */
[----:B-1----:R-:W3:Y:S01]  /*20540*/  LDL R139, [R1+0xbf4] ;  /* 0x000bf400018b7983 */ /* 0x002ee20000100800 */
[----:B0-----:R-:W-:Y:S02]  /*20550*/  @!P0 IMAD.MOV.U32 R6, RZ, RZ, R132 ;  /* 0x000000ffff068224 */ /* 0x001fe400078e0084 */
[----:B------:R-:W-:Y:S01]  /*20560*/  @!P0 IMAD.MOV.U32 R7, RZ, RZ, R134 ;  /* 0x000000ffff078224 */ /* 0x000fe200078e0086 */
[----:B------:R0:W-:Y:S04]  /*20570*/  STL [R1+0x204], R138 ;  /* 0x0002048a01007387 */ /* 0x0001e80000100800 */
[----:B------:R3:W3:Y:S04]  /*20580*/  @!P0 LDG.E.U16 R140, desc[UR6][R6.64] ;  /* 0x00000006068c8981 */ /* 0x0006e8000c1e1500 */
[----:B------:R-:W3:Y:S04]  /*20590*/  LDL R137, [R1+0xbec] ;  /* 0x000bec0001897983 */ /* 0x000ee80000100800 */
[----:B0-----:R-:W3:Y:S04]  /*205a0*/  LDL R138, [R1+0xbf8] ;  /* 0x000bf800018a7983 */ /* 0x001ee80000100800 */
[----:B------:R-:W3:Y:S04]  /*205b0*/  LDL R136, [R1+0xbf0] ;  /* 0x000bf00001887983 */ /* 0x000ee80000100800 */
[----:B----4-:R-:W-:Y:S04]  /*205c0*/  STL [R1+0x1254], R15 ;  /* 0x0012540f01007387 */ /* 0x010fe80000100800 */
[----:B------:R-:W4:Y:S04]  /*205d0*/  LDL R25, [R1+0xbe4] ;  /* 0x000be40001197983 */ /* 0x000f280000100800 */
[----:B------:R-:W4:Y:S04]  /*205e0*/  LDL R24, [R1+0xbe8] ;  /* 0x000be80001187983 */ /* 0x000f280000100800 */
[----:B--2---:R0:W-:Y:S04]  /*205f0*/  STL [R1+0x1258], R8 ;  /* 0x0012580801007387 */ /* 0x0041e80000100800 */
[----:B------:R-:W-:Y:S04]  /*20600*/  STL [R1+0x210], R145 ;  /* 0x0002109101007387 */ /* 0x000fe80000100800 */
[----:B------:R-:W2:Y:S04]  /*20610*/  LDL R132, [R1+0xbe0] ;  /* 0x000be00001847983 */ /* 0x000ea80000100800 */
[----:B------:R-:W2:Y:S01]  /*20620*/  LDL R134, [R1+0xbdc] ;  /* 0x000bdc0001867983 */ /* 0x000ea20000100800 */
[----:B0-----:R-:W-:Y:S01]  /*20630*/  PRMT R8, RZ, 0x7610, R8 ;  /* 0x00007610ff087816 */ /* 0x001fe20000000008 */
[----:B---3--:R-:W-:-:S02]  /*20640*/  @!P0 IMAD.MOV.U32 R7, RZ, RZ, R139 ;  /* 0x000000ffff078224 */ /* 0x008fc400078e008b */
[----:B------:R-:W3:Y:S01]  /*20650*/  LDL R142, [R1+0xbd4] ;  /* 0x000bd400018e7983 */ /* 0x000ee20000100800 */
[----:B------:R-:W-:-:S03]  /*20660*/  PRMT R15, RZ, 0x7610, R15 ;  /* 0x00007610ff0f7816 */ /* 0x000fc6000000000f */
[----:B------:R0:W-:Y:S01]  /*20670*/  STL [R1+0x200], R140 ;  /* 0x0002008c01007387 */ /* 0x0001e20000100800 */
[----:B------:R-:W-:-:S03]  /*20680*/  PRMT R16, RZ, 0x7610, R16 ;  /* 0x00007610ff107816 */ /* 0x000fc60000000010 */
[----:B------:R-:W3:Y:S01]  /*20690*/  LDL R139, [R1+0xbac] ;  /* 0x000bac00018b7983 */ /* 0x000ee20000100800 */
[----:B------:R-:W-:-:S03]  /*206a0*/  @!P0 IMAD.MOV.U32 R6, RZ, RZ, R138 ;  /* 0x000000ffff068224 */ /* 0x000fc600078e008a */
[----:B0-----:R-:W3:Y:S04]  /*206b0*/  LDL R140, [R1+0xbd8] ;  /* 0x000bd800018c7983 */ /* 0x001ee80000100800 */
[----:B------:R0:W3:Y:S04]  /*206c0*/  @!P0 LDG.E.U16 R8, desc[UR6][R6.64] ;  /* 0x0000000606088981 */ /* 0x0000e8000c1e1500 */
[----:B------:R-:W3:Y:S01]  /*206d0*/  LDL R138, [R1+0xbb0] ;  /* 0x000bb000018a7983 */ /* 0x000ee20000100800 */
[----:B0-----:R-:W-:Y:S02]  /*206e0*/  @!P0 IMAD.MOV.U32 R6, RZ, RZ, R136 ;  /* 0x000000ffff068224 */ /* 0x001fe400078e0088 */
[----:B------:R-:W-:Y:S01]  /*206f0*/  @!P0 IMAD.MOV.U32 R7, RZ, RZ, R137 ;  /* 0x000000ffff078224 */ /* 0x000fe200078e0089 */
[----:B------:R-:W3:Y:S04]  /*20700*/  LDL R136, [R1+0xbc0] ;  /* 0x000bc00001887983 */ /* 0x000ee80000100800 */
[----:B------:R-:W3:Y:S04]  /*20710*/  LDL R137, [R1+0xbbc] ;  /* 0x000bbc0001897983 */ /* 0x000ee80000100800 */
[----:B------:R4:W3:Y:S02]  /*20720*/  @!P0 LDG.E.U16 R15, desc[UR6][R6.64] ;  /* 0x00000006060f8981 */ /* 0x0008e4000c1e1500 */
[----:B----4-:R-:W-:-:S02]  /*20730*/  @!P0 IMAD.MOV.U32 R7, RZ, RZ, R25 ;  /* 0x000000ffff078224 */ /* 0x010fc400078e0019 */
[----:B------:R-:W4:Y:S01]  /*20740*/  LDL R25, [R1+0xbb4] ;  /* 0x000bb40001197983 */ /* 0x000f220000100800 */
[----:B------:R-:W-:-:S03]  /*20750*/  @!P0 IMAD.MOV.U32 R6, RZ, RZ, R24 ;  /* 0x000000ffff068224 */ /* 0x000fc600078e0018 */
[----:B------:R-:W4:Y:S04]  /*20760*/  LDL R24, [R1+0xbb8] ;  /* 0x000bb80001187983 */ /* 0x000f280000100800 */
[----:B------:R2:W4:Y:S02]  /*20770*/  @!P0 LDG.E.U16 R16, desc[UR6][R6.64] ;  /* 0x0000000606108981 */ /* 0x000524000c1e1500 */
[----:B--2---:R-:W-:Y:S02]  /*20780*/  @!P0 IMAD.MOV.U32 R6, RZ, RZ, R132 ;  /* 0x000000ffff068224 */ /* 0x004fe400078e0084 */
[----:B------:R-:W2:Y:S01]  /*20790*/  LDL R132, [R1+0xba8] ;  /* 0x000ba80001847983 */ /* 0x000ea20000100800 */
[----:B------:R-:W-:Y:S01]  /*207a0*/  PRMT R0, RZ, 0x7610, R0 ;  /* 0x00007610ff007816 */ /* 0x000fe20000000000 */
[----:B------:R-:W-:-:S02]  /*207b0*/  @!P0 IMAD.MOV.U32 R7, RZ, RZ, R134 ;  /* 0x000000ffff078224 */ /* 0x000fc400078e0086 */
[----:B------:R-:W2:Y:S01]  /*207c0*/  LDL R134, [R1+0xba4] ;  /* 0x000ba40001867983 */ /* 0x000ea20000100800 */
[----:B------:R-:W-:-:S03]  /*207d0*/  PRMT R252, RZ, 0x7610, R252 ;  /* 0x00007610fffc7816 */ /* 0x000fc600000000fc */
[----:B------:R3:W2:Y:S02]  /*207e0*/  @!P0 LDG.E.U16 R0, desc[UR6][R6.64] ;  /* 0x0000000606008981 */ /* 0x0006a4000c1e1500 */
[----:B---3--:R-:W-:Y:S01]  /*207f0*/  @!P0 IMAD.MOV.U32 R7, RZ, RZ, R142 ;  /* 0x000000ffff078224 */ /* 0x008fe200078e008e */
[----:B------:R-:W-:Y:S01]  /*20800*/  PRMT R251, RZ, 0x7610, R251 ;  /* 0x00007610fffb7816 */ /* 0x000fe200000000fb */
[----:B------:R-:W3:Y:S01]  /*20810*/  LDL R142, [R1+0xb7c] ;  /* 0x000b7c00018e7983 */ /* 0x000ee20000100800 */
[----:B------:R-:W-:Y:S01]  /*20820*/  @!P0 IMAD.MOV.U32 R6, RZ, RZ, R140 ;  /* 0x000000ffff068224 */ /* 0x000fe200078e008c */
[----:B------:R-:W-:Y:S02]  /*20830*/  PRMT R250, RZ, 0x7610, R250 ;  /* 0x00007610fffa7816 */ /* 0x000fe400000000fa */
[----:B------:R-:W3:Y:S04]  /*20840*/  LDL R140, [R1+0xb80] ;  /* 0x000b8000018c7983 */ /* 0x000ee80000100800 */
[----:B------:R0:W3:Y:S02]  /*20850*/  @!P0 LDG.E.U16 R252, desc[UR6][R6.64] ;  /* 0x0000000606fc8981 */ /* 0x0000e4000c1e1500 */
[----:B0-----:R-:W-:-:S02]  /*20860*/  @!P0 IMAD.MOV.U32 R6, RZ, RZ, R136 ;  /* 0x000000ffff068224 */ /* 0x001fc400078e0088 */
[----:B------:R-:W3:Y:S01]  /*20870*/  LDL R136, [R1+0xba0] ;  /* 0x000ba00001887983 */ /* 0x000ee20000100800 */
[----:B------:R-:W-:-:S03]  /*20880*/  @!P0 IMAD.MOV.U32 R7, RZ, RZ, R137 ;  /* 0x000000ffff078224 */ /* 0x000fc600078e0089 */
[----:B------:R-:W3:Y:S04]  /*20890*/  LDL R137, [R1+0xb9c] ;  /* 0x000b9c0001897983 */ /* 0x000ee80000100800 */
[----:B------:R4:W3:Y:S02]  /*208a0*/  @!P0 LDG.E.U16 R251, desc[UR6][R6.64] ;  /* 0x0000000606fb8981 */ /* 0x0008e4000c1e1500 */
[----:B----4-:R-:W-:Y:S02]  /*208b0*/  @!P0 IMAD.MOV.U32 R7, RZ, RZ, R25 ;  /* 0x000000ffff078224 */ /* 0x010fe400078e0019 */
[----:B------:R-:W4:Y:S01]  /*208c0*/  LDL R25, [R1+0xb94] ;  /* 0x000b940001197983 */ /* 0x000f220000100800 */
[----:B------:R-:W-:-:S03]  /*208d0*/  @!P0 IMAD.MOV.U32 R6, RZ, RZ, R24 ;  /* 0x000000ffff068224 */ /* 0x000fc600078e0018 */
[----:B------:R-:W4:Y:S01]  /*208e0*/  LDL R24, [R1+0xb98] ;  /* 0x000b980001187983 */ /* 0x000f220000100800 */
[----:B------:R-:W-:-:S03]  /*208f0*/  PRMT R249, RZ, 0x7610, R249 ;  /* 0x00007610fff97816 */ /* 0x000fc600000000f9 */
[----:B------:R0:W4:Y:S02]  /*20900*/  @!P0 LDG.E.U16 R250, desc[UR6][R6.64] ;  /* 0x0000000606fa8981 */ /* 0x000124000c1e1500 */
[----:B0-----:R-:W-:Y:S02]  /*20910*/  @!P0 IMAD.MOV.U32 R6, RZ, RZ, R138 ;  /* 0x000000ffff068224 */ /* 0x001fe400078e008a */
[----:B------:R-:W-:Y:S01]  /*20920*/  @!P0 IMAD.MOV.U32 R7, RZ, RZ, R139 ;  /* 0x000000ffff078224 */ /* 0x000fe200078e008b */
[----:B------:R-:W-:Y:S01]  /*20930*/  PRMT R248, RZ, 0x7610, R248 ;  /* 0x00007610fff87816 */ /* 0x000fe200000000f8 */
[----:B------:R-:W4:Y:S04]  /*20940*/  LDL R139, [R1+0xb64] ;  /* 0x000b6400018b7983 */ /* 0x000f280000100800 */
[----:B------:R2:W4:Y:S01]  /*20950*/  @!P0 LDG.E.U16 R249, desc[UR6][R6.64] ;  /* 0x0000000606f98981 */ /* 0x000522000c1e1500 */
[----:B------:R-:W-:-:S03]  /*20960*/  PRMT R247, RZ, 0x7610, R247 ;  /* 0x00007610fff77816 */ /* 0x000fc600000000f7 */
[----:B------:R-:W4:Y:S01]  /*20970*/  LDL R138, [R1+0xb68] ;  /* 0x000b6800018a7983 */ /* 0x000f220000100800 */
[----:B--2---:R-:W-:-:S03]  /*20980*/  @!P0 IMAD.MOV.U32 R6, RZ, RZ, R132 ;  /* 0x000000ffff068224 */ /* 0x004fc600078e0084 */
[----:B------:R-:W2:Y:S01]  /*20990*/  LDL R132, [R1+0xb78] ;  /* 0x000b780001847983 */ /* 0x000ea20000100800 */
[----:B------:R-:W-:-:S03]  /*209a0*/  @!P0 IMAD.MOV.U32 R7, RZ, RZ, R134 ;  /* 0x000000ffff078224 */ /* 0x000fc600078e0086 */
[----:B------:R-:W2:Y:S04]  /*209b0*/  LDL R134, [R1+0xb74] ;  /* 0x000b740001867983 */ /* 0x000ea80000100800 */
[----:B------:R3:W2:Y:S01]  /*209c0*/  @!P0 LDG.E.U16 R248, desc[UR6][R6.64] ;  /* 0x0000000606f88981 */ /* 0x0006a2000c1e1500 */
[----:B------:R-:W-:Y:S02]  /*209d0*/  PRMT R246, RZ, 0x7610, R246 ;  /* 0x00007610fff67816 */ /* 0x000fe400000000f6 */
[----:B------:R-:W-:Y:S01]  /*209e0*/  PRMT R245, RZ, 0x7610, R245 ;  /* 0x00007610fff57816 */ /* 0x000fe200000000f5 */
[----:B---3--:R-:W-:Y:S02]  /*209f0*/  @!P0 IMAD.MOV.U32 R6, RZ, RZ, R136 ;  /* 0x000000ffff068224 */ /* 0x008fe400078e0088 */
[----:B------:R-:W3:Y:S01]  /*20a00*/  LDL R136, [R1+0xb70] ;  /* 0x000b700001887983 */ /* 0x000ee20000100800 */
[----:B------:R-:W-:-:S03]  /*20a10*/  @!P0 IMAD.MOV.U32 R7, RZ, RZ, R137 ;  /* 0x000000ffff078224 */ /* 0x000fc600078e0089 */
[----:B------:R-:W3:Y:S04]  /*20a20*/  LDL R137, [R1+0xb6c] ;  /* 0x000b6c0001897983 */ /* 0x000ee80000100800 */
[----:B------:R4:W3:Y:S02]  /*20a30*/  @!P0 LDG.E.U16 R247, desc[UR6][R6.64] ;  /* 0x0000000606f78981 */ /* 0x0008e4000c1e1500 */
[----:B----4-:R-:W-:Y:S02]  /*20a40*/  @!P0 IMAD.MOV.U32 R7, RZ, RZ, R25 ;  /* 0x000000ffff078224 */ /* 0x010fe400078e0019 */
[----:B------:R-:W4:Y:S01]  /*20a50*/  LDL R25, [R1+0xb5c] ;  /* 0x000b5c0001197983 */ /* 0x000f220000100800 */
[----:B------:R-:W-:-:S03]  /*20a60*/  @!P0 IMAD.MOV.U32 R6, RZ, RZ, R24 ;  /* 0x000000ffff068224 */ /* 0x000fc600078e0018 */
[----:B------:R-:W4:Y:S04]  /*20a70*/  LDL R24, [R1+0xb60] ;  /* 0x000b600001187983 */ /* 0x000f280000100800 */
[----:B------:R0:W4:Y:S02]  /*20a80*/  @!P0 LDG.E.U16 R246, desc[UR6][R6.64] ;  /* 0x0000000606f68981 */ /* 0x000124000c1e1500 */
[----:B0-----:R-:W-:Y:S02]  /*20a90*/  @!P0 IMAD.MOV.U32 R6, RZ, RZ, R140 ;  /* 0x000000ffff068224 */ /* 0x001fe400078e008c */
[----:B------:R-:W-:Y:S01]  /*20aa0*/  @!P0 IMAD.MOV.U32 R7, RZ, RZ, R142 ;  /* 0x000000ffff078224 */ /* 0x000fe200078e008e */
[----:B------:R-:W-:Y:S01]  /*20ab0*/  PRMT R244, RZ, 0x7610, R244 ;  /* 0x00007610fff47816 */ /* 0x000fe200000000f4 */
[----:B------:R-:W4:Y:S04]  /*20ac0*/  LDL R142, [R1+0xb34] ;  /* 0x000b3400018e7983 */ /* 0x000f280000100800 */
[----:B------:R2:W4:Y:S01]  /*20ad0*/  @!P0 LDG.E.U16 R245, desc[UR6][R6.64] ;  /* 0x0000000606f58981 */ /* 0x000522000c1e1500 */
[----:B------:R-:W-:-:S02]  /*20ae0*/  PRMT R243, RZ, 0x7610, R243 ;  /* 0x00007610fff37816 */ /* 0x000fc400000000f3 */
[----:B------:R-:W-:Y:S01]  /*20af0*/  PRMT R242, RZ, 0x7610, R242 ;  /* 0x00007610fff27816 */ /* 0x000fe200000000f2 */
[----:B------:R-:W4:Y:S01]  /*20b00*/  LDL R140, [R1+0xb38] ;  /* 0x000b3800018c7983 */ /* 0x000f220000100800 */
[----:B--2---:R-:W-:-:S03]  /*20b10*/  @!P0 IMAD.MOV.U32 R6, RZ, RZ, R132 ;  /* 0x000000ffff068224 */ /* 0x004fc600078e0084 */
[----:B------:R-:W2:Y:S01]  /*20b20*/  LDL R132, [R1+0xb58] ;  /* 0x000b580001847983 */ /* 0x000ea20000100800 */
[----:B------:R-:W-:-:S03]  /*20b30*/  @!P0 IMAD.MOV.U32 R7, RZ, RZ, R134 ;  /* 0x000000ffff078224 */ /* 0x000fc600078e0086 */
[----:B------:R-:W2:Y:S04]  /*20b40*/  LDL R134, [R1+0xb54] ;  /* 0x000b540001867983 */ /* 0x000ea80000100800 */
[----:B------:R3:W2:Y:S01]  /*20b50*/  @!P0 LDG.E.U16 R244, desc[UR6][R6.64] ;  /* 0x0000000606f48981 */ /* 0x0006a2000c1e1500 */
[----:B------:R-:W-:Y:S01]  /*20b60*/  PRMT R241, RZ, 0x7610, R241 ;  /* 0x00007610fff17816 */ /* 0x000fe200000000f1 */
[----:B---3--:R-:W-:Y:S02]  /*20b70*/  @!P0 IMAD.MOV.U32 R6, RZ, RZ, R136 ;  /* 0x000000ffff068224 */ /* 0x008fe400078e0088 */
[----:B------:R-:W3:Y:S01]  /*20b80*/  LDL R136, [R1+0xb40] ;  /* 0x000b400001887983 */ /* 0x000ee20000100800 */
[----:B------:R-:W-:-:S03]  /*20b90*/  @!P0 IMAD.MOV.U32 R7, RZ, RZ, R137 ;  /* 0x000000ffff078224 */ /* 0x000fc600078e0089 */
[----:B------:R-:W3:Y:S04]  /*20ba0*/  LDL R137, [R1+0xb3c] ;  /* 0x000b3c0001897983 */ /* 0x000ee80000100800 */
[----:B------:R0:W3:Y:S02]  /*20bb0*/  @!P0 LDG.E.U16 R243, desc[UR6][R6.64] ;  /* 0x0000000606f38981 */ /* 0x0000e4000c1e1500 */
[----:B0-----:R-:W-:Y:S02]  /*20bc0*/  @!P0 IMAD.MOV.U32 R6, RZ, RZ, R138 ;  /* 0x000000ffff068224 */ /* 0x001fe400078e008a */
[----:B------:R-:W-:Y:S01]  /*20bd0*/  @!P0 IMAD.MOV.U32 R7, RZ, RZ, R139 ;  /* 0x000000ffff078224 */ /* 0x000fe200078e008b */
[----:B------:R-:W-:Y:S01]  /*20be0*/  PRMT R240, RZ, 0x7610, R240 ;  /* 0x00007610fff07816 */ /* 0x000fe200000000f0 */
[----:B------:R-:W3:Y:S04]  /*20bf0*/  LDL R139, [R1+0xb1c] ;  /* 0x000b1c00018b7983 */ /* 0x000ee80000100800 */
[----:B------:R4:W3:Y:S04]  /*20c00*/  @!P0 LDG.E.U16 R242, desc[UR6][R6.64] ;  /* 0x0000000606f28981 */ /* 0x0008e8000c1e1500 */
[----:B------:R-:W3:Y:S01]  /*20c10*/  LDL R138, [R1+0xb20] ;  /* 0x000b2000018a7983 */ /* 0x000ee20000100800 */
[----:B----4-:R-:W-:-:S03]  /*20c20*/  @!P0 IMAD.MOV.U32 R7, RZ, RZ, R25 ;  /* 0x000000ffff078224 */ /* 0x010fc600078e0019 */
[----:B------:R-:W4:Y:S01]  /*20c30*/  LDL R25, [R1+0xb2c] ;  /* 0x000b2c0001197983 */ /* 0x000f220000100800 */
[----:B------:R-:W-:-:S03]  /*20c40*/  @!P0 IMAD.MOV.U32 R6, RZ, RZ, R24 ;  /* 0x000000ffff068224 */ /* 0x000fc600078e0018 */
[----:B------:R-:W4:Y:S04]  /*20c50*/  LDL R24, [R1+0xb30] ;  /* 0x000b300001187983 */ /* 0x000f280000100800 */
[----:B------:R2:W4:Y:S02]  /*20c60*/  @!P0 LDG.E.U16 R241, desc[UR6][R6.64] ;  /* 0x0000000606f18981 */ /* 0x000524000c1e1500 */
[----:B--2---:R-:W-:Y:S02]  /*20c70*/  @!P0 IMAD.MOV.U32 R6, RZ, RZ, R132 ;  /* 0x000000ffff068224 */ /* 0x004fe400078e0084 */
[----:B------:R-:W2:Y:S01]  /*20c80*/  LDL R132, [R1+0xb28] ;  /* 0x000b280001847983 */ /* 0x000ea20000100800 */
[----:B------:R-:W-:-:S03]  /*20c90*/  @!P0 IMAD.MOV.U32 R7, RZ, RZ, R134 ;  /* 0x000000ffff078224 */ /* 0x000fc600078e0086 */
[----:B------:R-:W2:Y:S01]  /*20ca0*/  LDL R134, [R1+0xb24] ;  /* 0x000b240001867983 */ /* 0x000ea20000100800 */
[----:B------:R-:W-:-:S03]  /*20cb0*/  PRMT R239, RZ, 0x7610, R239 ;  /* 0x00007610ffef7816 */ /* 0x000fc600000000ef */
        /* <DEDUP_REMOVED lines=12> */
[----:B------:R4:W3:Y:S01]  /*20d80*/  @!P0 LDG.E.U16 R238, desc[UR6][R6.64] ;  /* 0x0000000606ee8981 */ /* 0x0008e2000c1e1500 */
[----:B------:R-:W-:-:S03]  /*20d90*/  PRMT R235, RZ, 0x7610, R235 ;  /* 0x00007610ffeb7816 */ /* 0x000fc600000000eb */
        /* <DEDUP_REMOVED lines=9> */
[----:B------:R-:W2:Y:S04]  /*20e30*/  LDL R134, [R1+0xaf4] ;  /* 0x000af40001867983 */ /* 0x000ea80000100800 */
[----:B------:R0:W2:Y:S02]  /*20e40*/  @!P0 LDG.E.U16 R236, desc[UR6][R6.64] ;  /* 0x0000000606ec8981 */ /* 0x0000a4000c1e1500 */
[----:B0-----:R-:W-:Y:S02]  /*20e50*/  @!P0 IMAD.MOV.U32 R6, RZ, RZ, R138 ;  /* 0x000000ffff068224 */ /* 0x001fe400078e008a */
[----:B------:R-:W-:Y:S01]  /*20e60*/  @!P0 IMAD.MOV.U32 R7, RZ, RZ, R139 ;  /* 0x000000ffff078224 */ /* 0x000fe200078e008b */
[----:B------:R-:W-:Y:S01]  /*20e70*/  PRMT R234, RZ, 0x7610, R234 ;  /* 0x00007610ffea7816 */ /* 0x000fe200000000ea */
[----:B------:R-:W2:Y:S04]  /*20e80*/  LDL R139, [R1+0x6bc] ;  /* 0x0006bc00018b7983 */ /* 0x000ea80000100800 */
[----:B------:R3:W2:Y:S01]  /*20e90*/  @!P0 LDG.E.U16 R235, desc[UR6][R6.64] ;  /* 0x0000000606eb8981 */ /* 0x0006a2000c1e1500 */
[----:B------:R-:W-:-:S03]  /*20ea0*/  PRMT R233, RZ, 0x7610, R233 ;  /* 0x00007610ffe97816 */ /* 0x000fc600000000e9 */
[----:B------:R-:W2:Y:S01]  /*20eb0*/  LDL R138, [R1+0x6c0] ;  /* 0x0006c000018a7983 */ /* 0x000ea20000100800 */
[----:B---3--:R-:W-:-:S03]  /*20ec0*/  @!P0 IMAD.MOV.U32 R6, RZ, RZ, R136 ;  /* 0x000000ffff068224 */ /* 0x008fc600078e0088 */
        /* <DEDUP_REMOVED lines=9> */
[----:B--2---:R-:W-:Y:S02]  /*20f60*/  @!P0 IMAD.MOV.U32 R6, RZ, RZ, R132 ;  /* 0x000000ffff068224 */ /* 0x004fe400078e0084 */
[----:B------:R-:W2:Y:S01]  /*20f70*/  LDL R132, [R1+0x6a8] ;  /* 0x0006a80001847983 */ /* 0x000ea20000100800 */
[----:B------:R-:W-:Y:S01]  /*20f80*/  PRMT R232, RZ, 0x7610, R232 ;  /* 0x00007610ffe87816 */ /* 0x000fe200000000e8 */
[----:B------:R-:W-:Y:S01]  /*20f90*/  @!P0 IMAD.MOV.U32 R7, RZ, RZ, R134 ;  /* 0x000000ffff078224 */ /* 0x000fe200078e0086 */
[----:B------:R-:W-:Y:S01]  /*20fa0*/  PRMT R231, RZ, 0x7610, R231 ;  /* 0x00007610ffe77816 */ /* 0x000fe200000000e7 */
[----:B------:R-:W2:Y:S04]  /*20fb0*/  LDL R134, [R1+0x6a4] ;  /* 0x0006a40001867983 */ /* 0x000ea80000100800 */
[----:B------:R0:W2:Y:S02]  /*20fc0*/  @!P0 LDG.E.U16 R232, desc[UR6][R6.64] ;  /* 0x0000000606e88981 */ /* 0x0000a4000c1e1500 */
[----:B0-----:R-:W-:-:S02]  /*20fd0*/  @!P0 IMAD.MOV.U32 R6, RZ, RZ, R140 ;  /* 0x000000ffff068224 */ /* 0x001fc400078e008c */
[----:B------:R-:W-:Y:S01]  /*20fe0*/  @!P0 IMAD.MOV.U32 R7, RZ, RZ, R142 ;  /* 0x000000ffff078224 */ /* 0x000fe200078e008e */
[----:B------:R-:W-:Y:S01]  /*20ff0*/  PRMT R230, RZ, 0x7610, R230 ;  /* 0x00007610ffe67816 */ /* 0x000fe200000000e6 */
[----:B------:R-:W2:Y:S04]  /*21000*/  LDL R142, [R1+0x68c] ;  /* 0x00068c00018e7983 */ /* 0x000ea80000100800 */
[----:B------:R3:W2:Y:S01]  /*21010*/  @!P0 LDG.E.U16 R231, desc[UR6][R6.64] ;  /* 0x0000000606e78981 */ /* 0x0006a2000c1e1500 */
[----:B------:R-:W-:Y:S02]  /*21020*/  PRMT R229, RZ, 0x7610, R229 ;  /* 0x00007610ffe57816 */ /* 0x000fe400000000e5 */
[----:B------:R-:W-:Y:S01]  /*21030*/  PRMT R228, RZ, 0x7610, R228 ;  /* 0x00007610ffe47816 */ /* 0x000fe200000000e4 */
        /* <DEDUP_REMOVED lines=95> */
[----:B------:R-:W-:Y:S01]  /*21630*/  PRMT R213, RZ, 0x7610, R213 ;  /* 0x00007610ffd57816 */ /* 0x000fe200000000d5 */
[----:B0-----:R-:W-:Y:S02]  /*21640*/  @!P0 IMAD.MOV.U32 R6, RZ, RZ, R138 ;  /* 0x000000ffff068224 */ /* 0x001fe400078e008a */
[----:B------:R-:W-:Y:S01]  /*21650*/  @!P0 IMAD.MOV.U32 R7, RZ, RZ, R139 ;  /* 0x000000ffff078224 */ /* 0x000fe200078e008b */
[----:B------:R-:W2:Y:S04]  /*21660*/  LDL R138, [R1+0x5e8] ;  /* 0x0005e800018a7983 */ /* 0x000ea80000100800 */
[----:B------:R3:W2:Y:S04]  /*21670*/  @!P0 LDG.E.U16 R214, desc[UR6][R6.64] ;  /* 0x0000000606d68981 */ /* 0x0006a8000c1e1500 */
[----:B------:R-:W2:Y:S01]  /*21680*/  LDL R139, [R1+0x5e4] ;  /* 0x0005e400018b7983 */ /* 0x000ea20000100800 */
[----:B---3--:R-:W-:Y:S01]  /*21690*/  @!P0 IMAD.MOV.U32 R6, RZ, RZ, R136 ;  /* 0x000000ffff068224 */ /* 0x008fe200078e0088 */
[----:B------:R-:W-:-:S02]  /*216a0*/  PRMT R212, RZ, 0x7610, R212 ;  /* 0x00007610ffd47816 */ /* 0x000fc400000000d4 */
[----:B------:R-:W3:Y:S01]  /*216b0*/  LDL R136, [R1+0x5d0] ;  /* 0x0005d00001887983 */ /* 0x000ee20000100800 */
[----:B------:R-:W-:Y:S01]  /*216c0*/  @!P0 IMAD.MOV.U32 R7, RZ, RZ, R137 ;  /* 0x000000ffff078224 */ /* 0x000fe200078e0089 */
[----:B------:R-:W-:Y:S02]  /*216d0*/  PRMT R211, RZ, 0x7610, R211 ;  /* 0x00007610ffd37816 */ /* 0x000fe400000000d3 */
[----:B------:R-:W3:Y:S04]  /*216e0*/  LDL R137, [R1+0x5cc] ;  /* 0x0005cc0001897983 */ /* 0x000ee80000100800 */
[----:B------:R4:W3:Y:S02]  /*216f0*/  @!P0 LDG.E.U16 R213, desc[UR6][R6.64] ;  /* 0x0000000606d58981 */ /* 0x0008e4000c1e1500 */
[----:B----4-:R-:W-:-:S02]  /*21700*/  @!P0 IMAD.MOV.U32 R7, RZ, RZ, R25 ;  /* 0x000000ffff078224 */ /* 0x010fc400078e0019 */
[----:B------:R-:W4:Y:S01]  /*21710*/  LDL R25, [R1+0x5dc] ;  /* 0x0005dc0001197983 */ /* 0x000f220000100800 */
[----:B------:R-:W-:-:S03]  /*21720*/  @!P0 IMAD.MOV.U32 R6, RZ, RZ, R24 ;  /* 0x000000ffff068224 */ /* 0x000fc600078e0018 */
[----:B------:R-:W3:Y:S04]  /*21730*/  LDL R24, [R1+0x5e0] ;  /* 0x0005e00001187983 */ /* 0x000ee80000100800 */
[----:B------:R2:W3:Y:S02]  /*21740*/  @!P0 LDG.E.U16 R212, desc[UR6][R6.64] ;  /* 0x0000000606d48981 */ /* 0x0004e4000c1e1500 */
[----:B--2---:R-:W-:Y:S02]  /*21750*/  @!P0 IMAD.MOV.U32 R6, RZ, RZ, R132 ;  /* 0x000000ffff068224 */ /* 0x004fe400078e0084 */
[----:B------:R-:W2:Y:S01]  /*21760*/  LDL R132, [R1+0x5d8] ;  /* 0x0005d80001847983 */ /* 0x000ea20000100800 */
[----:B------:R-:W-:-:S03]  /*21770*/  @!P0 IMAD.MOV.U32 R7, RZ, RZ, R134 ;  /* 0x000000ffff078224 */ /* 0x000fc600078e0086 */
[----:B------:R-:W2:Y:S01]  /*21780*/  LDL R134, [R1+0x5d4] ;  /* 0x0005d40001867983 */ /* 0x000ea20000100800 */
[----:B------:R-:W-:-:S03]  /*21790*/  PRMT R210, RZ, 0x7610, R210 ;  /* 0x00007610ffd27816 */ /* 0x000fc600000000d2 */
[----:B------:R0:W2:Y:S01]  /*217a0*/  @!P0 LDG.E.U16 R211, desc[UR6][R6.64] ;  /* 0x0000000606d38981 */ /* 0x0000a2000c1e1500 */
[----:B------:R-:W-:-:S03]  /*217b0*/  PRMT R209, RZ, 0x7610, R209 ;  /* 0x00007610ffd17816 */ /* 0x000fc600000000d1 */
[----:B------:R-:W2:Y:S01]  /*217c0*/  LDL.LU R144, [R1+0x5c8] ;  /* 0x0005c80001907983 */ /* 0x000ea20000300800 */
[----:B0-----:R-:W-:Y:S02]  /*217d0*/  @!P0 IMAD.MOV.U32 R6, RZ, RZ, R140 ;  /* 0x000000ffff068224 */ /* 0x001fe400078e008c */
[----:B------:R-:W-:Y:S01]  /*217e0*/  @!P0 IMAD.MOV.U32 R7, RZ, RZ, R142 ;  /* 0x000000ffff078224 */ /* 0x000fe200078e008e */
        /* <DEDUP_REMOVED lines=10> */
[----:B----4-:R-:W-:-:S03]  /*21890*/  @!P0 IMAD.MOV.U32 R7, RZ, RZ, R25 ;  /* 0x000000ffff078224 */ /* 0x010fc600078e0019 */
[----:B------:R-:W4:Y:S01]  /*218a0*/  LDL R25, [R1+0x5bc] ;  /* 0x0005bc0001197983 */ /* 0x000f220000100800 */
[----:B---3--:R-:W-:-:S03]  /*218b0*/  @!P0 IMAD.MOV.U32 R6, RZ, RZ, R24 ;  /* 0x000000ffff068224 */ /* 0x008fc600078e0018 */
[----:B------:R-:W3:Y:S04]  /*218c0*/  LDL R24, [R1+0x5c0] ;  /* 0x0005c00001187983 */ /* 0x000ee80000100800 */
[----:B------:R2:W3:Y:S02]  /*218d0*/  @!P0 LDG.E.U16 R208, desc[UR6][R6.64] ;  /* 0x0000000606d08981 */ /* 0x0004e4000c1e1500 */
        /* <DEDUP_REMOVED lines=11> */
[----:B0-----:R-:W-:-:S02]  /*21990*/  @!P0 IMAD.MOV.U32 R6, RZ, RZ, R144 ;  /* 0x000000ffff068224 */ /* 0x001fc400078e0090 */
[----:B------:R-:W-:-:S05]  /*219a0*/  @!P0 IMAD.MOV.U32 R7, RZ, RZ, R140 ;  /* 0x000000ffff078224 */ /* 0x000fca00078e008c */
[----:B------:R4:W2:Y:S01]  /*219b0*/  @!P0 LDG.E.U16 R205, desc[UR6][R6.64] ;  /* 0x0000000606cd8981 */ /* 0x0008a2000c1e1500 */
[----:B------:R-:W-:Y:S01]  /*219c0*/  PRMT R204, RZ, 0x7610, R204 ;  /* 0x00007610ffcc7816 */ /* 0x000fe200000000cc */
[----:B----4-:R-:W-:Y:S02]  /*219d0*/  @!P0 IMAD.MOV.U32 R7, RZ, RZ, R25 ;  /* 0x000000ffff078224 */ /* 0x010fe400078e0019 */
[----:B------:R-:W4:Y:S01]  /*219e0*/  LDL R25, [R1+0x58c] ;  /* 0x00058c0001197983 */ /* 0x000f220000100800 */
[----:B---3--:R-:W-:-:S03]  /*219f0*/  @!P0 IMAD.MOV.U32 R6, RZ, RZ, R24 ;  /* 0x000000ffff068224 */ /* 0x008fc600078e0018 */
[----:B------:R-:W3:Y:S04]  /*21a00*/  LDL R24, [R1+0x590] ;  /* 0x0005900001187983 */ /* 0x000ee80000100800 */
[----:B------:R2:W3:Y:S02]  /*21a10*/  @!P0 LDG.E.U16 R204, desc[UR6][R6.64] ;  /* 0x0000000606cc8981 */ /* 0x0004e4000c1e1500 */
[----:B--2---:R-:W-:Y:S02]  /*21a20*/  @!P0 IMAD.MOV.U32 R6, RZ, RZ, R132 ;  /* 0x000000ffff068224 */ /* 0x004fe400078e0084 */
[----:B------:R-:W2:Y:S01]  /*21a30*/  LDL R132, [R1+0x588] ;  /* 0x0005880001847983 */ /* 0x000ea20000100800 */
[----:B------:R-:W-:Y:S01]  /*21a40*/  PRMT R203, RZ, 0x7610, R203 ;  /* 0x00007610ffcb7816 */ /* 0x000fe200000000cb */
[----:B------:R-:W-:-:S02]  /*21a50*/  @!P0 IMAD.MOV.U32 R7, RZ, RZ, R134 ;  /* 0x000000ffff078224 */ /* 0x000fc400078e0086 */
[----:B------:R-:W2:Y:S01]  /*21a60*/  LDL R134, [R1+0x584] ;  /* 0x0005840001867983 */ /* 0x000ea20000100800 */
[----:B------:R-:W-:-:S03]  /*21a70*/  PRMT R202, RZ, 0x7610, R202 ;  /* 0x00007610ffca7816 */ /* 0x000fc600000000ca */
[----:B------:R0:W2:Y:S01]  /*21a80*/  @!P0 LDG.E.U16 R203, desc[UR6][R6.64] ;  /* 0x0000000606cb8981 */ /* 0x0000a2000c1e1500 */
[----:B------:R-:W-:Y:S01]  /*21a90*/  PRMT R201, RZ, 0x7610, R201 ;  /* 0x00007610ffc97816 */ /* 0x000fe200000000c9 */
[----:B0-----:R-:W-:Y:S02]  /*21aa0*/  @!P0 IMAD.MOV.U32 R6, RZ, RZ, R138 ;  /* 0x000000ffff068224 */ /* 0x001fe400078e008a */
[----:B------:R-:W-:Y:S01]  /*21ab0*/  @!P0 IMAD.MOV.U32 R7, RZ, RZ, R139 ;  /* 0x000000ffff078224 */ /* 0x000fe200078e008b */
[----:B------:R-:W2:Y:S04]  /*21ac0*/  LDL R138, [R1+0x580] ;  /* 0x00058000018a7983 */ /* 0x000ea80000100800 */
[----:B------:R-:W2:Y:S04]  /*21ad0*/  LDL R139, [R1+0x57c] ;  /* 0x00057c00018b7983 */ /* 0x000ea80000100800 */
[----:B------:R0:W2:Y:S02]  /*21ae0*/  @!P0 LDG.E.U16 R202, desc[UR6][R6.64] ;  /* 0x0000000606ca8981 */ /* 0x0000a4000c1e1500 */
[----:B0-----:R-:W-:-:S02]  /*21af0*/  @!P0 IMAD.MOV.U32 R6, RZ, RZ, R136 ;  /* 0x000000ffff068224 */ /* 0x001fc400078e0088 */
[----:B------:R-:W-:Y:S01]  /*21b00*/  @!P0 IMAD.MOV.U32 R7, RZ, RZ, R137 ;  /* 0x000000ffff078224 */ /* 0x000fe200078e0089 */
[----:B------:R-:W2:Y:S04]  /*21b10*/  LDL R136, [R1+0x568] ;  /* 0x0005680001887983 */ /* 0x000ea80000100800 */
[----:B------:R-:W2:Y:S04]  /*21b20*/  LDL R137, [R1+0x564] ;  /* 0x0005640001897983 */ /* 0x000ea80000100800 */
[----:B------:R4:W2:Y:S01]  /*21b30*/  @!P0 LDG.E.U16 R201, desc[UR6][R6.64] ;  /* 0x0000000606c98981 */ /* 0x0008a2000c1e1500 */
[----:B------:R-:W-:Y:S01]  /*21b40*/  PRMT R200, RZ, 0x7610, R200 ;  /* 0x00007610ffc87816 */ /* 0x000fe200000000c8 */
[----:B----4-:R-:W-:-:S02]  /*21b50*/  @!P0 IMAD.MOV.U32 R7, RZ, RZ, R25 ;  /* 0x000000ffff078224 */ /* 0x010fc400078e0019 */
        /* <DEDUP_REMOVED lines=13> */
[----:B------:R-:W2:Y:S01]  /*21c30*/  LDL R138, [R1+0x550] ;  /* 0x00055000018a7983 */ /* 0x000ea20000100800 */
[----:B------:R-:W-:-:S03]  /*21c40*/  @!P0 IMAD.MOV.U32 R7, RZ, RZ, R139 ;  /* 0x000000ffff078224 */ /* 0x000fc600078e008b */
[----:B------:R-:W2:Y:S04]  /*21c50*/  LDL R139, [R1+0x54c] ;  /* 0x00054c00018b7983 */ /* 0x000ea80000100800 */
[----:B------:R0:W2:Y:S02]  /*21c60*/  @!P0 LDG.E.U16 R198, desc[UR6][R6.64] ;  /* 0x0000000606c68981 */ /* 0x0000a4000c1e1500 */
[----:B0-----:R-:W-:Y:S02]  /*21c70*/  @!P0 IMAD.MOV.U32 R6, RZ, RZ, R136 ;  /* 0x000000ffff068224 */ /* 0x001fe400078e0088 */
[----:B------:R-:W2:Y:S01]  /*21c80*/  LDL R136, [R1+0x548] ;  /* 0x0005480001887983 */ /* 0x000ea20000100800 */
[----:B------:R-:W-:-:S03]  /*21c90*/  @!P0 IMAD.MOV.U32 R7, RZ, RZ, R137 ;  /* 0x000000ffff078224 */ /* 0x000fc600078e0089 */
[----:B------:R-:W2:Y:S04]  /*21ca0*/  LDL R137, [R1+0x544] ;  /* 0x0005440001897983 */ /* 0x000ea80000100800 */
        /* <DEDUP_REMOVED lines=154> */
[----:B------:R-:W-:Y:S01]  /*22650*/  @!P0 IMAD.MOV.U32 R7, RZ, RZ, R134 ;  /* 0x000000ffff078224 */ /* 0x000fe200078e0086 */
[----:B------:R-:W-:Y:S01]  /*22660*/  PRMT R170, RZ, 0x7610, R170 ;  /* 0x00007610ffaa7816 */ /* 0x000fe200000000aa */
[----:B------:R-:W2:Y:S04]  /*22670*/  LDL R134, [R1+0x3a0] ;  /* 0x0003a00001867983 */ /* 0x000ea80000100800 */
[----:B------:R0:W2:Y:S01]  /*22680*/  @!P0 LDG.E.U16 R171, desc[UR6][R6.64] ;  /* 0x0000000606ab8981 */ /* 0x0000a2000c1e1500 */
[----:B------:R-:W-:-:S03]  /*22690*/  PRMT R169, RZ, 0x7610, R169 ;  /* 0x00007610ffa97816 */ /* 0x000fc600000000a9 */
[----:B------:R-:W2:Y:S04]  /*226a0*/  LDL.LU R143, [R1+0x360] ;  /* 0x00036000018f7983 */ /* 0x000ea80000300800 */
[----:B------:R-:W2:Y:S01]  /*226b0*/  LDL.LU R145, [R1+0x324] ;  /* 0x0003240001917983 */ /* 0x000ea20000300800 */
[----:B0-----:R-:W-:-:S03]  /*226c0*/  @!P0 IMAD.MOV.U32 R6, RZ, RZ, R138 ;  /* 0x000000ffff068224 */ /* 0x001fc600078e008a */
[----:B------:R-:W2:Y:S01]  /*226d0*/  LDL R138, [R1+0x41c] ;  /* 0x00041c00018a7983 */ /* 0x000ea20000100800 */
[----:B------:R-:W-:-:S03]  /*226e0*/  @!P0 IMAD.MOV.U32 R7, RZ, RZ, R139 ;  /* 0x000000ffff078224 */ /* 0x000fc600078e008b */
[----:B------:R-:W2:Y:S04]  /*226f0*/  LDL R139, [R1+0x364] ;  /* 0x00036400018b7983 */ /* 0x000ea80000100800 */
[----:B------:R0:W2:Y:S02]  /*22700*/  @!P0 LDG.E.U16 R170, desc[UR6][R6.64] ;  /* 0x0000000606aa8981 */ /* 0x0000a4000c1e1500 */
[----:B0-----:R-:W-:Y:S01]  /*22710*/  @!P0 IMAD.MOV.U32 R6, RZ, RZ, R136 ;  /* 0x000000ffff068224 */ /* 0x001fe200078e0088 */
[----:B------:R-:W-:Y:S01]  /*22720*/  PRMT R168, RZ, 0x7610, R168 ;  /* 0x00007610ffa87816 */ /* 0x000fe200000000a8 */
[----:B------:R-:W2:Y:S01]  /*22730*/  LDL R136, [R1+0x3e0] ;  /* 0x0003e00001887983 */ /* 0x000ea20000100800 */
[----:B------:R-:W-:-:S03]  /*22740*/  @!P0 IMAD.MOV.U32 R7, RZ, RZ, R137 ;  /* 0x000000ffff078224 */ /* 0x000fc600078e0089 */
[----:B------:R-:W2:Y:S04]  /*22750*/  LDL R137, [R1+0x3dc] ;  /* 0x0003dc0001897983 */ /* 0x000ea80000100800 */
[----:B------:R4:W2:Y:S02]  /*22760*/  @!P0 LDG.E.U16 R169, desc[UR6][R6.64] ;  /* 0x0000000606a98981 */ /* 0x0008a4000c1e1500 */
        /* <DEDUP_REMOVED lines=15> */
[----:B0-----:R-:W-:Y:S02]  /*22860*/  @!P0 IMAD.MOV.U32 R7, RZ, RZ, R143 ;  /* 0x000000ffff078224 */ /* 0x001fe400078e008f */
[----:B------:R-:W-:-:S05]  /*22870*/  @!P0 IMAD.MOV.U32 R6, RZ, RZ, R139 ;  /* 0x000000ffff068224 */ /* 0x000fca00078e008b */
[----:B------:R0:W2:Y:S01]  /*22880*/  @!P0 LDG.E.U16 R166, desc[UR6][R6.64] ;  /* 0x0000000606a68981 */ /* 0x0000a2000c1e1500 */
[----:B------:R-:W-:Y:S01]  /*22890*/  PRMT R164, RZ, 0x7610, R164 ;  /* 0x00007610ffa47816 */ /* 0x000fe200000000a4 */
[----:B0-----:R-:W-:Y:S01]  /*228a0*/  @!P0 IMAD.MOV.U32 R6, RZ, RZ, R145 ;  /* 0x000000ffff068224 */ /* 0x001fe200078e0091 */
[----:B------:R-:W-:Y:S01]  /*228b0*/  PRMT R163, RZ, 0x7610, R163 ;  /* 0x00007610ffa37816 */ /* 0x000fe200000000a3 */
[----:B----4-:R-:W-:Y:S02]  /*228c0*/  @!P0 IMAD.MOV.U32 R7, RZ, RZ, R25 ;  /* 0x000000ffff078224 */ /* 0x010fe400078e0019 */
[----:B------:R-:W4:Y:S04]  /*228d0*/  LDL.LU R25, [R1+0x31c] ;  /* 0x00031c0001197983 */ /* 0x000f280000300800 */
[----:B------:R3:W4:Y:S04]  /*228e0*/  @!P0 LDG.E.U16 R165, desc[UR6][R6.64] ;  /* 0x0000000606a58981 */ /* 0x000728000c1e1500 */
[----:B------:R-:W4:Y:S04]  /*228f0*/  LDL R150, [R1+0x444] ;  /* 0x0004440001967983 */ /* 0x000f280000100800 */
[----:B------:R-:W4:Y:S01]  /*22900*/  LDL R139, [R1+0x448] ;  /* 0x00044800018b7983 */ /* 0x000f220000100800 */
[----:B---3--:R-:W-:-:S02]  /*22910*/  @!P0 IMAD.MOV.U32 R6, RZ, RZ, R24 ;  /* 0x000000ffff068224 */ /* 0x008fc400078e0018 */
[----:B------:R-:W-:Y:S01]  /*22920*/  @!P0 IMAD.MOV.U32 R7, RZ, RZ, R138 ;  /* 0x000000ffff078224 */ /* 0x000fe200078e008a */
        /* <DEDUP_REMOVED lines=9> */
[----:B--2---:R-:W-:-:S03]  /*229c0*/  @!P0 IMAD.MOV.U32 R6, RZ, RZ, R132 ;  /* 0x000000ffff068224 */ /* 0x004fc600078e0084 */
[----:B------:R-:W2:Y:S01]  /*229d0*/  LDL R132, [R1+0x418] ;  /* 0x0004180001847983 */ /* 0x000ea20000100800 */
[----:B------:R-:W-:-:S03]  /*229e0*/  @!P0 IMAD.MOV.U32 R7, RZ, RZ, R134 ;  /* 0x000000ffff078224 */ /* 0x000fc600078e0086 */
[----:B------:R-:W2:Y:S04]  /*229f0*/  LDL R134, [R1+0x3d8] ;  /* 0x0003d80001867983 */ /* 0x000ea80000100800 */
[----:B------:R0:W2:Y:S01]  /*22a00*/  @!P0 LDG.E.U16 R162, desc[UR6][R6.64] ;  /* 0x0000000606a28981 */ /* 0x0000a2000c1e1500 */
[----:B------:R-:W-:-:S03]  /*22a10*/  PRMT R160, RZ, 0x7610, R160 ;  /* 0x00007610ffa07816 */ /* 0x000fc600000000a0 */
[----:B------:R-:W2:Y:S01]  /*22a20*/  LDL.LU R142, [R1+0x390] ;  /* 0x00039000018e7983 */ /* 0x000ea20000300800 */
[----:B0-----:R-:W-:Y:S02]  /*22a30*/  @!P0 IMAD.MOV.U32 R6, RZ, RZ, R140 ;  /* 0x000000ffff068224 */ /* 0x001fe400078e008c */
[----:B------:R-:W-:-:S05]  /*22a40*/  @!P0 IMAD.MOV.U32 R7, RZ, RZ, R147 ;  /* 0x000000ffff078224 */ /* 0x000fca00078e0093 */
[----:B------:R4:W2:Y:S01]  /*22a50*/  @!P0 LDG.E.U16 R161, desc[UR6][R6.64] ;  /* 0x0000000606a18981 */ /* 0x0008a2000c1e1500 */
[----:B------:R-:W-:Y:S01]  /*22a60*/  PRMT R159, RZ, 0x7610, R159 ;  /* 0x00007610ff9f7816 */ /* 0x000fe2000000009f */
[----:B----4-:R-:W-:Y:S02]  /*22a70*/  @!P0 IMAD.MOV.U32 R6, RZ, RZ, R25 ;  /* 0x000000ffff068224 */ /* 0x010fe400078e0019 */
[----:B---3--:R-:W-:Y:S02]  /*22a80*/  @!P0 IMAD.MOV.U32 R7, RZ, RZ, R24 ;  /* 0x000000ffff078224 */ /* 0x008fe400078e0018 */
[----:B------:R-:W3:Y:S04]  /*22a90*/  LDL.LU R24, [R1+0x394] ;  /* 0x0003940001187983 */ /* 0x000ee80000300800 */
[----:B------:R0:W4:Y:S04]  /*22aa0*/  @!P0 LDG.E.U16 R160, desc[UR6][R6.64] ;  /* 0x0000000606a08981 */ /* 0x000128000c1e1500 */
[----:B------:R-:W4:Y:S04]  /*22ab0*/  LDL.LU R138, [R1+0x354] ;  /* 0x00035400018a7983 */ /* 0x000f280000300800 */
[----:B------:R-:W4:Y:S01]  /*22ac0*/  LDL.LU R149, [R1+0x350] ;  /* 0x0003500001957983 */ /* 0x000f220000300800 */
[----:B0-----:R-:W-:-:S02]  /*22ad0*/  @!P0 IMAD.MOV.U32 R6, RZ, RZ, R139 ;  /* 0x000000ffff068224 */ /* 0x001fc400078e008b */
[----:B------:R-:W-:Y:S01]  /*22ae0*/  @!P0 IMAD.MOV.U32 R7, RZ, RZ, R150 ;  /* 0x000000ffff078224 */ /* 0x000fe200078e0096 */
[----:B------:R-:W-:Y:S01]  /*22af0*/  PRMT R158, RZ, 0x7610, R158 ;  /* 0x00007610ff9e7816 */ /* 0x000fe2000000009e */
[----:B------:R-:W4:Y:S04]  /*22b00*/  LDL R139, [R1+0x3cc] ;  /* 0x0003cc00018b7983 */ /* 0x000f280000100800 */
[----:B------:R2:W4:Y:S02]  /*22b10*/  @!P0 LDG.E.U16 R159, desc[UR6][R6.64] ;  /* 0x00000006069f8981 */ /* 0x000524000c1e1500 */
[----:B--2---:R-:W-:Y:S02]  /*22b20*/  @!P0 IMAD.MOV.U32 R6, RZ, RZ, R132 ;  /* 0x000000ffff068224 */ /* 0x004fe400078e0084 */
[----:B------:R-:W2:Y:S01]  /*22b30*/  LDL R132, [R1+0x314] ;  /* 0x0003140001847983 */ /* 0x000ea20000100800 */
[----:B------:R-:W-:Y:S01]  /*22b40*/  @!P0 IMAD.MOV.U32 R7, RZ, RZ, R137 ;  /* 0x000000ffff078224 */ /* 0x000fe200078e0089 */
[----:B------:R-:W-:-:S02]  /*22b50*/  PRMT R157, RZ, 0x7610, R157 ;  /* 0x00007610ff9d7816 */ /* 0x000fc4000000009d */
[----:B------:R-:W-:Y:S01]  /*22b60*/  PRMT R156, RZ, 0x7610, R156 ;  /* 0x00007610ff9c7816 */ /* 0x000fe2000000009c */
        /* <DEDUP_REMOVED lines=11> */
[----:B---3--:R-:W-:-:S05]  /*22c20*/  @!P0 IMAD.MOV.U32 R6, RZ, RZ, R24 ;  /* 0x000000ffff068224 */ /* 0x008fca00078e0018 */
[----:B------:R4:W3:Y:S02]  /*22c30*/  @!P0 LDG.E.U16 R156, desc[UR6][R6.64] ;  /* 0x00000006069c8981 */ /* 0x0008e4000c1e1500 */
[----:B----4-:R-:W-:Y:S02]  /*22c40*/  @!P0 IMAD.MOV.U32 R6, RZ, RZ, R138 ;  /* 0x000000ffff068224 */ /* 0x010fe400078e008a */
[----:B------:R-:W-:-:S05]  /*22c50*/  @!P0 IMAD.MOV.U32 R7, RZ, RZ, R149 ;  /* 0x000000ffff078224 */ /* 0x000fca00078e0095 */
[----:B------:R0:W4:Y:S02]  /*22c60*/  @!P0 LDG.E.U16 R155, desc[UR6][R6.64] ;  /* 0x00000006069b8981 */ /* 0x000124000c1e1500 */
[----:B0-----:R-:W-:Y:S02]  /*22c70*/  @!P0 IMAD.MOV.U32 R7, RZ, RZ, R2 ;  /* 0x000000ffff078224 */ /* 0x001fe400078e0002 */
[----:B--2---:R-:W-:Y:S02]  /*22c80*/  @!P0 IMAD.MOV.U32 R6, RZ, RZ, R132 ;  /* 0x000000ffff068224 */ /* 0x004fe400078e0084 */
[----:B------:R-:W2:Y:S04]  /*22c90*/  LDL R132, [R1+0x30c] ;  /* 0x00030c0001847983 */ /* 0x000ea80000100800 */
[----:B------:R0:W-:Y:S04]  /*22ca0*/  STL [R1+0xf5c], R2 ;  /* 0x000f5c0201007387 */ /* 0x0001e80000100800 */
[----:B------:R1:W4:Y:S04]  /*22cb0*/  @!P0 LDG.E.U16 R154, desc[UR6][R6.64] ;  /* 0x00000006069a8981 */ /* 0x000328000c1e1500 */
[----:B0-----:R-:W3:Y:S04]  /*22cc0*/  LDL.LU R2, [R1+0x348] ;  /* 0x0003480001027983 */ /* 0x001ee80000300800 */
[----:B------:R-:W1:Y:S04]  /*22cd0*/  LDL R6, [R1+0x40c] ;  /* 0x00040c0001067983 */ /* 0x000e680000100800 */
[----:B------:R-:W1:Y:S01]  /*22ce0*/  LDL R7, [R1+0x410] ;  /* 0x0004100001077983 */ /* 0x000e620000100800 */
[----:B------:R-:W-:-:S02]  /*22cf0*/  PRMT R153, RZ, 0x7610, R153 ;  /* 0x00007610ff997816 */ /* 0x000fc40000000099 */
[----:B------:R-:W-:Y:S02]  /*22d00*/  PRMT R152, RZ, 0x7610, R152 ;  /* 0x00007610ff987816 */ /* 0x000fe40000000098 */
[----:B------:R-:W-:Y:S02]  /*22d10*/  PRMT R23, RZ, 0x7610, R23 ;  /* 0x00007610ff177816 */ /* 0x000fe40000000017 */
[----:B------:R-:W-:Y:S02]  /*22d20*/  PRMT R22, RZ, 0x7610, R22 ;  /* 0x00007610ff167816 */ /* 0x000fe40000000016 */
[----:B------:R-:W-:Y:S02]  /*22d30*/  PRMT R21, RZ, 0x7610, R21 ;  /* 0x00007610ff157816 */ /* 0x000fe40000000015 */
[----:B-1----:R-:W-:-:S04]  /*22d40*/  @!P0 LOP3.LUT R7, R7, R6, RZ, 0x3c, !PT ;  /* 0x0000000607078212 */ /* 0x002fc800078e3cff */
[----:B------:R-:W-:-:S04]  /*22d50*/  @!P0 LOP3.LUT R6, R7, R6, RZ, 0x3c, !PT ;  /* 0x0000000607068212 */ /* 0x000fc800078e3cff */
[----:B------:R-:W-:-:S05]  /*22d60*/  @!P0 LOP3.LUT R7, R7, R6, RZ, 0x3c, !PT ;  /* 0x0000000607078212 */ /* 0x000fca00078e3cff */
[----:B------:R0:W4:Y:S02]  /*22d70*/  @!P0 LDG.E.U16 R153, desc[UR6][R6.64] ;  /* 0x0000000606998981 */ /* 0x000124000c1e1500 */
[----:B0-----:R-:W-:Y:S02]  /*22d80*/  @!P0 IMAD.MOV.U32 R6, RZ, RZ, R137 ;  /* 0x000000ffff068224 */ /* 0x001fe400078e0089 */
[----:B------:R-:W-:Y:S01]  /*22d90*/  @!P0 IMAD.MOV.U32 R7, RZ, RZ, R139 ;  /* 0x000000ffff078224 */ /* 0x000fe200078e008b */
[----:B------:R-:W4:Y:S04]  /*22da0*/  LDL R137, [R1+0x384] ;  /* 0x0003840001897983 */ /* 0x000f280000100800 */
[----:B------:R0:W4:Y:S02]  /*22db0*/  @!P0 LDG.E.U16 R152, desc[UR6][R6.64] ;  /* 0x0000000606988981 */ /* 0x000124000c1e1500 */
[----:B0-----:R-:W-:-:S02]  /*22dc0*/  @!P0 IMAD.MOV.U32 R6, RZ, RZ, R134 ;  /* 0x000000ffff068224 */ /* 0x001fc400078e0086 */
[----:B------:R-:W-:Y:S01]  /*22dd0*/  @!P0 IMAD.MOV.U32 R7, RZ, RZ, R150 ;  /* 0x000000ffff078224 */ /* 0x000fe200078e0096 */
[----:B------:R-:W4:Y:S04]  /*22de0*/  LDL.LU R134, [R1+0x344] ;  /* 0x0003440001867983 */ /* 0x000f280000300800 */
[----:B------:R0:W4:Y:S04]  /*22df0*/  @!P0 LDG.E.U16 R23, desc[UR6][R6.64] ;  /* 0x0000000606178981 */ /* 0x000128000c1e1500 */
[----:B------:R-:W4:Y:S01]  /*22e00*/  LDL.LU R139, [R1+0x380] ;  /* 0x00038000018b7983 */ /* 0x000f220000300800 */
[----:B0-----:R-:W-:-:S02]  /*22e10*/  @!P0 IMAD.MOV.U32 R6, RZ, RZ, R136 ;  /* 0x000000ffff068224 */ /* 0x001fc400078e0088 */
[----:B---3--:R-:W-:-:S05]  /*22e20*/  @!P0 IMAD.MOV.U32 R7, RZ, RZ, R2 ;  /* 0x000000ffff078224 */ /* 0x008fca00078e0002 */
[----:B------:R2:W3:Y:S02]  /*22e30*/  @!P0 LDG.E.U16 R22, desc[UR6][R6.64] ;  /* 0x0000000606168981 */ /* 0x0004e4000c1e1500 */
[----:B--2---:R-:W-:Y:S02]  /*22e40*/  @!P0 IMAD.MOV.U32 R6, RZ, RZ, R132 ;  /* 0x000000ffff068224 */ /* 0x004fe400078e0084 */
[----:B------:R-:W-:Y:S01]  /*22e50*/  @!P0 IMAD.MOV.U32 R7, RZ, RZ, R3 ;  /* 0x000000ffff078224 */ /* 0x000fe200078e0003 */
[----:B------:R-:W2:Y:S04]  /*22e60*/  LDL R132, [R1+0x304] ;  /* 0x0003040001847983 */ /* 0x000ea80000100800 */
[----:B------:R0:W-:Y:S04]  /*22e70*/  STL [R1+0xf60], R3 ;  /* 0x000f600301007387 */ /* 0x0001e80000100800 */
[----:B------:R1:W3:Y:S04]  /*22e80*/  @!P0 LDG.E.U16 R21, desc[UR6][R6.64] ;  /* 0x0000000606158981 */ /* 0x0002e8000c1e1500 */
[----:B0-----:R-:W2:Y:S04]  /*22e90*/  LDL.LU R3, [R1+0x340] ;  /* 0x0003400001037983 */ /* 0x001ea80000300800 */
[----:B------:R-:W1:Y:S04]  /*22ea0*/  LDL R6, [R1+0x404] ;  /* 0x0004040001067983 */ /* 0x000e680000100800 */
[----:B------:R-:W1:Y:S01]  /*22eb0*/  LDL R7, [R1+0x408] ;  /* 0x0004080001077983 */ /* 0x000e620000100800 */
[----:B------:R-:W-:-:S02]  /*22ec0*/  PRMT R20, RZ, 0x7610, R20 ;  /* 0x00007610ff147816 */ /* 0x000fc40000000014 */
[----:B-1----:R-:W-:-:S04]  /*22ed0*/  @!P0 LOP3.LUT R7, R7, R6, RZ, 0x3c, !PT ;  /* 0x0000000607078212 */ /* 0x002fc800078e3cff */
[----:B------:R-:W-:-:S04]  /*22ee0*/  @!P0 LOP3.LUT R6, R7, R6, RZ, 0x3c, !PT ;  /* 0x0000000607068212 */ /* 0x000fc800078e3cff */
[----:B------:R-:W-:-:S05]  /*22ef0*/  @!P0 LOP3.LUT R7, R7, R6, RZ, 0x3c, !PT ;  /* 0x0000000607078212 */ /* 0x000fca00078e3cff */
[----:B------:R0:W3:Y:S04]  /*22f00*/  @!P0 LDG.E.U16 R20, desc[UR6][R6.64] ;  /* 0x0000000606148981 */ /* 0x0000e8000c1e1500 */
[----:B------:R-:W0:Y:S04]  /*22f10*/  LDL R6, [R1+0x3c4] ;  /* 0x0003c40001067983 */ /* 0x000e280000100800 */
[----:B------:R-:W0:Y:S01]  /*22f20*/  LDL R7, [R1+0x3c8] ;  /* 0x0003c80001077983 */ /* 0x000e220000100800 */
[----:B------:R-:W-:Y:S02]  /*22f30*/  PRMT R19, RZ, 0x7610, R19 ;  /* 0x00007610ff137816 */ /* 0x000fe40000000013 */
[----:B------:R-:W-:-:S02]  /*22f40*/  PRMT R18, RZ, 0x7610, R18 ;  /* 0x00007610ff127816 */ /* 0x000fc40000000012 */
[----:B------:R-:W-:Y:S02]  /*22f50*/  PRMT R17, RZ, 0x7610, R17 ;  /* 0x00007610ff117816 */ /* 0x000fe40000000011 */
[----:B------:R-:W-:Y:S02]  /*22f60*/  PRMT R14, RZ, 0x7610, R14 ;  /* 0x00007610ff0e7816 */ /* 0x000fe4000000000e */
[----:B0-----:R-:W-:-:S04]  /*22f70*/  @!P0 LOP3.LUT R7, R7, R6, RZ, 0x3c, !PT ;  /* 0x0000000607078212 */ /* 0x001fc800078e3cff */
[----:B------:R-:W-:-:S04]  /*22f80*/  @!P0 LOP3.LUT R6, R7, R6, RZ, 0x3c, !PT ;  /* 0x0000000607068212 */ /* 0x000fc800078e3cff */
[----:B------:R-:W-:-:S05]  /*22f90*/  @!P0 LOP3.LUT R7, R7, R6, RZ, 0x3c, !PT ;  /* 0x0000000607078212 */ /* 0x000fca00078e3cff */
[----:B------:R4:W3:Y:S02]  /*22fa0*/  @!P0 LDG.E.U16 R19, desc[UR6][R6.64] ;  /* 0x0000000606138981 */ /* 0x0008e4000c1e1500 */
[----:B----4-:R-:W-:Y:S02]  /*22fb0*/  @!P0 IMAD.MOV.U32 R6, RZ, RZ, R137 ;  /* 0x000000ffff068224 */ /* 0x010fe400078e0089 */
[----:B------:R-:W-:Y:S01]  /*22fc0*/  @!P0 IMAD.MOV.U32 R7, RZ, RZ, R139 ;  /* 0x000000ffff078224 */ /* 0x000fe200078e008b */
[----:B------:R-:W4:Y:S04]  /*22fd0*/  LDL.LU R137, [R1+0x378] ;  /* 0x0003780001897983 */ /* 0x000f280000300800 */
[----:B------:R0:W3:Y:S02]  /*22fe0*/  @!P0 LDG.E.U16 R18, desc[UR6][R6.64] ;  /* 0x0000000606128981 */ /* 0x0000e4000c1e1500 */
[----:B0-----:R-:W-:-:S02]  /*22ff0*/  @!P0 IMAD.MOV.U32 R6, RZ, RZ, R134 ;  /* 0x000000ffff068224 */ /* 0x001fc400078e0086 */
[----:B--2---:R-:W-:Y:S01]  /*23000*/  @!P0 IMAD.MOV.U32 R7, RZ, RZ, R3 ;  /* 0x000000ffff078224 */ /* 0x004fe200078e0003 */
[----:B------:R0:W-:Y:S04]  /*23010*/  STL [R1+0xfd0], R3 ;  /* 0x000fd00301007387 */ /* 0x0001e80000100800 */
[----:B------:R1:W2:Y:S04]  /*23020*/  @!P0 LDG.E.U16 R17, desc[UR6][R6.64] ;  /* 0x0000000606118981 */ /* 0x0002a8000c1e1500 */
[----:B0-----:R-:W4:Y:S01]  /*23030*/  LDL.LU R3, [R1+0x37c] ;  /* 0x00037c0001037983 */ /* 0x001f220000300800 */
[----:B-1----:R-:W-:-:S02]  /*23040*/  @!P0 IMAD.MOV.U32 R6, RZ, RZ, R132 ;  /* 0x000000ffff068224 */ /* 0x002fc400078e0084 */
[----:B------:R-:W-:Y:S01]  /*23050*/  @!P0 IMAD.MOV.U32 R7, RZ, RZ, R4 ;  /* 0x000000ffff078224 */ /* 0x000fe200078e0004 */
[----:B------:R-:W3:Y:S04]  /*23060*/  LDL.LU R132, [R1+0x33c] ;  /* 0x00033c0001847983 */ /* 0x000ee80000300800 */
[----:B------:R0:W-:Y:S04]  /*23070*/  STL [R1+0xf64], R4 ;  /* 0x000f640401007387 */ /* 0x0001e80000100800 */
[----:B------:R1:W2:Y:S04]  /*23080*/  @!P0 LDG.E.U16 R14, desc[UR6][R6.64] ;  /* 0x00000006060e8981 */ /* 0x0002a8000c1e1500 */
[----:B0-----:R-:W2:Y:S04]  /*23090*/  LDL.LU R4, [R1+0x2fc] ;  /* 0x0002fc0001047983 */ /* 0x001ea80000300800 */
[----:B------:R-:W1:Y:S04]  /*230a0*/  LDL R6, [R1+0x43c] ;  /* 0x00043c0001067983 */ /* 0x000e680000100800 */
[----:B------:R-:W1:Y:S01]  /*230b0*/  LDL R7, [R1+0x440] ;  /* 0x0004400001077983 */ /* 0x000e620000100800 */
[----:B------:R-:W-:-:S02]  /*230c0*/  PRMT R13, RZ, 0x7610, R13 ;  /* 0x00007610ff0d7816 */ /* 0x000fc4000000000d */
[----:B-1----:R-:W-:-:S04]  /*230d0*/  @!P0 LOP3.LUT R7, R7, R6, RZ, 0x3c, !PT ;  /* 0x0000000607078212 */ /* 0x002fc800078e3cff */
[----:B------:R-:W-:-:S04]  /*230e0*/  @!P0 LOP3.LUT R6, R7, R6, RZ, 0x3c, !PT ;  /* 0x0000000607068212 */ /* 0x000fc800078e3cff */
[----:B------:R-:W-:-:S05]  /*230f0*/  @!P0 LOP3.LUT R7, R7, R6, RZ, 0x3c, !PT ;  /* 0x0000000607078212 */ /* 0x000fca00078e3cff */
[----:B------:R0:W2:Y:S04]  /*23100*/  @!P0 LDG.E.U16 R13, desc[UR6][R6.64] ;  /* 0x00000006060d8981 */ /* 0x0000a8000c1e1500 */
[----:B------:R-:W0:Y:S04]  /*23110*/  LDL R6, [R1+0x3fc] ;  /* 0x0003fc0001067983 */ /* 0x000e280000100800 */
[----:B------:R-:W0:Y:S01]  /*23120*/  LDL R7, [R1+0x400] ;  /* 0x0004000001077983 */ /* 0x000e220000100800 */
[----:B------:R-:W-:Y:S02]  /*23130*/  PRMT R12, RZ, 0x7610, R12 ;  /* 0x00007610ff0c7816 */ /* 0x000fe4000000000c */
[----:B0-----:R-:W-:-:S04]  /*23140*/  @!P0 LOP3.LUT R7, R7, R6, RZ, 0x3c, !PT ;  /* 0x0000000607078212 */ /* 0x001fc800078e3cff */
[----:B------:R-:W-:-:S04]  /*23150*/  @!P0 LOP3.LUT R6, R7, R6, RZ, 0x3c, !PT ;  /* 0x0000000607068212 */ /* 0x000fc800078e3cff */
[----:B------:R-:W-:-:S05]  /*23160*/  @!P0 LOP3.LUT R7, R7, R6, RZ, 0x3c, !PT ;  /* 0x0000000607078212 */ /* 0x000fca00078e3cff */
[----:B------:R0:W2:Y:S04]  /*23170*/  @!P0 LDG.E.U16 R12, desc[UR6][R6.64] ;  /* 0x00000006060c8981 */ /* 0x0000a8000c1e1500 */
[----:B------:R-:W0:Y:S04]  /*23180*/  LDL R6, [R1+0x3b8] ;  /* 0x0003b80001067983 */ /* 0x000e280000100800 */
[----:B------:R-:W0:Y:S01]  /*23190*/  LDL R7, [R1+0x3c0] ;  /* 0x0003c00001077983 */ /* 0x000e220000100800 */
[----:B------:R-:W-:Y:S02]  /*231a0*/  PRMT R11, RZ, 0x7610, R11 ;  /* 0x00007610ff0b7816 */ /* 0x000fe4000000000b */
[----:B------:R-:W-:Y:S01]  /*231b0*/  PRMT R10, RZ, 0x7610, R10 ;  /* 0x00007610ff0a7816 */ /* 0x000fe2000000000a */
[----:B----4-:R1:W-:Y:S01]  /*231c0*/  STL [R1+0xfd4], R3 ;  /* 0x000fd40301007387 */ /* 0x0103e20000100800 */
[----:B0-----:R-:W-:-:S04]  /*231d0*/  @!P0 LOP3.LUT R7, R7, R6, RZ, 0x3c, !PT ;  /* 0x0000000607078212 */ /* 0x001fc800078e3cff */
[----:B------:R-:W-:-:S04]  /*231e0*/  @!P0 LOP3.LUT R6, R7, R6, RZ, 0x3c, !PT ;  /* 0x0000000607068212 */ /* 0x000fc800078e3cff */
[----:B------:R-:W-:-:S05]  /*231f0*/  @!P0 LOP3.LUT R7, R7, R6, RZ, 0x3c, !PT ;  /* 0x0000000607078212 */ /* 0x000fca00078e3cff */
[----:B------:R0:W4:Y:S02]  /*23200*/  @!P0 LDG.E.U16 R11, desc[UR6][R6.64] ;  /* 0x00000006060b8981 */ /* 0x000124000c1e1500 */
[----:B0-----:R-:W-:Y:S02]  /*23210*/  @!P0 IMAD.MOV.U32 R6, RZ, RZ, R3 ;  /* 0x000000ffff068224 */ /* 0x001fe400078e0003 */
[----:B------:R-:W-:Y:S02]  /*23220*/  @!P0 IMAD.MOV.U32 R7, RZ, RZ, R137 ;  /* 0x000000ffff078224 */ /* 0x000fe400078e0089 */
[----:B-1----:R-:W-:Y:S02]  /*23230*/  IMAD.MOV.U32 R3, RZ, RZ, R24 ;  /* 0x000000ffff037224 */ /* 0x002fe400078e0018 */
[----:B------:R-:W2:Y:S04]  /*23240*/  LDL.LU R24, [R1+0x1260] ;  /* 0x0012600001187983 */ /* 0x000ea80000300800 */
[----:B------:R0:W4:Y:S04]  /*23250*/  @!P0 LDG.E.U16 R10, desc[UR6][R6.64] ;  /* 0x00000006060a8981 */ /* 0x000128000c1e1500 */
[----:B------:R-:W4:Y:S04]  /*23260*/  LDL R7, [R1+0x338] ;  /* 0x0003380001077983 */ /* 0x000f280000100800 */
[----:B------:R1:W-:Y:S02]  /*23270*/  STL.64 [R1+0x1230], R150 ;  /* 0x0012309601007387 */ /* 0x0003e40000100a00 */
[----:B-1----:R-:W-:-:S02]  /*23280*/  IMAD.MOV.U32 R151, RZ, RZ, R25 ;  /* 0x000000ffff977224 */ /* 0x002fc400078e0019 */
[----:B------:R-:W2:Y:S04]  /*23290*/  LDL.LU R25, [R1+0x125c] ;  /* 0x00125c0001197983 */ /* 0x000ea80000300800 */
[----:B------:R-:W4:Y:S04]  /*232a0*/  LDL.LU R150, [R1+0x200] ;  /* 0x0002000001967983 */ /* 0x000f280000300800 */
[----:B------:R1:W-:Y:S04]  /*232b0*/  STL.64 [R1+0x1228], R148 ;  /* 0x0012289401007387 */ /* 0x0003e80000100a00 */
[----:B-1----:R-:W4:Y:S04]  /*232c0*/  LDL.LU R148, [R1+0x224] ;  /* 0x0002240001947983 */ /* 0x002f280000300800 */
[----:B------:R-:W4:Y:S04]  /*232d0*/  LDL.LU R149, [R1+0x210] ;  /* 0x0002100001957983 */ /* 0x000f280000300800 */
[----:B------:R1:W-:Y:S04]  /*232e0*/  STL.64 [R1+0x1220], R146 ;  /* 0x0012209201007387 */ /* 0x0003e80000100a00 */
[----:B-1----:R-:W4:Y:S04]  /*232f0*/  LDL.LU R146, [R1+0x24c] ;  /* 0x00024c0001927983 */ /* 0x002f280000300800 */
[----:B------:R-:W4:Y:S04]  /*23300*/  LDL.LU R147, [R1+0x238] ;  /* 0x0002380001937983 */ /* 0x000f280000300800 */
[----:B------:R1:W-:Y:S04]  /*23310*/  STL.64 [R1+0x1218], R144 ;  /* 0x0012189001007387 */ /* 0x0003e80000100a00 */
[----:B-1----:R-:W4:Y:S04]  /*23320*/  LDL R144, [R1+0x2f8] ;  /* 0x0002f80001907983 */ /* 0x002f280000100800 */
[----:B------:R-:W4:Y:S04]  /*23330*/  LDL.LU R145, [R1+0x264] ;  /* 0x0002640001917983 */ /* 0x000f280000300800 */
[----:B------:R-:W-:Y:S04]  /*23340*/  STL.64 [R1+0x1210], R142 ;  /* 0x0012108e01007387 */ /* 0x000fe80000100a00 */
[----:B------:R-:W-:Y:S04]  /*23350*/  STL.64 [R1+0x1208], R140 ;  /* 0x0012088c01007387 */ /* 0x000fe80000100a00 */
[----:B------:R-:W-:Y:S04]  /*23360*/  STL.64 [R1+0x1200], R138 ;  /* 0x0012008a01007387 */ /* 0x000fe80000100a00 */
[----:B------:R1:W-:Y:S04]  /*23370*/  STL.64 [R1+0x11f8], R136 ;  /* 0x0011f88801007387 */ /* 0x0003e80000100a00 */
[----:B------:R-:W-:Y:S04]  /*23380*/  STL.64 [R1+0x11f0], R134 ;  /* 0x0011f08601007387 */ /* 0x000fe80000100a00 */
[----:B---3--:R-:W-:Y:S04]  /*23390*/  STL.64 [R1+0x11e8], R132 ;  /* 0x0011e88401007387 */ /* 0x008fe80000100a00 */
[----:B------:R-:W-:Y:S04]  /*233a0*/  STL.64 [R1+0x11e0], R130 ;  /* 0x0011e08201007387 */ /* 0x000fe80000100a00 */
[----:B------:R-:W-:Y:S04]  /*233b0*/  STL.64 [R1+0x11d8], R128 ;  /* 0x0011d88001007387 */ /* 0x000fe80000100a00 */
[----:B------:R-:W-:Y:S04]  /*233c0*/  STL.64 [R1+0x11d0], R126 ;  /* 0x0011d07e01007387 */ /* 0x000fe80000100a00 */
[----:B------:R-:W-:Y:S04]  /*233d0*/  STL.64 [R1+0x11c8], R124 ;  /* 0x0011c87c01007387 */ /* 0x000fe80000100a00 */
[----:B------:R-:W-:Y:S04]  /*233e0*/  STL.64 [R1+0x11c0], R122 ;  /* 0x0011c07a01007387 */ /* 0x000fe80000100a00 */
[----:B------:R-:W-:Y:S04]  /*233f0*/  STL.64 [R1+0x11b8], R120 ;  /* 0x0011b87801007387 */ /* 0x000fe80000100a00 */
[----:B------:R-:W-:Y:S04]  /*23400*/  STL.64 [R1+0x11b0], R118 ;  /* 0x0011b07601007387 */ /* 0x000fe80000100a00 */
[----:B------:R-:W-:Y:S04]  /*23410*/  STL.64 [R1+0x11a8], R116 ;  /* 0x0011a87401007387 */ /* 0x000fe80000100a00 */
[----:B------:R-:W-:Y:S01]  /*23420*/  STL.64 [R1+0x11a0], R114 ;  /* 0x0011a07201007387 */ /* 0x000fe20000100a00 */
[----:B-1----:R-:W1:Y:S03]  /*23430*/  S2R R136, SR_TID.X ;  /* 0x0000000000887919 */ /* 0x002e660000002100 */
        /* <DEDUP_REMOVED lines=28> */
[----:B-1----:R-:W-:-:S03]  /*23600*/  IMAD.SHL.U32 R138, R136, 0x2, RZ ;  /* 0x00000002888a7824 */ /* 0x002fc600078e00ff */
[----:B------:R-:W-:Y:S04]  /*23610*/  STL.64 [R1+0x10b8], R56 ;  /* 0x0010b83801007387 */ /* 0x000fe80000100a00 */
[----:B------:R-:W-:Y:S04]  /*23620*/  STL.64 [R1+0x10b0], R54 ;  /* 0x0010b03601007387 */ /* 0x000fe80000100a00 */
[----:B------:R-:W-:Y:S04]  /*23630*/  STL.64 [R1+0x10a8], R52 ;  /* 0x0010a83401007387 */ /* 0x000fe80000100a00 */
[----:B------:R-:W-:Y:S04]  /*23640*/  STL.64 [R1+0x10a0], R50 ;  /* 0x0010a03201007387 */ /* 0x000fe80000100a00 */
[----:B------:R-:W-:Y:S01]  /*23650*/  STL.64 [R1+0x1098], R48 ;  /* 0x0010983001007387 */ /* 0x000fe20000100a00 */
[----:B------:R-:W-:-:S03]  /*23660*/  LOP3.LUT R137, R136, 0x40, RZ, 0xc0, !PT ;  /* 0x0000004088897812 */ /* 0x000fc600078ec0ff */
[----:B------:R-:W-:Y:S01]  /*23670*/  STL.64 [R1+0x1090], R46 ;  /* 0x0010902e01007387 */ /* 0x000fe20000100a00 */
[----:B------:R-:W-:-:S03]  /*23680*/  LOP3.LUT R138, R138, 0x7e, RZ, 0xc0, !PT ;  /* 0x0000007e8a8a7812 */ /* 0x000fc600078ec0ff */
[----:B------:R-:W-:Y:S04]  /*23690*/  STL.64 [R1+0x1088], R44 ;  /* 0x0010882c01007387 */ /* 0x000fe80000100a00 */
[----:B------:R-:W-:Y:S04]  /*236a0*/  STL.64 [R1+0x1080], R42 ;  /* 0x0010802a01007387 */ /* 0x000fe80000100a00 */
[----:B------:R-:W-:Y:S04]  /*236b0*/  STL.64 [R1+0x1078], R40 ;  /* 0x0010782801007387 */ /* 0x000fe80000100a00 */
[----:B------:R-:W-:Y:S01]  /*236c0*/  STL.64 [R1+0x1070], R38 ;  /* 0x0010702601007387 */ /* 0x000fe20000100a00 */
[----:B------:R-:W-:-:S03]  /*236d0*/  IMAD R138, R137, 0x200, R138 ;  /* 0x00000200898a7824 */ /* 0x000fc600078e028a */
[----:B------:R-:W-:Y:S04]  /*236e0*/  STL.64 [R1+0x1068], R36 ;  /* 0x0010682401007387 */ /* 0x000fe80000100a00 */
[----:B------:R-:W-:Y:S01]  /*236f0*/  STL.64 [R1+0x1060], R34 ;  /* 0x0010602201007387 */ /* 0x000fe20000100a00 */
[----:B------:R-:W-:-:S03]  /*23700*/  PRMT R9, RZ, 0x7610, R9 ;  /* 0x00007610ff097816 */ /* 0x000fc60000000009 */
[----:B------:R-:W-:Y:S01]  /*23710*/  STL.64 [R1+0x1058], R32 ;  /* 0x0010582001007387 */ /* 0x000fe20000100a00 */
[----:B0-----:R-:W-:-:S03]  /*23720*/  @!P0 IMAD.MOV.U32 R6, RZ, RZ, R132 ;  /* 0x000000ffff068224 */ /* 0x001fc600078e0084 */
[----:B------:R-:W-:Y:S04]  /*23730*/  STL.64 [R1+0x1050], R30 ;  /* 0x0010501e01007387 */ /* 0x000fe80000100a00 */
[----:B------:R-:W-:Y:S01]  /*23740*/  STL.64 [R1+0x1048], R28 ;  /* 0x0010481c01007387 */ /* 0x000fe20000100a00 */
[----:B------:R-:W-:-:S03]  /*23750*/  LOP3.LUT R138, R138, 0x20, RZ, 0x3c, !PT ;  /* 0x000000208a8a7812 */ /* 0x000fc600078e3cff */
[----:B------:R-:W-:Y:S04]  /*23760*/  STL.64 [R1+0x1040], R26 ;  /* 0x0010401a01007387 */ /* 0x000fe80000100a00 */
[----:B--2---:R-:W-:Y:S04]  /*23770*/  STL.64 [R1+0x1038], R24 ;  /* 0x0010381801007387 */ /* 0x004fe80000100a00 */
[----:B------:R-:W-:Y:S04]  /*23780*/  STL [R1+0xf68], R4 ;  /* 0x000f680401007387 */ /* 0x000fe80000100800 */
[----:B------:R-:W2:Y:S04]  /*23790*/  LDL.LU R139, [R1+0x2f0] ;  /* 0x0002f000018b7983 */ /* 0x000ea80000300800 */
[----:B------:R-:W3:Y:S04]  /*237a0*/  LDL.LU R140, [R1+0x2dc] ;  /* 0x0002dc00018c7983 */ /* 0x000ee80000300800 */
[----:B------:R-:W3:Y:S04]  /*237b0*/  LDL.LU R141, [R1+0x2c8] ;  /* 0x0002c800018d7983 */ /* 0x000ee80000300800 */
[----:B----4-:R0:W4:Y:S04]  /*237c0*/  @!P0 LDG.E.U16 R9, desc[UR6][R6.64] ;  /* 0x0000000606098981 */ /* 0x010128000c1e1500 */
[----:B------:R-:W4:Y:S04]  /*237d0*/  LDL.LU R142, [R1+0x2b4] ;  /* 0x0002b400018e7983 */ /* 0x000f280000300800 */
[----:B------:R-:W4:Y:S01]  /*237e0*/  LDL.LU R143, [R1+0x2a0] ;  /* 0x0002a000018f7983 */ /* 0x000f220000300800 */
[----:B0-----:R-:W-:-:S03]  /*237f0*/  @!P0 IMAD.MOV.U32 R7, RZ, RZ, R144 ;  /* 0x000000ffff078224 */ /* 0x001fc600078e0090 */
[----:B------:R-:W4:Y:S04]  /*23800*/  LDL.LU R144, [R1+0x28c] ;  /* 0x00028c0001907983 */ /* 0x000f280000300800 */
[----:B------:R0:W-:Y:S04]  /*23810*/  STS.U16 [R138+UR4+0x1d00], R145 ;  /* 0x001d00918a007988 */ /* 0x0001e80008000404 */
[----:B------:R1:W-:Y:S04]  /*23820*/  STS.U16 [R138+UR4+0x2100], R146 ;  /* 0x002100928a007988 */ /* 0x0003e80008000404 */
[----:B------:R1:W-:Y:S04]  /*23830*/  STS.U16 [R138+UR4+0x2500], R147 ;  /* 0x002500938a007988 */ /* 0x0003e80008000404 */
[----:B0-----:R-:W4:Y:S04]  /*23840*/  LDL.LU R145, [R1+0x278] ;  /* 0x0002780001917983 */ /* 0x001f280000300800 */
[----:B-1----:R-:W4:Y:S04]  /*23850*/  LDL.LU R146, [R1+0x260] ;  /* 0x0002600001927983 */ /* 0x002f280000300800 */
[----:B------:R0:W-:Y:S04]  /*23860*/  STS.U16 [R138+UR4+0x2900], R148 ;  /* 0x002900948a007988 */ /* 0x0001e80008000404 */
[----:B------:R-:W4:Y:S04]  /*23870*/  LDL.LU R147, [R1+0x248] ;  /* 0x0002480001937983 */ /* 0x000f280000300800 */
[----:B------:R1:W-:Y:S04]  /*23880*/  STS.U16 [R138+UR4+0x2d00], R149 ;  /* 0x002d00958a007988 */ /* 0x0003e80008000404 */
[----:B0-----:R-:W4:Y:S04]  /*23890*/  LDL.LU R148, [R1+0x234] ;  /* 0x0002340001947983 */ /* 0x001f280000300800 */
[----:B------:R0:W-:Y:S04]  /*238a0*/  STS.U16 [R138+UR4+0x3100], R150 ;  /* 0x003100968a007988 */ /* 0x0001e80008000404 */
[----:B-1----:R-:W4:Y:S04]  /*238b0*/  LDL.LU R149, [R1+0x220] ;  /* 0x0002200001957983 */ /* 0x002f280000300800 */
[----:B0-----:R-:W4:Y:S01]  /*238c0*/  LDL.LU R150, [R1+0x20c] ;  /* 0x00020c0001967983 */ /* 0x001f220000300800 */
[----:B------:R-:W-:-:S03]  /*238d0*/  IMAD.SHL.U32 R136, R136, 0x2, RZ ;  /* 0x0000000288887824 */ /* 0x000fc600078e00ff */
[----:B------:R-:W-:Y:S04]  /*238e0*/  STS.U16 [R138+UR4+0x3500], R251 ;  /* 0x003500fb8a007988 */ /* 0x000fe80008000404 */
[----:B------:R-:W-:Y:S01]  /*238f0*/  STS.U16 [R138+UR4+0x3900], R245 ;  /* 0x003900f58a007988 */ /* 0x000fe20008000404 */
[----:B------:R-:W-:-:S03]  /*23900*/  LOP3.LUT R136, R136, 0x7e, RZ, 0xc0, !PT ;  /* 0x0000007e88887812 */ /* 0x000fc600078ec0ff */
        /* <DEDUP_REMOVED lines=19> */
[----:B--2---:R-:W-:Y:S04]  /*23a40*/  STS.U16 [R136+UR4+0x180], R139 ;  /* 0x0001808b88007988 */ /* 0x004fe80008000404 */
[----:B---3--:R-:W-:Y:S04]  /*23a50*/  STS.U16 [R136+UR4+0x580], R140 ;  /* 0x0005808c88007988 */ /* 0x008fe80008000404 */
[----:B------:R-:W-:Y:S04]  /*23a60*/  STS.U16 [R136+UR4+0x980], R141 ;  /* 0x0009808d88007988 */ /* 0x000fe80008000404 */
[----:B----4-:R-:W-:Y:S04]  /*23a70*/  STS.U16 [R136+UR4+0xd80], R142 ;  /* 0x000d808e88007988 */ /* 0x010fe80008000404 */
        /* <DEDUP_REMOVED lines=9> */
[----:B0-----:R-:W2:Y:S04]  /*23b10*/  LDL.LU R8, [R1+0x1258] ;  /* 0x0012580001087983 */ /* 0x001ea80000300800 */
[----:B------:R-:W3:Y:S04]  /*23b20*/  LDL.LU R139, [R1+0x2ec] ;  /* 0x0002ec00018b7983 */ /* 0x000ee80000300800 */
[----:B------:R-:W4:Y:S04]  /*23b30*/  LDL.LU R140, [R1+0x2d8] ;  /* 0x0002d800018c7983 */ /* 0x000f280000300800 */
[----:B------:R-:W2:Y:S04]  /*23b40*/  LDL.LU R141, [R1+0x2c4] ;  /* 0x0002c400018d7983 */ /* 0x000ea80000300800 */
        /* <DEDUP_REMOVED lines=8> */
[----:B------:R-:W2:Y:S01]  /*23bd0*/  LDL.LU R150, [R1+0x208] ;  /* 0x0002080001967983 */ /* 0x000ea20000300800 */
[----:B------:R-:W0:Y:S01]  /*23be0*/  S2R R137, SR_TID.X ;  /* 0x0000000000897919 */ /* 0x000e220000002100 */
[----:B------:R-:W-:-:S02]  /*23bf0*/  @!P0 IMAD.MOV.U32 R6, RZ, RZ, R4 ;  /* 0x000000ffff068224 */ /* 0x000fc400078e0004 */
[----:B------:R-:W-:Y:S04]  /*23c00*/  STS.U16 [R136+UR4+0x3580], R250 ;  /* 0x003580fa88007988 */ /* 0x000fe80008000404 */
[----:B------:R-:W-:Y:S04]  /*23c10*/  STS.U16 [R136+UR4+0x3980], R244 ;  /* 0x003980f488007988 */ /* 0x000fe80008000404 */
[----:B------:R-:W-:Y:S04]  /*23c20*/  STS.U16 [R136+UR4+0x3d80], R238 ;  /* 0x003d80ee88007988 */ /* 0x000fe80008000404 */
[----:B------:R-:W-:Y:S04]  /*23c30*/  STS.U16 [R136+UR4+0x4180], R232 ;  /* 0x004180e888007988 */ /* 0x000fe80008000404 */
[----:B------:R-:W-:Y:S04]  /*23c40*/  STS.U16 [R136+UR4+0x4580], R226 ;  /* 0x004580e288007988 */ /* 0x000fe80008000404 */
[----:B------:R-:W-:Y:S01]  /*23c50*/  STS.U16 [R136+UR4+0x4980], R220 ;  /* 0x004980dc88007988 */ /* 0x000fe20008000404 */
[C---:B0-----:R-:W-:Y:S01]  /*23c60*/  IMAD.SHL.U32 R4, R137.reuse, 0x2, RZ ;  /* 0x0000000289047824 */ /* 0x041fe200078e00ff */
[----:B------:R-:W-:-:S02]  /*23c70*/  LOP3.LUT R138, R137, 0x40, RZ, 0xc0, !PT ;  /* 0x00000040898a7812 */ /* 0x000fc400078ec0ff */
[----:B------:R-:W-:Y:S02]  /*23c80*/  STS.U16 [R136+UR4+0x4d80], R214 ;  /* 0x004d80d688007988 */ /* 0x000fe40008000404 */
[----:B------:R-:W-:Y:S02]  /*23c90*/  LOP3.LUT R4, R4, 0x7e, RZ, 0xc0, !PT ;  /* 0x0000007e04047812 */ /* 0x000fe400078ec0ff */
[----:B------:R-:W-:Y:S04]  /*23ca0*/  STS.U16 [R136+UR4+0x5180], R208 ;  /* 0x005180d088007988 */ /* 0x000fe80008000404 */
[----:B------:R-:W-:Y:S01]  /*23cb0*/  STS.U16 [R136+UR4+0x5580], R202 ;  /* 0x005580ca88007988 */ /* 0x000fe20008000404 */
[----:B------:R-:W-:-:S03]  /*23cc0*/  IMAD R4, R138, 0x200, R4 ;  /* 0x000002008a047824 */ /* 0x000fc600078e0204 */
        /* <DEDUP_REMOVED lines=11> */
[----:B---3--:R-:W-:Y:S04]  /*23d80*/  STS.U16 [R4+UR4+0x200], R139 ;  /* 0x0002008b04007988 */ /* 0x008fe80008000404 */
[----:B----4-:R-:W-:Y:S04]  /*23d90*/  STS.U16 [R4+UR4+0x600], R140 ;  /* 0x0006008c04007988 */ /* 0x010fe80008000404 */
[----:B--2---:R-:W-:Y:S04]  /*23da0*/  STS.U16 [R4+UR4+0xa00], R141 ;  /* 0x000a008d04007988 */ /* 0x004fe80008000404 */
        /* <DEDUP_REMOVED lines=23> */
[----:B------:R-:W-:-:S03]  /*23f20*/  PRMT R5, RZ, 0x7610, R5 ;  /* 0x00007610ff057816 */ /* 0x000fc60000000005 */
[----:B------:R-:W-:Y:S04]  /*23f30*/  STS.U16 [R4+UR4+0x3600], R249 ;  /* 0x003600f904007988 */ /* 0x000fe80008000404 */
[----:B------:R0:W2:Y:S04]  /*23f40*/  @!P0 LDG.E.U16 R5, desc[UR6][R6.64] ;  /* 0x0000000606058981 */ /* 0x0000a8000c1e1500 */
[----:B------:R-:W-:Y:S01]  /*23f50*/  STS.U16 [R4+UR4+0x3a00], R243 ;  /* 0x003a00f304007988 */ /* 0x000fe20008000404 */
[----:B0-----:R-:W-:-:S03]  /*23f60*/  IMAD.SHL.U32 R6, R137, 0x2, RZ ;  /* 0x0000000289067824 */ /* 0x001fc600078e00ff */
[----:B------:R-:W-:Y:S04]  /*23f70*/  STS.U16 [R4+UR4+0x3e00], R237 ;  /* 0x003e00ed04007988 */ /* 0x000fe80008000404 */
[----:B------:R-:W-:Y:S01]  /*23f80*/  STS.U16 [R4+UR4+0x4200], R231 ;  /* 0x004200e704007988 */ /* 0x000fe20008000404 */
[----:B------:R-:W-:-:S03]  /*23f90*/  LOP3.LUT R6, R6, 0x7e, RZ, 0xc0, !PT ;  /* 0x0000007e06067812 */ /* 0x000fc600078ec0ff */
        /* <DEDUP_REMOVED lines=42> */
[----:B------:R-:W0:Y:S03]  /*24240*/  S2R R141, SR_TID.X ;  /* 0x00000000008d7919 */ /* 0x000e260000002100 */
        /* <DEDUP_REMOVED lines=36> */
[----:B------:R1:W-:Y:S04]  /*24490*/  STS.U16 [R4+UR4+0x3300], R0 ;  /* 0x0033000004007988 */ /* 0x0003e80008000404 */
[----:B0-----:R-:W2:Y:S04]  /*244a0*/  LDL.LU R15, [R1+0x124c] ;  /* 0x00124c00010f7983 */ /* 0x001ea80000300800 */
[----:B-1----:R-:W3:Y:S04]  /*244b0*/  LDL.LU R0, [R1+0x1248] ;  /* 0x0012480001007983 */ /* 0x002ee80000300800 */
[----:B------:R-:W4:Y:S04]  /*244c0*/  LDL.LU R143, [R1+0x2e0] ;  /* 0x0002e000018f7983 */ /* 0x000f280000300800 */
[----:B------:R-:W2:Y:S04]  /*244d0*/  LDL.LU R144, [R1+0x2cc] ;  /* 0x0002cc0001907983 */ /* 0x000ea80000300800 */
[----:B------:R-:W3:Y:S04]  /*244e0*/  LDL.LU R145, [R1+0x2b8] ;  /* 0x0002b80001917983 */ /* 0x000ee80000300800 */
[----:B------:R-:W3:Y:S04]  /*244f0*/  LDL.LU R146, [R1+0x2a4] ;  /* 0x0002a40001927983 */ /* 0x000ee80000300800 */
[----:B------:R-:W3:Y:S04]  /*24500*/  LDL.LU R147, [R1+0x290] ;  /* 0x0002900001937983 */ /* 0x000ee80000300800 */
[----:B------:R-:W3:Y:S04]  /*24510*/  LDL.LU R148, [R1+0x27c] ;  /* 0x00027c0001947983 */ /* 0x000ee80000300800 */
[----:B------:R-:W3:Y:S04]  /*24520*/  LDL.LU R149, [R1+0x268] ;  /* 0x0002680001957983 */ /* 0x000ee80000300800 */
[----:B------:R-:W3:Y:S04]  /*24530*/  LDL.LU R150, [R1+0x250] ;  /* 0x0002500001967983 */ /* 0x000ee80000300800 */
[----:B------:R-:W3:Y:S04]  /*24540*/  LDL.LU.64 R24, [R1] ;  /* 0x0000000001187983 */ /* 0x000ee80000300a00 */
[----:B------:R-:W3:Y:S04]  /*24550*/  LDL.LU.64 R26, [R1+0x8] ;  /* 0x00000800011a7983 */ /* 0x000ee80000300a00 */
        /* <DEDUP_REMOVED lines=29> */
[----:B------:R-:W3:Y:S01]  /*24730*/  LDL.LU.64 R86, [R1+0xf8] ;  /* 0x0000f80001567983 */ /* 0x000ee20000300a00 */
[----:B------:R-:W-:-:S03]  /*24740*/  IMAD.SHL.U32 R6, R141, 0x2, RZ ;  /* 0x000000028d067824 */ /* 0x000fc600078e00ff */
[----:B------:R-:W3:Y:S04]  /*24750*/  LDL.LU.64 R88, [R1+0x100] ;  /* 0x0001000001587983 */ /* 0x000ee80000300a00 */
[----:B------:R-:W3:Y:S04]  /*24760*/  LDL.LU.64 R90, [R1+0x108] ;  /* 0x00010800015a7983 */ /* 0x000ee80000300a00 */
[----:B------:R-:W3:Y:S04]  /*24770*/  LDL.LU.64 R92, [R1+0x110] ;  /* 0x00011000015c7983 */ /* 0x000ee80000300a00 */
[----:B------:R-:W3:Y:S04]  /*24780*/  LDL.LU.64 R94, [R1+0x118] ;  /* 0x00011800015e7983 */ /* 0x000ee80000300a00 */
[----:B------:R-:W-:Y:S04]  /*24790*/  STS.U16 [R4+UR4+0x3700], R247 ;  /* 0x003700f704007988 */ /* 0x000fe80008000404 */
[----:B------:R-:W3:Y:S01]  /*247a0*/  LDL.LU.64 R96, [R1+0x120] ;  /* 0x0001200001607983 */ /* 0x000ee20000300a00 */
[----:B------:R-:W-:-:S03]  /*247b0*/  LOP3.LUT R6, R6, 0x7e, RZ, 0xc0, !PT ;  /* 0x0000007e06067812 */ /* 0x000fc600078ec0ff */
[----:B------:R-:W-:Y:S04]  /*247c0*/  STS.U16 [R4+UR4+0x3b00], R241 ;  /* 0x003b00f104007988 */ /* 0x000fe80008000404 */
[----:B------:R-:W3:Y:S04]  /*247d0*/  LDL.LU.64 R98, [R1+0x128] ;  /* 0x0001280001627983 */ /* 0x000ee80000300a00 */
[----:B------:R-:W-:Y:S04]  /*247e0*/  STS.U16 [R4+UR4+0x3f00], R235 ;  /* 0x003f00eb04007988 */ /* 0x000fe80008000404 */
[----:B------:R-:W3:Y:S04]  /*247f0*/  LDL.LU.64 R100, [R1+0x130] ;  /* 0x0001300001647983 */ /* 0x000ee80000300a00 */
[----:B------:R-:W-:Y:S04]  /*24800*/  STS.U16 [R4+UR4+0x4300], R229 ;  /* 0x004300e504007988 */ /* 0x000fe80008000404 */
[----:B------:R-:W3:Y:S04]  /*24810*/  LDL.LU.64 R102, [R1+0x138] ;  /* 0x0001380001667983 */ /* 0x000ee80000300a00 */
[----:B------:R-:W-:Y:S04]  /*24820*/  STS.U16 [R4+UR4+0x4700], R223 ;  /* 0x004700df04007988 */ /* 0x000fe80008000404 */
[----:B------:R-:W3:Y:S04]  /*24830*/  LDL.LU.64 R104, [R1+0x140] ;  /* 0x0001400001687983 */ /* 0x000ee80000300a00 */
[----:B------:R-:W-:Y:S04]  /*24840*/  STS.U16 [R4+UR4+0x4b00], R217 ;  /* 0x004b00d904007988 */ /* 0x000fe80008000404 */
[----:B------:R-:W3:Y:S01]  /*24850*/  LDL.LU.64 R106, [R1+0x148] ;  /* 0x00014800016a7983 */ /* 0x000ee20000300a00 */
[----:B------:R-:W-:-:S03]  /*24860*/  IMAD R6, R142, 0x200, R6 ;  /* 0x000002008e067824 */ /* 0x000fc600078e0206 */
        /* <DEDUP_REMOVED lines=25> */
[----:B------:R0:W-:Y:S04]  /*24a00*/  STS.U16 [R4+UR4+0x7f00], R14 ;  /* 0x007f000e04007988 */ /* 0x0001e80008000404 */
[----:B------:R-:W3:Y:S04]  /*24a10*/  LDL.LU.64 R132, [R1+0x1b0] ;  /* 0x0001b00001847983 */ /* 0x000ee80000300a00 */
[----:B----4-:R1:W-:Y:S04]  /*24a20*/  STS.U16 [R6+UR4+0x380], R143 ;  /* 0x0003808f06007988 */ /* 0x0103e80008000404 */
[----:B------:R-:W4:Y:S04]  /*24a30*/  LDL.LU.64 R134, [R1+0x1b8] ;  /* 0x0001b80001867983 */ /* 0x000f280000300a00 */
[----:B--2---:R-:W-:Y:S04]  /*24a40*/  STS.U16 [R6+UR4+0x780], R144 ;  /* 0x0007809006007988 */ /* 0x004fe80008000404 */
[----:B------:R-:W4:Y:S04]  /*24a50*/  LDL.LU.64 R136, [R1+0x1c0] ;  /* 0x0001c00001887983 */ /* 0x000f280000300a00 */
[----:B---3--:R2:W-:Y:S04]  /*24a60*/  STS.U16 [R6+UR4+0xb80], R145 ;  /* 0x000b809106007988 */ /* 0x0085e80008000404 */
[----:B------:R-:W4:Y:S04]  /*24a70*/  LDL.LU.64 R138, [R1+0x1c8] ;  /* 0x0001c800018a7983 */ /* 0x000f280000300a00 */
[----:B------:R-:W-:Y:S04]  /*24a80*/  STS.U16 [R6+UR4+0xf80], R146 ;  /* 0x000f809206007988 */ /* 0x000fe80008000404 */
[----:B------:R-:W4:Y:S01]  /*24a90*/  LDL.LU.64 R140, [R1+0x1d0] ;  /* 0x0001d000018c7983 */ /* 0x000f220000300a00 */
[----:B0-----:R-:W-:-:S03]  /*24aa0*/  IMAD.MOV.U32 R4, RZ, RZ, R151 ;  /* 0x000000ffff047224 */ /* 0x001fc600078e0097 */
[----:B------:R0:W-:Y:S04]  /*24ab0*/  STS.U16 [R6+UR4+0x1380], R147 ;  /* 0x0013809306007988 */ /* 0x0001e80008000404 */
[----:B-1----:R-:W4:Y:S04]  /*24ac0*/  LDL.LU.64 R142, [R1+0x1d8] ;  /* 0x0001d800018e7983 */ /* 0x002f280000300a00 */
[----:B------:R-:W-:Y:S04]  /*24ad0*/  STS.U16 [R6+UR4+0x1780], R148 ;  /* 0x0017809406007988 */ /* 0x000fe80008000404 */
[----:B--2---:R-:W4:Y:S04]  /*24ae0*/  LDL.LU.64 R144, [R1+0x1e0] ;  /* 0x0001e00001907983 */ /* 0x004f280000300a00 */
[----:B------:R1:W-:Y:S04]  /*24af0*/  STS.U16 [R6+UR4+0x1b80], R149 ;  /* 0x001b809506007988 */ /* 0x0003e80008000404 */
[----:B0-----:R-:W4:Y:S04]  /*24b00*/  LDL.LU.64 R146, [R1+0x1e8] ;  /* 0x0001e80001927983 */ /* 0x001f280000300a00 */
[----:B------:R0:W-:Y:S04]  /*24b10*/  STS.U16 [R6+UR4+0x1f80], R150 ;  /* 0x001f809606007988 */ /* 0x0001e80008000404 */
[----:B-1----:R-:W4:Y:S04]  /*24b20*/  LDL.LU.64 R148, [R1+0x1f0] ;  /* 0x0001f00001947983 */ /* 0x002f280000300a00 */
[----:B0-----:R-:W4:Y:S04]  /*24b30*/  LDL.LU.64 R150, [R1+0x1f8] ;  /* 0x0001f80001967983 */ /* 0x001f280000300a00 */
        /* <DEDUP_REMOVED lines=24> */
[----:B------:R0:W-:Y:S06]  /*24cc0*/  MEMBAR.ALL.CTA ;  /* 0x0000000000007992 */ /* 0x0001ec0000008000 */
[----:B0-----:R-:W0:Y:S01]  /*24cd0*/  FENCE.VIEW.ASYNC.S ;  /* 0x00000000000073c6 */ /* 0x001e220000000000 */
[----:B------:R-:W-:-:S03]  /*24ce0*/  UMOV UR37, 0x40000040 ;  /* 0x4000004000257882 */ /* 0x000fc60000000000 */
[----:B------:R-:W4:Y:S04]  /*24cf0*/  LDL.LU R0, [R1+0x1244] ;  /* 0x0012440001007983 */ /* 0x000f280000300800 */
[----:B-1----:R-:W4:Y:S04]  /*24d00*/  LDL.LU R15, [R1+0x1240] ;  /* 0x00124000010f7983 */ /* 0x002f280000300800 */
[----:B--2---:R-:W2:Y:S04]  /*24d10*/  LDL.LU R16, [R1+0x123c] ;  /* 0x00123c0001107983 */ /* 0x004ea80000300800 */
[----:B---3--:R-:W3:Y:S01]  /*24d20*/  LDL.LU R8, [R1+0x1238] ;  /* 0x0012380001087983 */ /* 0x008ee20000300800 */
[----:B0-----:R-:W-:Y:S06]  /*24d30*/  BAR.SYNC.DEFER_BLOCKING 0x0 ;  /* 0x0000000000007b1d */ /* 0x001fec0000010000 */
[----:B----4-:R-:W-:-:S06]  /*24d40*/  WARPGROUP.ARRIVE ;  /* 0x00000000000079c5 */ /* 0x010fcc0000000000 */
[----:B------:R-:W-:Y:S03]  /*24d50*/  HGMMA.64x256x16.F32 R24, gdesc[UR36].tnspA, R24, gsb0 ;  /* 0x23e00000241879f0 */ /* 0x000fe60008000818 */
[----:B------:R-:W-:Y:S02]  /*24d60*/  WARPGROUP.DEPBAR.LE gsb0, 0x0 ;  /* 0x00008000000079c5 */ /* 0x000fe40000010000 */
[----:B------:R-:W-:-:S15]  /*24d70*/  WARPGROUP.ARRIVE ;  /* 0x00000000000079c5 */ /* 0x000fde0000000000 */
[----:B------:R-:W-:-:S08]  /*24d80*/  NOP ;  /* 0x0000000000007918 */ /* 0x000fd00000000000 */
        /* <DEDUP_REMOVED lines=26> */
[----:B------:R-:W-:Y:S04]  /*24f30*/  STL.64 [R1], R24 ;  /* 0x0000001801007387 */ /* 0x000fe80000100a00 */
        /* <DEDUP_REMOVED lines=62> */
[----:B------:R0:W-:Y:S01]  /*25320*/  STL.64 [R1+0x1f8], R150 ;  /* 0x0001f89601007387 */ /* 0x0001e20000100a00 */
[----:B------:R-:W-:-:S02]  /*25330*/  IMAD.MOV.U32 R252, RZ, RZ, R140 ;  /* 0x000000fffffc7224 */ /* 0x000fc400078e008c */
[----:B------:R-:W-:Y:S02]  /*25340*/  IMAD.MOV.U32 R251, RZ, RZ, R139 ;  /* 0x000000fffffb7224 */ /* 0x000fe400078e008b */
[----:B------:R-:W-:Y:S01]  /*25350*/  IMAD.MOV.U32 R250, RZ, RZ, R138 ;  /* 0x000000fffffa7224 */ /* 0x000fe200078e008a */
[----:B0-----:R-:W4:Y:S04]  /*25360*/  LDL.LU.64 R150, [R1+0x1230] ;  /* 0x0012300001967983 */ /* 0x001f280000300a00 */
[----:B------:R-:W2:Y:S04]  /*25370*/  LDL.LU.64 R148, [R1+0x1228] ;  /* 0x0012280001947983 */ /* 0x000ea80000300a00 */
[----:B------:R-:W3:Y:S01]  /*25380*/  LDL.LU.64 R146, [R1+0x1220] ;  /* 0x0012200001927983 */ /* 0x000ee20000300a00 */
[----:B------:R-:W-:-:S03]  /*25390*/  IMAD.MOV.U32 R249, RZ, RZ, R137 ;  /* 0x000000fffff97224 */ /* 0x000fc600078e0089 */
[----:B------:R-:W4:Y:S01]  /*253a0*/  LDL.LU.64 R144, [R1+0x1218] ;  /* 0x0012180001907983 */ /* 0x000f220000300a00 */
[----:B------:R-:W-:-:S03]  /*253b0*/  IMAD.MOV.U32 R248, RZ, RZ, R136 ;  /* 0x000000fffff87224 */ /* 0x000fc600078e0088 */
[----:B------:R-:W2:Y:S01]  /*253c0*/  LDL.LU.64 R142, [R1+0x1210] ;  /* 0x00121000018e7983 */ /* 0x000ea20000300a00 */
[----:B------:R-:W-:-:S03]  /*253d0*/  IMAD.MOV.U32 R247, RZ, RZ, R135 ;  /* 0x000000fffff77224 */ /* 0x000fc600078e0087 */
[----:B------:R-:W2:Y:S01]  /*253e0*/  LDL.LU.64 R140, [R1+0x1208] ;  /* 0x00120800018c7983 */ /* 0x000ea20000300a00 */
[----:B------:R-:W-:-:S03]  /*253f0*/  IMAD.MOV.U32 R246, RZ, RZ, R134 ;  /* 0x000000fffff67224 */ /* 0x000fc600078e0086 */
[----:B------:R-:W2:Y:S01]  /*25400*/  LDL.LU.64 R138, [R1+0x1200] ;  /* 0x00120000018a7983 */ /* 0x000ea20000300a00 */
[----:B------:R-:W-:Y:S02]  /*25410*/  IMAD.MOV.U32 R245, RZ, RZ, R133 ;  /* 0x000000fffff57224 */ /* 0x000fe400078e0085 */
[----:B------:R-:W-:Y:S01]  /*25420*/  IMAD.MOV.U32 R244, RZ, RZ, R132 ;  /* 0x000000fffff47224 */ /* 0x000fe200078e0084 */
[----:B------:R-:W2:Y:S04]  /*25430*/  LDL.LU.64 R136, [R1+0x11f8] ;  /* 0x0011f80001887983 */ /* 0x000ea80000300a00 */
[----:B------:R-:W2:Y:S04]  /*25440*/  LDL.LU.64 R134, [R1+0x11f0] ;  /* 0x0011f00001867983 */ /* 0x000ea80000300a00 */
[----:B------:R-:W2:Y:S01]  /*25450*/  LDL.LU.64 R132, [R1+0x11e8] ;  /* 0x0011e80001847983 */ /* 0x000ea20000300a00 */
[----:B------:R-:W-:-:S02]  /*25460*/  IMAD.MOV.U32 R243, RZ, RZ, R131 ;  /* 0x000000fffff37224 */ /* 0x000fc400078e0083 */
[----:B------:R-:W-:Y:S02]  /*25470*/  IMAD.MOV.U32 R242, RZ, RZ, R130 ;  /* 0x000000fffff27224 */ /* 0x000fe400078e0082 */
[----:B------:R-:W-:Y:S01]  /*25480*/  IMAD.MOV.U32 R241, RZ, RZ, R129 ;  /* 0x000000fffff17224 */ /* 0x000fe200078e0081 */
[----:B------:R-:W2:Y:S01]  /*25490*/  LDL.LU.64 R130, [R1+0x11e0] ;  /* 0x0011e00001827983 */ /* 0x000ea20000300a00 */
[----:B------:R-:W-:Y:S02]  /*254a0*/  IMAD.MOV.U32 R240, RZ, RZ, R128 ;  /* 0x000000fffff07224 */ /* 0x000fe400078e0080 */
[----:B------:R-:W-:Y:S01]  /*254b0*/  IMAD.MOV.U32 R239, RZ, RZ, R127 ;  /* 0x000000ffffef7224 */ /* 0x000fe200078e007f */
[----:B------:R-:W2:Y:S01]  /*254c0*/  LDL.LU.64 R128, [R1+0x11d8] ;  /* 0x0011d80001807983 */ /* 0x000ea20000300a00 */
[----:B------:R-:W-:Y:S02]  /*254d0*/  IMAD.MOV.U32 R238, RZ, RZ, R126 ;  /* 0x000000ffffee7224 */ /* 0x000fe400078e007e */
[----:B------:R-:W-:Y:S01]  /*254e0*/  IMAD.MOV.U32 R237, RZ, RZ, R125 ;  /* 0x000000ffffed7224 */ /* 0x000fe200078e007d */
[----:B------:R-:W2:Y:S01]  /*254f0*/  LDL.LU.64 R126, [R1+0x11d0] ;  /* 0x0011d000017e7983 */ /* 0x000ea20000300a00 */
[----:B------:R-:W-:-:S02]  /*25500*/  IMAD.MOV.U32 R236, RZ, RZ, R124 ;  /* 0x000000ffffec7224 */ /* 0x000fc400078e007c */
        /* <DEDUP_REMOVED lines=149> */
[----:B------:R-:W-:-:S03]  /*25e60*/  IMAD.MOV.U32 R5, RZ, RZ, R24 ;  /* 0x000000ffff057224 */ /* 0x000fc600078e0018 */
[----:B------:R-:W2:Y:S04]  /*25e70*/  LDL.LU.64 R24, [R1+0x1038] ;  /* 0x0010380001187983 */ /* 0x000ea80000300a00 */
[----:B------:R-:W-:Y:S04]  /*25e80*/  STL [R1+0xfdc], R226 ;  /* 0x000fdce201007387 */ /* 0x000fe80000100800 */
[----:B------:R0:W-:Y:S04]  /*25e90*/  STL [R1+0xfd8], R227 ;  /* 0x000fd8e301007387 */ /* 0x0001e80000100800 */
[----:B------:R-:W-:Y:S04]  /*25ea0*/  STL [R1+0xfcc], R228 ;  /* 0x000fcce401007387 */ /* 0x000fe80000100800 */
[----:B------:R-:W-:Y:S04]  /*25eb0*/  STL [R1+0xfc8], R229 ;  /* 0x000fc8e501007387 */ /* 0x000fe80000100800 */
[----:B------:R2:W-:Y:S04]  /*25ec0*/  STL [R1+0xfc4], R230 ;  /* 0x000fc4e601007387 */ /* 0x0005e80000100800 */
[----:B------:R-:W-:Y:S04]  /*25ed0*/  STL [R1+0xfc0], R231 ;  /* 0x000fc0e701007387 */ /* 0x000fe80000100800 */
[----:B------:R1:W-:Y:S04]  /*25ee0*/  STL [R1+0xfbc], R232 ;  /* 0x000fbce801007387 */ /* 0x0003e80000100800 */
[----:B------:R-:W-:Y:S04]  /*25ef0*/  STL [R1+0xfb8], R233 ;  /* 0x000fb8e901007387 */ /* 0x000fe80000100800 */
[----:B------:R1:W-:Y:S04]  /*25f00*/  STL [R1+0xfb4], R234 ;  /* 0x000fb4ea01007387 */ /* 0x0003e80000100800 */
[----:B------:R-:W-:Y:S04]  /*25f10*/  STL [R1+0xfb0], R235 ;  /* 0x000fb0eb01007387 */ /* 0x000fe80000100800 */
[----:B------:R1:W-:Y:S04]  /*25f20*/  STL [R1+0xfac], R236 ;  /* 0x000facec01007387 */ /* 0x0003e80000100800 */
[----:B------:R-:W-:Y:S04]  /*25f30*/  STL [R1+0xfa8], R237 ;  /* 0x000fa8ed01007387 */ /* 0x000fe80000100800 */
[----:B------:R1:W-:Y:S01]  /*25f40*/  STL [R1+0xfa4], R238 ;  /* 0x000fa4ee01007387 */ /* 0x0003e20000100800 */
[----:B0-----:R-:W-:-:S02]  /*25f50*/  IMAD.MOV.U32 R227, RZ, RZ, R2 ;  /* 0x000000ffffe37224 */ /* 0x001fc400078e0002 */
[----:B---3--:R-:W-:Y:S02]  /*25f60*/  IMAD.MOV.U32 R2, RZ, RZ, R146 ;  /* 0x000000ffff027224 */ /* 0x008fe400078e0092 */
[----:B----4-:R-:W-:Y:S02]  /*25f70*/  IMAD.MOV.U32 R226, RZ, RZ, R144 ;  /* 0x000000ffffe27224 */ /* 0x010fe400078e0090 */
[----:B--2---:R-:W-:Y:S02]  /*25f80*/  IMAD.MOV.U32 R230, RZ, RZ, R140 ;  /* 0x000000ffffe67224 */ /* 0x004fe400078e008c */
[----:B-1----:R-:W-:Y:S02]  /*25f90*/  IMAD.MOV.U32 R232, RZ, RZ, R138 ;  /* 0x000000ffffe87224 */ /* 0x002fe400078e008a */
[----:B------:R-:W-:Y:S02]  /*25fa0*/  IMAD.MOV.U32 R234, RZ, RZ, R136 ;  /* 0x000000ffffea7224 */ /* 0x000fe400078e0088 */
[----:B------:R-:W-:-:S02]  /*25fb0*/  IMAD.MOV.U32 R236, RZ, RZ, R134 ;  /* 0x000000ffffec7224 */ /* 0x000fc400078e0086 */
[----:B------:R-:W-:Y:S02]  /*25fc0*/  IMAD.MOV.U32 R238, RZ, RZ, R132 ;  /* 0x000000ffffee7224 */ /* 0x000fe400078e0084 */
[----:B------:R-:W2:Y:S01]  /*25fd0*/  LDL.LU R132, [R1+0x1034] ;  /* 0x0010340001847983 */ /* 0x000ea20000300800 */
[----:B------:R-:W-:Y:S02]  /*25fe0*/  IMAD.MOV.U32 R237, RZ, RZ, R133 ;  /* 0x000000ffffed7224 */ /* 0x000fe400078e0085 */
[----:B------:R-:W-:Y:S01]  /*25ff0*/  IMAD.MOV.U32 R235, RZ, RZ, R135 ;  /* 0x000000ffffeb7224 */ /* 0x000fe200078e0087 */
[----:B------:R-:W2:Y:S01]  /*26000*/  LDL.LU R133, [R1+0x1030] ;  /* 0x0010300001857983 */ /* 0x000ea20000300800 */
[----:B------:R-:W-:-:S03]  /*26010*/  IMAD.MOV.U32 R233, RZ, RZ, R137 ;  /* 0x000000ffffe97224 */ /* 0x000fc600078e0089 */
[----:B------:R-:W2:Y:S01]  /*26020*/  LDL.LU R134, [R1+0x102c] ;  /* 0x00102c0001867983 */ /* 0x000ea20000300800 */
[----:B------:R-:W-:-:S03]  /*26030*/  IMAD.MOV.U32 R231, RZ, RZ, R139 ;  /* 0x000000ffffe77224 */ /* 0x000fc600078e008b */
[----:B------:R-:W2:Y:S04]  /*26040*/  LDL.LU R135, [R1+0x1028] ;  /* 0x0010280001877983 */ /* 0x000ea80000300800 */
[----:B------:R-:W2:Y:S04]  /*26050*/  LDL.LU R136, [R1+0x1024] ;  /* 0x0010240001887983 */ /* 0x000ea80000300800 */
[----:B------:R-:W2:Y:S04]  /*26060*/  LDL.LU R137, [R1+0x1020] ;  /* 0x0010200001897983 */ /* 0x000ea80000300800 */
[----:B------:R-:W2:Y:S04]  /*26070*/  LDL.LU R138, [R1+0x101c] ;  /* 0x00101c00018a7983 */ /* 0x000ea80000300800 */
[----:B------:R-:W2:Y:S04]  /*26080*/  LDL.LU R139, [R1+0x1018] ;  /* 0x00101800018b7983 */ /* 0x000ea80000300800 */
[----:B------:R-:W2:Y:S01]  /*26090*/  LDL.LU R140, [R1+0x1014] ;  /* 0x00101400018c7983 */ /* 0x000ea20000300800 */
[----:B------:R-:W-:-:S03]  /*260a0*/  IMAD.MOV.U32 R228, RZ, RZ, R142 ;  /* 0x000000ffffe47224 */ /* 0x000fc600078e008e */
[----:B------:R0:W-:Y:S04]  /*260b0*/  STL [R1+0xfa0], R239 ;  /* 0x000fa0ef01007387 */ /* 0x0001e80000100800 */
[----:B------:R1:W-:Y:S01]  /*260c0*/  STL [R1+0xf9c], R240 ;  /* 0x000f9cf001007387 */ /* 0x0003e20000100800 */
[----:B------:R-:W-:Y:S02]  /*260d0*/  IMAD.MOV.U32 R229, RZ, RZ, R145 ;  /* 0x000000ffffe57224 */ /* 0x000fe400078e0091 */
[----:B0-----:R-:W-:Y:S02]  /*260e0*/  IMAD.MOV.U32 R239, RZ, RZ, R143 ;  /* 0x000000ffffef7224 */ /* 0x001fe400078e008f */
[----:B-1----:R-:W-:Y:S02]  /*260f0*/  IMAD.MOV.U32 R240, RZ, RZ, R141 ;  /* 0x000000fffff07224 */ /* 0x002fe400078e008d */
[----:B------:R-:W2:Y:S04]  /*26100*/  LDL.LU R141, [R1+0x1010] ;  /* 0x00101000018d7983 */ /* 0x000ea80000300800 */
[----:B------:R-:W2:Y:S04]  /*26110*/  LDL.LU R142, [R1+0x100c] ;  /* 0x00100c00018e7983 */ /* 0x000ea80000300800 */
[----:B------:R-:W2:Y:S04]  /*26120*/  LDL.LU R143, [R1+0x1008] ;  /* 0x00100800018f7983 */ /* 0x000ea80000300800 */
[----:B------:R-:W2:Y:S04]  /*26130*/  LDL.LU R144, [R1+0x1004] ;  /* 0x0010040001907983 */ /* 0x000ea80000300800 */
[----:B------:R-:W2:Y:S04]  /*26140*/  LDL.LU R145, [R1+0x1000] ;  /* 0x0010000001917983 */ /* 0x000ea80000300800 */
[----:B------:R-:W2:Y:S04]  /*26150*/  LDL.LU R146, [R1+0xffc] ;  /* 0x000ffc0001927983 */ /* 0x000ea80000300800 */
[----:B------:R0:W-:Y:S02]  /*26160*/  STL [R1+0xf98], R241 ;  /* 0x000f98f101007387 */ /* 0x0001e40000100800 */
[----:B0-----:R-:W-:-:S02]  /*26170*/  IMAD.MOV.U32 R241, RZ, RZ, R147 ;  /* 0x000000fffff17224 */ /* 0x001fc400078e0093 */
[----:B------:R-:W2:Y:S04]  /*26180*/  LDL.LU R147, [R1+0xff8] ;  /* 0x000ff80001937983 */ /* 0x000ea80000300800 */
[----:B------:R0:W-:Y:S02]  /*26190*/  STL [R1+0xf94], R242 ;  /* 0x000f94f201007387 */ /* 0x0001e40000100800 */
[----:B0-----:R-:W-:Y:S02]  /*261a0*/  IMAD.MOV.U32 R242, RZ, RZ, R148 ;  /* 0x000000fffff27224 */ /* 0x001fe400078e0094 */
[----:B------:R-:W2:Y:S04]  /*261b0*/  LDL.LU R148, [R1+0xff4] ;  /* 0x000ff40001947983 */ /* 0x000ea80000300800 */
[----:B------:R0:W-:Y:S02]  /*261c0*/  STL [R1+0xf90], R243 ;  /* 0x000f90f301007387 */ /* 0x0001e40000100800 */
[----:B0-----:R-:W-:-:S02]  /*261d0*/  IMAD.MOV.U32 R243, RZ, RZ, R149 ;  /* 0x000000fffff37224 */ /* 0x001fc400078e0095 */
[----:B------:R-:W2:Y:S04]  /*261e0*/  LDL.LU R149, [R1+0xff0] ;  /* 0x000ff00001957983 */ /* 0x000ea80000300800 */
[----:B------:R0:W-:Y:S02]  /*261f0*/  STL [R1+0xf8c], R244 ;  /* 0x000f8cf401007387 */ /* 0x0001e40000100800 */
[----:B0-----:R-:W-:Y:S02]  /*26200*/  IMAD.MOV.U32 R244, RZ, RZ, R150 ;  /* 0x000000fffff47224 */ /* 0x001fe400078e0096 */
[----:B------:R-:W2:Y:S04]  /*26210*/  LDL.LU R150, [R1+0xfec] ;  /* 0x000fec0001967983 */ /* 0x000ea80000300800 */
[----:B------:R0:W-:Y:S04]  /*26220*/  STL [R1+0xf88], R245 ;  /* 0x000f88f501007387 */ /* 0x0001e80000100800 */
[----:B0-----:R-:W3:Y:S04]  /*26230*/  LDL.LU R245, [R1+0xf08] ;  /* 0x000f080001f57983 */ /* 0x001ee80000300800 */
[----:B------:R0:W-:Y:S02]  /*26240*/  STL [R1+0xf84], R246 ;  /* 0x000f84f601007387 */ /* 0x0001e40000100800 */
[----:B0-----:R-:W-:-:S02]  /*26250*/  IMAD.MOV.U32 R246, RZ, RZ, R151 ;  /* 0x000000fffff67224 */ /* 0x001fc400078e0097 */
[----:B------:R-:W2:Y:S01]  /*26260*/  LDL.LU R151, [R1+0xfe8] ;  /* 0x000fe80001977983 */ /* 0x000ea20000300800 */
[----:B------:R-:W-:Y:S01]  /*26270*/  UIADD3.64 UR48, UR8, 0x380, URZ ;  /* 0x0000038008307897 */ /* 0x000fe2000fffe03f */
[----:B------:R-:W-:Y:S01]  /*26280*/  UMOV UR50, UR38 ;  /* 0x0000002600327c82 */ /* 0x000fe20008000000 */
[----:B------:R-:W-:Y:S01]  /*26290*/  UMOV UR51, UR39 ;  /* 0x0000002700337c82 */ /* 0x000fe20008000000 */
[----:B------:R0:W-:Y:S04]  /*262a0*/  STL [R1+0xf80], R247 ;  /* 0x000f80f701007387 */ /* 0x0001e80000100800 */
[----:B0-----:R-:W4:Y:S04]  /*262b0*/  LDL.LU R247, [R1+0xefc] ;  /* 0x000efc0001f77983 */ /* 0x001f280000300800 */
[----:B------:R0:W-:Y:S04]  /*262c0*/  STL [R1+0xf7c], R248 ;  /* 0x000f7cf801007387 */ /* 0x0001e80000100800 */
[----:B0-----:R-:W4:Y:S04]  /*262d0*/  LDL.LU R248, [R1+0xf00] ;  /* 0x000f000001f87983 */ /* 0x001f280000300800 */
[----:B------:R0:W-:Y:S04]  /*262e0*/  STL [R1+0xf78], R249 ;  /* 0x000f78f901007387 */ /* 0x0001e80000100800 */
[----:B------:R-:W-:Y:S04]  /*262f0*/  STL [R1+0xf74], R250 ;  /* 0x000f74fa01007387 */ /* 0x000fe80000100800 */
[----:B------:R-:W-:Y:S01]  /*26300*/  STL [R1+0xf70], R251 ;  /* 0x000f70fb01007387 */ /* 0x000fe20000100800 */
[----:B0-----:R-:W-:-:S03]  /*26310*/  IMAD.MOV.U32 R249, RZ, RZ, R246 ;  /* 0x000000fffff97224 */ /* 0x001fc600078e00f6 */
[----:B------:R-:W-:Y:S04]  /*26320*/  STL [R1+0xf6c], R252 ;  /* 0x000f6cfc01007387 */ /* 0x000fe80000100800 */
[----:B------:R-:W4:Y:S01]  /*26330*/  LDL.LU R246, [R1+0xef8] ;  /* 0x000ef80001f67983 */ /* 0x000f220000300800 */
[----:B------:R-:W-:Y:S01]  /*26340*/  UIADD3.64 UR52, UR8, 0x400, URZ ;  /* 0x0000040008347897 */ /* 0x000fe2000fffe03f */
[----:B------:R-:W-:Y:S01]  /*26350*/  UMOV UR54, UR10 ;  /* 0x0000000a00367c82 */ /* 0x000fe20008000000 */
[----:B------:R-:W-:Y:S01]  /*26360*/  UMOV UR55, UR11 ;  /* 0x0000000b00377c82 */ /* 0x000fe20008000000 */
[----:B--2---:R-:W-:-:S06]  /*26370*/  WARPGROUP.ARRIVE ;  /* 0x00000000000079c5 */ /* 0x004fcc0000000000 */
[----:B------:R-:W-:Y:S01]  /*26380*/  HGMMA.64x256x16.F32 R24, gdesc[UR48].tnspA, R24, gsb0 ;  /* 0x23e00000301879f0 */ /* 0x000fe20008000818 */
[----:B---3--:R-:W-:Y:S02]  /*26390*/  R2UR UR49, R245 ;  /* 0x00000000f53172ca */ /* 0x008fe400000e0000 */
[----:B------:R-:W2:Y:S01]  /*263a0*/  LDL.LU R245, [R1+0xef4] ;  /* 0x000ef40001f57983 */ /* 0x000ea20000300800 */
[----:B------:R-:W-:Y:S01]  /*263b0*/  UIADD3.64 UR56, UR8, 0x480, URZ ;  /* 0x0000048008387897 */ /* 0x000fe2000fffe03f */
[----:B------:R-:W-:Y:S01]  /*263c0*/  UMOV UR58, UR14 ;  /* 0x0000000e003a7c82 */ /* 0x000fe20008000000 */
[----:B------:R-:W-:Y:S01]  /*263d0*/  UMOV UR59, UR15 ;  /* 0x0000000f003b7c82 */ /* 0x000fe20008000000 */
[----:B------:R-:W-:Y:S02]  /*263e0*/  WARPGROUP.DEPBAR.LE gsb0, 0x0 ;  /* 0x00008000000079c5 */ /* 0x000fe40000010000 */
[----:B------:R-:W-:-:S15]  /*263f0*/  WARPGROUP.ARRIVE ;  /* 0x00000000000079c5 */ /* 0x000fde0000000000 */
[----:B------:R-:W-:-:S04]  /*26400*/  NOP ;  /* 0x0000000000007918 */ /* 0x000fc80000000000 */
[----:B------:R-:W-:Y:S01]  /*26410*/  HGMMA.64x256x16.F32 R24, gdesc[UR52].tnspA, R24, gsb0 ;  /* 0x23e00000341879f0 */ /* 0x000fe20008000818 */
[----:B----4-:R-:W-:Y:S02]  /*26420*/  R2UR UR53, R248 ;  /* 0x00000000f83572ca */ /* 0x010fe400000e0000 */
[----:B------:R-:W-:Y:S02]  /*26430*/  R2UR UR48, R249 ;  /* 0x00000000f93072ca */ /* 0x000fe400000e0000 */
[----:B------:R-:W0:Y:S01]  /*26440*/  LDC R249, c[0x0][0x230] ;  /* 0x00008c00fff97b82 */ /* 0x000e220000000800 */
[----:B------:R-:W-:Y:S02]  /*26450*/  WARPGROUP.DEPBAR.LE gsb0, 0x0 ;  /* 0x00008000000079c5 */ /* 0x000fe40000010000 */
[----:B------:R-:W-:-:S15]  /*26460*/  WARPGROUP.ARRIVE ;  /* 0x00000000000079c5 */ /* 0x000fde0000000000 */
[----:B------:R-:W-:-:S05]  /*26470*/  NOP ;  /* 0x0000000000007918 */ /* 0x000fca0000000000 */
[----:B------:R-:W-:Y:S01]  /*26480*/  HGMMA.64x256x16.F32 R24, gdesc[UR56].tnspA, R24, gsb0 ;  /* 0x23e00000381879f0 */ /* 0x000fe20008000818 */
[----:B------:R-:W-:Y:S02]  /*26490*/  R2UR UR57, R246 ;  /* 0x00000000f63972ca */ /* 0x000fe400000e0000 */
[----:B------:R-:W3:Y:S04]  /*264a0*/  LDL.LU R246, [R1+0xad0] ;  /* 0x000ad00001f67983 */ /* 0x000ee80000300800 */
[----:B------:R-:W4:Y:S01]  /*264b0*/  LDL.LU R248, [R1+0xac8] ;  /* 0x000ac80001f87983 */ /* 0x000f220000300800 */
[----:B0-----:R-:W-:Y:S01]  /*264c0*/  VIADD R249, R249, 0x7f ;  /* 0x0000007ff9f97836 */ /* 0x001fe20000000000 */
[----:B--2---:R-:W-:-:S04]  /*264d0*/  R2UR UR56, R245 ;  /* 0x00000000f53872ca */ /* 0x004fc800000e0000 */
[----:B------:R-:W-:Y:S01]  /*264e0*/  SHF.R.S32.HI R245, RZ, 0x1f, R249 ;  /* 0x0000001ffff57819 */ /* 0x000fe200000114f9 */
[----:B------:R-:W-:-:S03]  /*264f0*/  VIADD R8, R8, 0x1 ;  /* 0x0000000108087836 */ /* 0x000fc60000000000 */
[----:B------:R-:W-:Y:S02]  /*26500*/  LEA.HI R245, R245, R249, RZ, 0x7 ;  /* 0x000000f9f5f57211 */ /* 0x000fe400078f38ff */
[----:B------:R-:W-:Y:S02]  /*26510*/  R2UR UR52, R247 ;  /* 0x00000000f73472ca */ /* 0x000fe400000e0000 */
[----:B------:R-:W-:Y:S01]  /*26520*/  SHF.R.S32.HI R245, RZ, 0x7, R245 ;  /* 0x00000007fff57819 */ /* 0x000fe200000114f5 */
[----:B------:R-:W2:Y:S03]  /*26530*/  LDL.LU R247, [R1+0xab0] ;  /* 0x000ab00001f77983 */ /* 0x000ea60000300800 */
[----:B------:R-:W-:Y:S01]  /*26540*/  ISETP.NE.U32.AND P0, PT, R8, R245, PT ;  /* 0x000000f50800720c */ /* 0x000fe20003f05070 */
[----:B------:R0:W-:Y:S04]  /*26550*/  STL [R1+0x2f4], R8 ;  /* 0x0002f40801007387 */ /* 0x0001e80000100800 */
[----:B------:R-:W2:Y:S01]  /*26560*/  LDL.LU R245, [R1+0xaa8] ;  /* 0x000aa80001f57983 */ /* 0x000ea20000300800 */
[----:B0-----:R-:W0:Y:S02]  /*26570*/  LDC R8, c[0x0][0x238] ;  /* 0x00008e00ff087b82 */ /* 0x001e240000000800 */
[----:B0-----:R-:W-:-:S04]  /*26580*/  IMAD.SHL.U32 R8, R8, 0x80, RZ ;  /* 0x0000008008087824 */ /* 0x001fc800078e00ff */
[----:B------:R-:W-:-:S05]  /*26590*/  IMAD.SHL.U32 R8, R8, 0x2, RZ ;  /* 0x0000000208087824 */ /* 0x000fca00078e00ff */
[-C--:B------:R-:W-:Y:S02]  /*265a0*/  IADD3 R15, P1, R15, R8.reuse, RZ ;  /* 0x000000080f0f7210 */ /* 0x080fe40007f3e0ff */
[-C--:B------:R-:W-:Y:S02]  /*265b0*/  IADD3 R0, P2, R0, R8.reuse, RZ ;  /* 0x0000000800007210 */ /* 0x080fe40007f5e0ff */
[-C--:B---3--:R-:W-:Y:S02]  /*265c0*/  IADD3 R246, P5, R246, R8.reuse, RZ ;  /* 0x00000008f6f67210 */ /* 0x088fe40007fbe0ff */
[----:B----4-:R-:W-:-:S03]  /*265d0*/  IADD3 R248, P6, R248, R8, RZ ;  /* 0x00000008f8f87210 */ /* 0x010fc60007fde0ff */
[----:B------:R0:W-:Y:S04]  /*265e0*/  STL [R1+0xad0], R246 ;  /* 0x000ad0f601007387 */ /* 0x0001e80000100800 */
[----:B0-----:R-:W3:Y:S04]  /*265f0*/  LDL.LU R246, [R1+0xacc] ;  /* 0x000acc0001f67983 */ /* 0x001ee80000300800 */
[----:B------:R0:W-:Y:S04]  /*26600*/  STL [R1+0xac0], R15 ;  /* 0x000ac00f01007387 */ /* 0x0001e80000100800 */
[----:B0-----:R-:W4:Y:S04]  /*26610*/  LDL.LU R15, [R1+0xfe4] ;  /* 0x000fe400010f7983 */ /* 0x001f280000300800 */
[----:B------:R-:W-:Y:S04]  /*26620*/  STL [R1+0xac8], R248 ;  /* 0x000ac8f801007387 */ /* 0x000fe80000100800 */
[----:B------:R0:W-:Y:S04]  /*26630*/  STL [R1+0xab8], R0 ;  /* 0x000ab80001007387 */ /* 0x0001e80000100800 */
[----:B0-----:R-:W4:Y:S01]  /*26640*/  LDL.LU R0, [R1+0xfe0] ;  /* 0x000fe00001007983 */ /* 0x001f220000300800 */
[----:B------:R-:W-:-:S02]  /*26650*/  IADD3 R16, P4, R16, R8, RZ ;  /* 0x0000000810107210 */ /* 0x000fc40007f9e0ff */
[----:B--2---:R-:W-:-:S05]  /*26660*/  IADD3 R247, P3, R247, R8, RZ ;  /* 0x00000008f7f77210 */ /* 0x004fca0007f7e0ff */
[----:B------:R-:W-:Y:S04]  /*26670*/  STL [R1+0xab0], R247 ;  /* 0x000ab0f701007387 */ /* 0x000fe80000100800 */
[----:B------:R-:W2:Y:S01]  /*26680*/  LDL.LU R252, [R1+0xaa0] ;  /* 0x000aa00001fc7983 */ /* 0x000ea20000300800 */
[--C-:B----4-:R-:W-:Y:S01]  /*26690*/  IMAD.X R15, R15, 0x1, R0.reuse, P4 ;  /* 0x000000010f0f7824 */ /* 0x110fe200020e0600 */
[----:B------:R-:W-:Y:S01]  /*266a0*/  IADD3 R245, P4, R245, R8, RZ ;  /* 0x00000008f5f57210 */ /* 0x000fe20007f9e0ff */
[----:B---3--:R-:W-:-:S04]  /*266b0*/  IMAD.X R246, R246, 0x1, R0, P5 ;  /* 0x00000001f6f67824 */ /* 0x008fc800028e0600 */
[----:B------:R0:W-:Y:S04]  /*266c0*/  STL [R1+0xaa8], R245 ;  /* 0x000aa8f501007387 */ /* 0x0001e80000100800 */
[----:B0-----:R-:W3:Y:S04]  /*266d0*/  LDL.LU R245, [R1+0xac4] ;  /* 0x000ac40001f57983 */ /* 0x001ee80000300800 */
[----:B------:R-:W4:Y:S04]  /*266e0*/  LDL.LU R251, [R1+0xa98] ;  /* 0x000a980001fb7983 */ /* 0x000f280000300800 */
[----:B------:R-:W4:Y:S04]  /*266f0*/  LDL.LU R250, [R1+0xabc] ;  /* 0x000abc0001fa7983 */ /* 0x000f280000300800 */
[----:B------:R0:W-:Y:S04]  /*26700*/  STL [R1+0xacc], R246 ;  /* 0x000accf601007387 */ /* 0x0001e80000100800 */
[----:B------:R-:W4:Y:S04]  /*26710*/  LDL.LU R249, [R1+0xa90] ;  /* 0x000a900001f97983 */ /* 0x000f280000300800 */
[----:B------:R-:W4:Y:S04]  /*26720*/  LDL.LU R248, [R1+0xab4] ;  /* 0x000ab40001f87983 */ /* 0x000f280000300800 */
[----:B------:R-:W4:Y:S04]  /*26730*/  LDL.LU R247, [R1+0xa88] ;  /* 0x000a880001f77983 */ /* 0x000f280000300800 */
[----:B0-----:R-:W4:Y:S01]  /*26740*/  LDL.LU R246, [R1+0xaac] ;  /* 0x000aac0001f67983 */ /* 0x001f220000300800 */
[-C--:B--2---:R-:W-:Y:S01]  /*26750*/  IADD3 R252, P5, R252, R8.reuse, RZ ;  /* 0x00000008fcfc7210 */ /* 0x084fe20007fbe0ff */
[----:B---3--:R-:W-:Y:S01]  /*26760*/  IMAD.X R245, R245, 0x1, R0, P6 ;  /* 0x00000001f5f57824 */ /* 0x008fe200030e0600 */
[----:B----4-:R-:W-:-:S04]  /*26770*/  IADD3 R251, P6, R251, R8, RZ ;  /* 0x00000008fbfb7210 */ /* 0x010fc80007fde0ff */
[----:B------:R0:W-:Y:S01]  /*26780*/  STL [R1+0xac4], R245 ;  /* 0x000ac4f501007387 */ /* 0x0001e20000100800 */
[----:B------:R-:W-:-:S03]  /*26790*/  IMAD.X R250, R250, 0x1, R0, P1 ;  /* 0x00000001fafa7824 */ /* 0x000fc600008e0600 */
[----:B0-----:R-:W2:Y:S01]  /*267a0*/  LDL.LU R245, [R1+0xa80] ;  /* 0x000a800001f57983 */ /* 0x001ea20000300800 */
[----:B------:R-:W-:-:S03]  /*267b0*/  IADD3 R249, P1, R249, R8, RZ ;  /* 0x00000008f9f97210 */ /* 0x000fc60007f3e0ff */
[----:B------:R0:W-:Y:S01]  /*267c0*/  STL [R1+0xaa0], R252 ;  /* 0x000aa0fc01007387 */ /* 0x0001e20000100800 */
[----:B------:R-:W-:-:S03]  /*267d0*/  IMAD.X R248, R248, 0x1, R0, P2 ;  /* 0x00000001f8f87824 */ /* 0x000fc600010e0600 */
[----:B------:R-:W-:Y:S01]  /*267e0*/  STL [R1+0xa98], R251 ;  /* 0x000a98fb01007387 */ /* 0x000fe20000100800 */
[----:B------:R-:W-:-:S03]  /*267f0*/  IADD3 R247, P2, R247, R8, RZ ;  /* 0x00000008f7f77210 */ /* 0x000fc60007f5e0ff */
[----:B------:R-:W-:Y:S01]  /*26800*/  STL [R1+0xabc], R250 ;  /* 0x000abcfa01007387 */ /* 0x000fe20000100800 */
[----:B------:R-:W-:-:S03]  /*26810*/  IMAD.X R246, R246, 0x1, R0, P3 ;  /* 0x00000001f6f67824 */ /* 0x000fc600018e0600 */
[----:B------:R-:W-:Y:S04]  /*26820*/  STL [R1+0xa90], R249 ;  /* 0x000a90f901007387 */ /* 0x000fe80000100800 */
[----:B------:R-:W-:Y:S04]  /*26830*/  STL [R1+0xab4], R248 ;  /* 0x000ab4f801007387 */ /* 0x000fe80000100800 */
[----:B0-----:R-:W3:Y:S04]  /*26840*/  LDL.LU R252, [R1+0xaa4] ;  /* 0x000aa40001fc7983 */ /* 0x001ee80000300800 */
[----:B------:R0:W-:Y:S04]  /*26850*/  STL [R1+0xaac], R246 ;  /* 0x000aacf601007387 */ /* 0x0001e80000100800 */
[----:B------:R1:W-:Y:S04]  /*26860*/  STL [R1+0xa88], R247 ;  /* 0x000a88f701007387 */ /* 0x0003e80000100800 */
[----:B0-----:R-:W4:Y:S04]  /*26870*/  LDL.LU R246, [R1+0xa78] ;  /* 0x000a780001f67983 */ /* 0x001f280000300800 */
[----:B------:R-:W4:Y:S04]  /*26880*/  LDL.LU R251, [R1+0xa9c] ;  /* 0x000a9c0001fb7983 */ /* 0x000f280000300800 */
[----:B------:R-:W4:Y:S01]  /*26890*/  LDL.LU R250, [R1+0xa70] ;  /* 0x000a700001fa7983 */ /* 0x000f220000300800 */
[----:B--2---:R-:W-:-:S05]  /*268a0*/  IADD3 R245, P3, R245, R8, RZ ;  /* 0x00000008f5f57210 */ /* 0x004fca0007f7e0ff */
[----:B------:R0:W-:Y:S04]  /*268b0*/  STL [R1+0xa80], R245 ;  /* 0x000a80f501007387 */ /* 0x0001e80000100800 */
[----:B------:R-:W2:Y:S04]  /*268c0*/  LDL.LU R249, [R1+0xa94] ;  /* 0x000a940001f97983 */ /* 0x000ea80000300800 */
[----:B------:R-:W2:Y:S04]  /*268d0*/  LDL.LU R248, [R1+0xa68] ;  /* 0x000a680001f87983 */ /* 0x000ea80000300800 */
[----:B-1----:R-:W2:Y:S04]  /*268e0*/  LDL.LU R247, [R1+0xa8c] ;  /* 0x000a8c0001f77983 */ /* 0x002ea80000300800 */
[----:B0-----:R-:W2:Y:S01]  /*268f0*/  LDL.LU R245, [R1+0xa60] ;  /* 0x000a600001f57983 */ /* 0x001ea20000300800 */
[----:B---3--:R-:W-:Y:S01]  /*26900*/  IMAD.X R252, R252, 0x1, R0, P4 ;  /* 0x00000001fcfc7824 */ /* 0x008fe200020e0600 */
[----:B----4-:R-:W-:-:S05]  /*26910*/  IADD3 R246, P4, R246, R8, RZ ;  /* 0x00000008f6f67210 */ /* 0x010fca0007f9e0ff */
[----:B------:R0:W-:Y:S04]  /*26920*/  STL [R1+0xa78], R246 ;  /* 0x000a78f601007387 */ /* 0x0001e80000100800 */
[----:B0-----:R-:W3:Y:S01]  /*26930*/  LDL.LU R246, [R1+0xa84] ;  /* 0x000a840001f67983 */ /* 0x001ee20000300800 */
[--C-:B------:R-:W-:Y:S01]  /*26940*/  IMAD.X R251, R251, 0x1, R0.reuse, P5 ;  /* 0x00000001fbfb7824 */ /* 0x100fe200028e0600 */
[-C--:B------:R-:W-:Y:S02]  /*26950*/  IADD3 R250, P5, R250, R8.reuse, RZ ;  /* 0x00000008fafa7210 */ /* 0x080fe40007fbe0ff */
[----:B------:R0:W-:Y:S04]  /*26960*/  STL [R1+0xaa4], R252 ;  /* 0x000aa4fc01007387 */ /* 0x0001e80000100800 */
[----:B------:R-:W-:Y:S04]  /*26970*/  STL [R1+0xa9c], R251 ;  /* 0x000a9cfb01007387 */ /* 0x000fe80000100800 */
[----:B------:R-:W-:Y:S01]  /*26980*/  STL [R1+0xa70], R250 ;  /* 0x000a70fa01007387 */ /* 0x000fe20000100800 */
[----:B--2---:R-:W-:Y:S01]  /*26990*/  IMAD.X R249, R249, 0x1, R0, P6 ;  /* 0x00000001f9f97824 */ /* 0x004fe200030e0600 */
[----:B------:R-:W-:-:S04]  /*269a0*/  IADD3 R248, P6, R248, R8, RZ ;  /* 0x00000008f8f87210 */ /* 0x000fc80007fde0ff */
[----:B------:R-:W-:Y:S01]  /*269b0*/  STL [R1+0xa94], R249 ;  /* 0x000a94f901007387 */ /* 0x000fe20000100800 */
[----:B------:R-:W-:-:S03]  /*269c0*/  IMAD.X R247, R247, 0x1, R0, P1 ;  /* 0x00000001f7f77824 */ /* 0x000fc600008e0600 */
[----:B------:R-:W-:Y:S01]  /*269d0*/  STL [R1+0xa68], R248 ;  /* 0x000a68f801007387 */ /* 0x000fe20000100800 */
[----:B------:R-:W-:-:S03]  /*269e0*/  IADD3 R245, P1, R245, R8, RZ ;  /* 0x00000008f5f57210 */ /* 0x000fc60007f3e0ff */
[----:B0-----:R-:W2:Y:S04]  /*269f0*/  LDL.LU R252, [R1+0xa58] ;  /* 0x000a580001fc7983 */ /* 0x001ea80000300800 */
[----:B------:R0:W-:Y:S04]  /*26a00*/  STL [R1+0xa60], R245 ;  /* 0x000a60f501007387 */ /* 0x0001e80000100800 */
[----:B------:R1:W-:Y:S04]  /*26a10*/  STL [R1+0xa8c], R247 ;  /* 0x000a8cf701007387 */ /* 0x0003e80000100800 */
[----:B0-----:R-:W4:Y:S04]  /*26a20*/  LDL.LU R245, [R1+0xa7c] ;  /* 0x000a7c0001f57983 */ /* 0x001f280000300800 */
[----:B------:R-:W4:Y:S04]  /*26a30*/  LDL.LU R251, [R1+0xa50] ;  /* 0x000a500001fb7983 */ /* 0x000f280000300800 */
[----:B------:R-:W4:Y:S01]  /*26a40*/  LDL.LU R250, [R1+0xa74] ;  /* 0x000a740001fa7983 */ /* 0x000f220000300800 */
[----:B---3--:R-:W-:-:S05]  /*26a50*/  IMAD.X R246, R246, 0x1, R0, P2 ;  /* 0x00000001f6f67824 */ /* 0x008fca00010e0600 */
[----:B------:R0:W-:Y:S04]  /*26a60*/  STL [R1+0xa84], R246 ;  /* 0x000a84f601007387 */ /* 0x0001e80000100800 */
[----:B------:R-:W3:Y:S04]  /*26a70*/  LDL.LU R249, [R1+0xa48] ;  /* 0x000a480001f97983 */ /* 0x000ee80000300800 */
[----:B------:R-:W3:Y:S04]  /*26a80*/  LDL.LU R248, [R1+0xa6c] ;  /* 0x000a6c0001f87983 */ /* 0x000ee80000300800 */
[----:B-1----:R-:W3:Y:S04]  /*26a90*/  LDL.LU R247, [R1+0xa40] ;  /* 0x000a400001f77983 */ /* 0x002ee80000300800 */
[----:B0-----:R-:W3:Y:S01]  /*26aa0*/  LDL.LU R246, [R1+0xa64] ;  /* 0x000a640001f67983 */ /* 0x001ee20000300800 */
[-C--:B--2---:R-:W-:Y:S01]  /*26ab0*/  IADD3 R252, P2, R252, R8.reuse, RZ ;  /* 0x00000008fcfc7210 */ /* 0x084fe20007f5e0ff */
[----:B----4-:R-:W-:Y:S01]  /*26ac0*/  IMAD.X R245, R245, 0x1, R0, P3 ;  /* 0x00000001f5f57824 */ /* 0x010fe200018e0600 */
[----:B------:R-:W-:-:S04]  /*26ad0*/  IADD3 R251, P3, R251, R8, RZ ;  /* 0x00000008fbfb7210 */ /* 0x000fc80007f7e0ff */
[----:B------:R0:W-:Y:S01]  /*26ae0*/  STL [R1+0xa7c], R245 ;  /* 0x000a7cf501007387 */ /* 0x0001e20000100800 */
[----:B------:R-:W-:-:S03]  /*26af0*/  IMAD.X R250, R250, 0x1, R0, P4 ;  /* 0x00000001fafa7824 */ /* 0x000fc600020e0600 */
[----:B0-----:R-:W2:Y:S04]  /*26b00*/  LDL.LU R245, [R1+0xa38] ;  /* 0x000a380001f57983 */ /* 0x001ea80000300800 */
[----:B------:R0:W-:Y:S04]  /*26b10*/  STL [R1+0xa58], R252 ;  /* 0x000a58fc01007387 */ /* 0x0001e80000100800 */
[----:B------:R-:W-:Y:S01]  /*26b20*/  STL [R1+0xa50], R251 ;  /* 0x000a50fb01007387 */ /* 0x000fe20000100800 */
[----:B---3--:R-:W-:-:S03]  /*26b30*/  IADD3 R249, P4, R249, R8, RZ ;  /* 0x00000008f9f97210 */ /* 0x008fc60007f9e0ff */
[----:B------:R-:W-:Y:S01]  /*26b40*/  STL [R1+0xa74], R250 ;  /* 0x000a74fa01007387 */ /* 0x000fe20000100800 */
[----:B------:R-:W-:-:S03]  /*26b50*/  IMAD.X R248, R248, 0x1, R0, P5 ;  /* 0x00000001f8f87824 */ /* 0x000fc600028e0600 */
[----:B------:R-:W-:Y:S01]  /*26b60*/  STL [R1+0xa48], R249 ;  /* 0x000a48f901007387 */ /* 0x000fe20000100800 */
[----:B------:R-:W-:-:S03]  /*26b70*/  IADD3 R247, P5, R247, R8, RZ ;  /* 0x00000008f7f77210 */ /* 0x000fc60007fbe0ff */
[----:B------:R-:W-:Y:S01]  /*26b80*/  STL [R1+0xa6c], R248 ;  /* 0x000a6cf801007387 */ /* 0x000fe20000100800 */
[----:B------:R-:W-:-:S03]  /*26b90*/  IMAD.X R246, R246, 0x1, R0, P6 ;  /* 0x00000001f6f67824 */ /* 0x000fc600030e0600 */
        /* <DEDUP_REMOVED lines=478> */
[----:B------:R-:W-:Y:S04]  /*28980*/  STL [R1+0x7c8], R251 ;  /* 0x0007c8fb01007387 */ /* 0x000fe80000100800 */
[----:B------:R-:W-:Y:S01]  /*28990*/  STL [R1+0x7ec], R250 ;  /* 0x0007ecfa01007387 */ /* 0x000fe20000100800 */
[----:B---3--:R-:W-:Y:S01]  /*289a0*/  IADD3 R249, P1, R249, R8, RZ ;  /* 0x00000008f9f97210 */ /* 0x008fe20007f3e0ff */
[----:B------:R-:W-:-:S04]  /*289b0*/  IMAD.X R248, R248, 0x1, R0, P2 ;  /* 0x00000001f8f87824 */ /* 0x000fc800010e0600 */
[----:B------:R-:W-:Y:S01]  /*289c0*/  STL [R1+0x7c0], R249 ;  /* 0x0007c0f901007387 */ /* 0x000fe20000100800 */
[----:B------:R-:W-:-:S03]  /*289d0*/  IADD3 R247, P2, R247, R8, RZ ;  /* 0x00000008f7f77210 */ /* 0x000fc60007f5e0ff */
[----:B------:R-:W-:Y:S04]  /*289e0*/  STL [R1+0x7e4], R248 ;  /* 0x0007e4f801007387 */ /* 0x000fe80000100800 */
[----:B0-----:R-:W3:Y:S01]  /*289f0*/  LDL.LU R252, [R1+0x7d4] ;  /* 0x0007d40001fc7983 */ /* 0x001ee20000300800 */
[----:B------:R-:W-:-:S05]  /*28a00*/  IMAD.X R246, R246, 0x1, R0, P3 ;  /* 0x00000001f6f67824 */ /* 0x000fca00018e0600 */
        /* <DEDUP_REMOVED lines=20> */
[--C-:B--2---:R-:W-:Y:S01]  /*28b50*/  IMAD.X R249, R249, 0x1, R0.reuse, P6 ;  /* 0x00000001f9f97824 */ /* 0x104fe200030e0600 */
[----:B------:R-:W-:Y:S01]  /*28b60*/  IADD3 R248, P6, R248, R8, RZ ;  /* 0x00000008f8f87210 */ /* 0x000fe20007fde0ff */
[----:B------:R-:W-:-:S03]  /*28b70*/  IMAD.X R247, R247, 0x1, R0, P1 ;  /* 0x00000001f7f77824 */ /* 0x000fc600008e0600 */
[----:B------:R-:W-:Y:S04]  /*28b80*/  STL [R1+0x7c4], R249 ;  /* 0x0007c4f901007387 */ /* 0x000fe80000100800 */
[----:B------:R-:W-:Y:S04]  /*28b90*/  STL [R1+0x798], R248 ;  /* 0x000798f801007387 */ /* 0x000fe80000100800 */
[----:B0-----:R-:W2:Y:S01]  /*28ba0*/  LDL.LU R252, [R1+0x788] ;  /* 0x0007880001fc7983 */ /* 0x001ea20000300800 */
[----:B------:R-:W-:-:S05]  /*28bb0*/  IADD3 R245, P1, R245, R8, RZ ;  /* 0x00000008f5f57210 */ /* 0x000fca0007f3e0ff */
        /* <DEDUP_REMOVED lines=12> */
[--C-:B----4-:R-:W-:Y:S01]  /*28c80*/  IMAD.X R245, R245, 0x1, R0.reuse, P3 ;  /* 0x00000001f5f57824 */ /* 0x110fe200018e0600 */
[----:B------:R-:W-:Y:S01]  /*28c90*/  IADD3 R251, P3, R251, R8, RZ ;  /* 0x00000008fbfb7210 */ /* 0x000fe20007f7e0ff */
[----:B------:R-:W-:-:S03]  /*28ca0*/  IMAD.X R250, R250, 0x1, R0, P4 ;  /* 0x00000001fafa7824 */ /* 0x000fc600020e0600 */
[----:B------:R0:W-:Y:S04]  /*28cb0*/  STL [R1+0x7ac], R245 ;  /* 0x0007acf501007387 */ /* 0x0001e80000100800 */
[----:B0-----:R-:W2:Y:S04]  /*28cc0*/  LDL.LU R245, [R1+0x768] ;  /* 0x0007680001f57983 */ /* 0x001ea80000300800 */
[----:B------:R0:W-:Y:S04]  /*28cd0*/  STL [R1+0x788], R252 ;  /* 0x000788fc01007387 */ /* 0x0001e80000100800 */
[----:B------:R-:W-:Y:S04]  /*28ce0*/  STL [R1+0x780], R251 ;  /* 0x000780fb01007387 */ /* 0x000fe80000100800 */
[----:B------:R-:W-:Y:S01]  /*28cf0*/  STL [R1+0x7a4], R250 ;  /* 0x0007a4fa01007387 */ /* 0x000fe20000100800 */
[-C--:B---3--:R-:W-:Y:S01]  /*28d00*/  IADD3 R249, P4, R249, R8.reuse, RZ ;  /* 0x00000008f9f97210 */ /* 0x088fe20007f9e0ff */
[----:B------:R-:W-:Y:S01]  /*28d10*/  IMAD.X R248, R248, 0x1, R0, P5 ;  /* 0x00000001f8f87824 */ /* 0x000fe200028e0600 */
[----:B------:R-:W-:-:S03]  /*28d20*/  IADD3 R247, P5, R247, R8, RZ ;  /* 0x00000008f7f77210 */ /* 0x000fc60007fbe0ff */
[----:B------:R-:W-:Y:S04]  /*28d30*/  STL [R1+0x778], R249 ;  /* 0x000778f901007387 */ /* 0x000fe80000100800 */
        /* <DEDUP_REMOVED lines=66> */
[----:B-1----:R-:W2:Y:S01]  /*29160*/  LDL.LU R247, [R1+0x72c] ;  /* 0x00072c0001f77983 */ /* 0x002ea20000300800 */
[----:B0-----:R-:W-:-:S03]  /*29170*/  IMAD.MOV.U32 R245, RZ, RZ, R226 ;  /* 0x000000fffff57224 */ /* 0x001fc600078e00e2 */
[----:B------:R-:W2:Y:S01]  /*29180*/  LDL.LU R226, [R1+0x700] ;  /* 0x0007000001e27983 */ /* 0x000ea20000300800 */
[----:B---3--:R-:W-:Y:S01]  /*29190*/  IMAD.X R252, R252, 0x1, R0, P4 ;  /* 0x00000001fcfc7824 */ /* 0x008fe200020e0600 */
[----:B----4-:R-:W-:-:S05]  /*291a0*/  IADD3 R246, P4, R246, R8, RZ ;  /* 0x00000008f6f67210 */ /* 0x010fca0007f9e0ff */
[----:B------:R0:W-:Y:S04]  /*291b0*/  STL [R1+0x718], R246 ;  /* 0x000718f601007387 */ /* 0x0001e80000100800 */
[----:B0-----:R-:W3:Y:S01]  /*291c0*/  LDL.LU R246, [R1+0x724] ;  /* 0x0007240001f67983 */ /* 0x001ee20000300800 */
[--C-:B------:R-:W-:Y:S01]  /*291d0*/  IMAD.X R251, R251, 0x1, R0.reuse, P5 ;  /* 0x00000001fbfb7824 */ /* 0x100fe200028e0600 */
[-C--:B------:R-:W-:Y:S02]  /*291e0*/  IADD3 R250, P5, R250, R8.reuse, RZ ;  /* 0x00000008fafa7210 */ /* 0x080fe40007fbe0ff */
[----:B------:R-:W-:Y:S04]  /*291f0*/  STL [R1+0x744], R252 ;  /* 0x000744fc01007387 */ /* 0x000fe80000100800 */
[----:B------:R-:W-:Y:S04]  /*29200*/  STL [R1+0x73c], R251 ;  /* 0x00073cfb01007387 */ /* 0x000fe80000100800 */
[----:B------:R-:W-:Y:S01]  /*29210*/  STL [R1+0x710], R250 ;  /* 0x000710fa01007387 */ /* 0x000fe20000100800 */
[--C-:B--2---:R-:W-:Y:S01]  /*29220*/  IMAD.X R249, R249, 0x1, R0.reuse, P6 ;  /* 0x00000001f9f97824 */ /* 0x104fe200030e0600 */
[----:B------:R-:W-:Y:S01]  /*29230*/  IADD3 R248, P6, R248, R8, RZ ;  /* 0x00000008f8f87210 */ /* 0x000fe20007fde0ff */
[----:B------:R-:W-:-:S03]  /*29240*/  IMAD.X R247, R247, 0x1, R0, P1 ;  /* 0x00000001f7f77824 */ /* 0x000fc600008e0600 */
[----:B------:R-:W-:Y:S04]  /*29250*/  STL [R1+0x734], R249 ;  /* 0x000734f901007387 */ /* 0x000fe80000100800 */
[----:B------:R-:W-:Y:S01]  /*29260*/  STL [R1+0x708], R248 ;  /* 0x000708f801007387 */ /* 0x000fe20000100800 */
[----:B------:R-:W-:-:S05]  /*29270*/  IADD3 R226, P1, R226, R8, RZ ;  /* 0x00000008e2e27210 */ /* 0x000fca0007f3e0ff */
[----:B------:R0:W-:Y:S04]  /*29280*/  STL [R1+0x700], R226 ;  /* 0x000700e201007387 */ /* 0x0001e80000100800 */
[----:B0-----:R-:W2:Y:S04]  /*29290*/  LDL.LU R226, [R1+0x6f8] ;  /* 0x0006f80001e27983 */ /* 0x001ea80000300800 */
        /* <DEDUP_REMOVED lines=8> */
[----:B------:R-:W3:Y:S04]  /*29320*/  LDL.LU R248, [R1+0x6e0] ;  /* 0x0006e00001f87983 */ /* 0x000ee80000300800 */
[----:B0-----:R-:W3:Y:S01]  /*29330*/  LDL.LU R246, [R1+0x704] ;  /* 0x0007040001f67983 */ /* 0x001ee20000300800 */
[----:B--2---:R-:W-:-:S05]  /*29340*/  IADD3 R226, P2, R226, R8, RZ ;  /* 0x00000008e2e27210 */ /* 0x004fca0007f5e0ff */
[----:B------:R0:W-:Y:S01]  /*29350*/  STL [R1+0x6f8], R226 ;  /* 0x0006f8e201007387 */ /* 0x0001e20000100800 */
[--C-:B----4-:R-:W-:Y:S01]  /*29360*/  IMAD.X R247, R247, 0x1, R0.reuse, P3 ;  /* 0x00000001f7f77824 */ /* 0x110fe200018e0600 */
[-C--:B------:R-:W-:Y:S01]  /*29370*/  IADD3 R252, P3, R252, R8.reuse, RZ ;  /* 0x00000008fcfc7210 */ /* 0x080fe20007f7e0ff */
[--C-:B------:R-:W-:Y:S01]  /*29380*/  IMAD.X R251, R251, 0x1, R0.reuse, P4 ;  /* 0x00000001fbfb7824 */ /* 0x100fe200020e0600 */
[----:B0-----:R0:W5:Y:S04]  /*29390*/  LDL.LU R226, [R1+0xfdc] ;  /* 0x000fdc0001e27983 */ /* 0x0011680000300800 */
[----:B------:R1:W-:Y:S01]  /*293a0*/  STL [R1+0x71c], R247 ;  /* 0x00071cf701007387 */ /* 0x0003e20000100800 */
[-C--:B---3--:R-:W-:Y:S01]  /*293b0*/  IADD3 R250, P4, R250, R8.reuse, RZ ;  /* 0x00000008fafa7210 */ /* 0x088fe20007f9e0ff */
[--C-:B------:R-:W-:Y:S01]  /*293c0*/  IMAD.X R249, R249, 0x1, R0.reuse, P5 ;  /* 0x00000001f9f97824 */ /* 0x100fe200028e0600 */
[----:B------:R-:W-:Y:S01]  /*293d0*/  IADD3 R248, P5, R248, R8, RZ ;  /* 0x00000008f8f87210 */ /* 0x000fe20007fbe0ff */
[----:B-1----:R-:W2:Y:S04]  /*293e0*/  LDL.LU R247, [R1+0xef0] ;  /* 0x000ef00001f77983 */ /* 0x002ea80000300800 */
[----:B------:R-:W-:Y:S01]  /*293f0*/  STL [R1+0x6f0], R252 ;  /* 0x0006f0fc01007387 */ /* 0x000fe20000100800 */
[----:B------:R-:W-:-:S03]  /*29400*/  IMAD.X R246, R246, 0x1, R0, P6 ;  /* 0x00000001f6f67824 */ /* 0x000fc600030e0600 */
[----:B------:R-:W-:Y:S04]  /*29410*/  STL [R1+0x714], R251 ;  /* 0x000714fb01007387 */ /* 0x000fe80000100800 */
[----:B------:R-:W-:Y:S04]  /*29420*/  STL [R1+0x6e8], R250 ;  /* 0x0006e8fa01007387 */ /* 0x000fe80000100800 */
[----:B------:R-:W-:Y:S04]  /*29430*/  STL [R1+0x70c], R249 ;  /* 0x00070cf901007387 */ /* 0x000fe80000100800 */
[----:B------:R-:W3:Y:S04]  /*29440*/  LDL.LU R8, [R1+0x6fc] ;  /* 0x0006fc0001087983 */ /* 0x000ee80000300800 */
[----:B------:R1:W-:Y:S04]  /*29450*/  STL [R1+0x704], R246 ;  /* 0x000704f601007387 */ /* 0x0003e80000100800 */
[----:B------:R4:W-:Y:S04]  /*29460*/  STL [R1+0x6e0], R248 ;  /* 0x0006e0f801007387 */ /* 0x0009e80000100800 */
[----:B-1----:R-:W3:Y:S04]  /*29470*/  LDL.LU R246, [R1+0xae8] ;  /* 0x000ae80001f67983 */ /* 0x002ee80000300800 */
[----:B------:R-:W3:Y:S04]  /*29480*/  LDL.LU R252, [R1+0x6f4] ;  /* 0x0006f40001fc7983 */ /* 0x000ee80000300800 */
[----:B------:R-:W3:Y:S01]  /*29490*/  LDL.LU R251, [R1+0xeec] ;  /* 0x000eec0001fb7983 */ /* 0x000ee20000300800 */
[----:B--2---:R-:W-:-:S05]  /*294a0*/  IADD3 R247, P6, R247, UR5, RZ ;  /* 0x00000005f7f77c10 */ /* 0x004fca000ffde0ff */
[----:B------:R1:W-:Y:S04]  /*294b0*/  STL [R1+0xef0], R247 ;  /* 0x000ef0f701007387 */ /* 0x0003e80000100800 */
[----:B------:R-:W2:Y:S04]  /*294c0*/  LDL.LU R250, [R1+0x6ec] ;  /* 0x0006ec0001fa7983 */ /* 0x000ea80000300800 */
[----:B------:R-:W2:Y:S04]  /*294d0*/  LDL.LU R249, [R1+0xee8] ;  /* 0x000ee80001f97983 */ /* 0x000ea80000300800 */
[----:B----4-:R-:W4:Y:S01]  /*294e0*/  LDL.LU R248, [R1+0x6e4] ;  /* 0x0006e40001f87983 */ /* 0x010f220000300800 */
[----:B---3--:R-:W-:-:S03]  /*294f0*/  IMAD.X R8, R8, 0x1, R0, P1 ;  /* 0x0000000108087824 */ /* 0x008fc600008e0600 */
[----:B-1----:R-:W3:Y:S01]  /*29500*/  LDL.LU R247, [R1+0xee4] ;  /* 0x000ee40001f77983 */ /* 0x002ee20000300800 */
[----:B------:R-:W-:-:S05]  /*29510*/  IADD3 R246, P1, R246, UR5, RZ ;  /* 0x00000005f6f67c10 */ /* 0x000fca000ff3e0ff */
[----:B------:R1:W-:Y:S04]  /*29520*/  STL [R1+0xae8], R246 ;  /* 0x000ae8f601007387 */ /* 0x0003e80000100800 */
[----:B-1----:R-:W3:Y:S01]  /*29530*/  LDL.LU R246, [R1+0x6dc] ;  /* 0x0006dc0001f67983 */ /* 0x002ee20000300800 */
[--C-:B------:R-:W-:Y:S01]  /*29540*/  IMAD.X R252, R252, 0x1, R0.reuse, P2 ;  /* 0x00000001fcfc7824 */ /* 0x100fe200010e0600 */
[----:B------:R-:W-:Y:S02]  /*29550*/  IADD3 R251, P2, R251, UR5, RZ ;  /* 0x00000005fbfb7c10 */ /* 0x000fe4000ff5e0ff */
[----:B------:R-:W-:Y:S04]  /*29560*/  STL [R1+0x6fc], R8 ;  /* 0x0006fc0801007387 */ /* 0x000fe80000100800 */
[----:B------:R1:W-:Y:S04]  /*29570*/  STL [R1+0x6f4], R252 ;  /* 0x0006f4fc01007387 */ /* 0x0003e80000100800 */
[----:B------:R-:W-:Y:S01]  /*29580*/  STL [R1+0xeec], R251 ;  /* 0x000eecfb01007387 */ /* 0x000fe20000100800 */
[--C-:B--2---:R-:W-:Y:S01]  /*29590*/  IMAD.X R250, R250, 0x1, R0.reuse, P3 ;  /* 0x00000001fafa7824 */ /* 0x104fe200018e0600 */
[----:B------:R-:W-:Y:S01]  /*295a0*/  IADD3 R249, P3, R249, UR5, RZ ;  /* 0x00000005f9f97c10 */ /* 0x000fe2000ff7e0ff */
[----:B----4-:R-:W-:-:S03]  /*295b0*/  IMAD.X R248, R248, 0x1, R0, P4 ;  /* 0x00000001f8f87824 */ /* 0x010fc600020e0600 */
[----:B------:R-:W-:Y:S04]  /*295c0*/  STL [R1+0x6ec], R250 ;  /* 0x0006ecfa01007387 */ /* 0x000fe80000100800 */
[----:B------:R-:W-:Y:S04]  /*295d0*/  STL [R1+0xee8], R249 ;  /* 0x000ee8f901007387 */ /* 0x000fe80000100800 */
[----:B-1----:R-:W2:Y:S01]  /*295e0*/  LDL.LU R252, [R1+0xee0] ;  /* 0x000ee00001fc7983 */ /* 0x002ea20000300800 */
[----:B---3--:R-:W-:-:S05]  /*295f0*/  IADD3 R247, P4, R247, UR5, RZ ;  /* 0x00000005f7f77c10 */ /* 0x008fca000ff9e0ff */
[----:B------:R1:W-:Y:S04]  /*29600*/  STL [R1+0xee4], R247 ;  /* 0x000ee4f701007387 */ /* 0x0003e80000100800 */
[----:B------:R3:W-:Y:S04]  /*29610*/  STL [R1+0x6e4], R248 ;  /* 0x0006e4f801007387 */ /* 0x0007e80000100800 */
[----:B-1----:R-:W4:Y:S04]  /*29620*/  LDL.LU R247, [R1+0xaec] ;  /* 0x000aec0001f77983 */ /* 0x002f280000300800 */
[----:B------:R-:W4:Y:S01]  /*29630*/  LDL.LU R251, [R1+0xedc] ;  /* 0x000edc0001fb7983 */ /* 0x000f220000300800 */
[----:B------:R-:W-:-:S03]  /*29640*/  IMAD.X R246, R246, 0x1, R0, P5 ;  /* 0x00000001f6f67824 */ /* 0x000fc600028e0600 */
[----:B------:R-:W4:Y:S04]  /*29650*/  LDL.LU R250, [R1+0x6d8] ;  /* 0x0006d80001fa7983 */ /* 0x000f280000300800 */
[----:B------:R1:W-:Y:S04]  /*29660*/  STL [R1+0x6dc], R246 ;  /* 0x0006dcf601007387 */ /* 0x0003e80000100800 */
[----:B------:R-:W4:Y:S04]  /*29670*/  LDL.LU R249, [R1+0xed8] ;  /* 0x000ed80001f97983 */ /* 0x000f280000300800 */
[----:B---3--:R-:W3:Y:S04]  /*29680*/  LDL.LU R248, [R1+0xae4] ;  /* 0x000ae40001f87983 */ /* 0x008ee80000300800 */
[----:B-1----:R-:W3:Y:S01]  /*29690*/  LDL.LU R246, [R1+0xed0] ;  /* 0x000ed00001f67983 */ /* 0x002ee20000300800 */
[----:B--2---:R-:W-:-:S02]  /*296a0*/  IADD3 R252, P5, R252, UR5, RZ ;  /* 0x00000005fcfc7c10 */ /* 0x004fc4000ffbe0ff */
[----:B----4-:R-:W-:Y:S02]  /*296b0*/  IADD3.X R247, R247, UR60, RZ, P6, !PT ;  /* 0x0000003cf7f77c10 */ /* 0x010fe4000b7fe4ff */
[----:B------:R-:W-:Y:S02]  /*296c0*/  IADD3 R251, P6, R251, UR5, RZ ;  /* 0x00000005fbfb7c10 */ /* 0x000fe4000ffde0ff */
[----:B------:R-:W-:Y:S01]  /*296d0*/  IADD3.X R250, R250, UR60, RZ, P1, !PT ;  /* 0x0000003cfafa7c10 */ /* 0x000fe20008ffe4ff */
[----:B------:R1:W-:Y:S01]  /*296e0*/  STL [R1+0xaec], R247 ;  /* 0x000aecf701007387 */ /* 0x0003e20000100800 */
[----:B------:R-:W-:Y:S02]  /*296f0*/  IADD3 R249, P1, R249, UR5, RZ ;  /* 0x00000005f9f97c10 */ /* 0x000fe4000ff3e0ff */
[----:B---3--:R-:W-:Y:S01]  /*29700*/  IADD3.X R248, R248, UR60, RZ, P2, !PT ;  /* 0x0000003cf8f87c10 */ /* 0x008fe200097fe4ff */
[----:B-1----:R-:W2:Y:S04]  /*29710*/  LDL.LU R247, [R1+0xae0] ;  /* 0x000ae00001f77983 */ /* 0x002ea80000300800 */
[----:B------:R-:W-:Y:S04]  /*29720*/  STL [R1+0xee0], R252 ;  /* 0x000ee0fc01007387 */ /* 0x000fe80000100800 */
[----:B------:R-:W-:Y:S04]  /*29730*/  STL [R1+0xedc], R251 ;  /* 0x000edcfb01007387 */ /* 0x000fe80000100800 */
[----:B------:R-:W-:Y:S04]  /*29740*/  STL [R1+0x6d8], R250 ;  /* 0x0006d8fa01007387 */ /* 0x000fe80000100800 */
[----:B------:R-:W-:Y:S04]  /*29750*/  STL [R1+0xed8], R249 ;  /* 0x000ed8f901007387 */ /* 0x000fe80000100800 */
[----:B------:R1:W-:Y:S01]  /*29760*/  STL [R1+0xae4], R248 ;  /* 0x000ae4f801007387 */ /* 0x0003e20000100800 */
[----:B------:R-:W-:-:S03]  /*29770*/  IADD3 R246, P2, R246, UR5, RZ ;  /* 0x00000005f6f67c10 */ /* 0x000fc6000ff5e0ff */
[----:B-1----:R-:W3:Y:S04]  /*29780*/  LDL.LU R248, [R1+0xec8] ;  /* 0x000ec80001f87983 */ /* 0x002ee80000300800 */
[----:B------:R-:W4:Y:S04]  /*29790*/  LDL.LU R252, [R1+0xadc] ;  /* 0x000adc0001fc7983 */ /* 0x000f280000300800 */
[----:B------:R1:W-:Y:S04]  /*297a0*/  STL [R1+0xed0], R246 ;  /* 0x000ed0f601007387 */ /* 0x0003e80000100800 */
[----:B-1----:R-:W4:Y:S04]  /*297b0*/  LDL.LU R246, [R1+0xec0] ;  /* 0x000ec00001f67983 */ /* 0x002f280000300800 */
[----:B------:R-:W4:Y:S04]  /*297c0*/  LDL.LU R251, [R1+0xad8] ;  /* 0x000ad80001fb7983 */ /* 0x000f280000300800 */
[----:B------:R-:W4:Y:S01]  /*297d0*/  LDL.LU R250, [R1+0xeb8] ;  /* 0x000eb80001fa7983 */ /* 0x000f220000300800 */
[----:B--2---:R-:W-:-:S05]  /*297e0*/  IADD3.X R247, R247, UR60, RZ, P3, !PT ;  /* 0x0000003cf7f77c10 */ /* 0x004fca0009ffe4ff */
[----:B------:R1:W-:Y:S04]  /*297f0*/  STL [R1+0xae0], R247 ;  /* 0x000ae0f701007387 */ /* 0x0003e80000100800 */
[----:B------:R-:W2:Y:S01]  /*29800*/  LDL.LU R249, [R1+0xad4] ;  /* 0x000ad40001f97983 */ /* 0x000ea20000300800 */
[----:B---3--:R-:W-:-:S03]  /*29810*/  IADD3 R248, P3, R248, UR5, RZ ;  /* 0x00000005f8f87c10 */ /* 0x008fc6000ff7e0ff */
[----:B-1----:R-:W3:Y:S01]  /*29820*/  LDL.LU R247, [R1+0xeb0] ;  /* 0x000eb00001f77983 */ /* 0x002ee20000300800 */
[----:B----4-:R-:W-:-:S03]  /*29830*/  IADD3.X R252, R252, UR60, RZ, P4, !PT ;  /* 0x0000003cfcfc7c10 */ /* 0x010fc6000a7fe4ff */
[----:B------:R1:W-:Y:S01]  /*29840*/  STL [R1+0xec8], R248 ;  /* 0x000ec8f801007387 */ /* 0x0003e20000100800 */
[----:B------:R-:W-:-:S03]  /*29850*/  IADD3 R246, P4, R246, UR5, RZ ;  /* 0x00000005f6f67c10 */ /* 0x000fc6000ff9e0ff */
[----:B-1----:R-:W4:Y:S04]  /*29860*/  LDL.LU R248, [R1+0xed4] ;  /* 0x000ed40001f87983 */ /* 0x002f280000300800 */
[----:B------:R1:W-:Y:S04]  /*29870*/  STL [R1+0xec0], R246 ;  /* 0x000ec0f601007387 */ /* 0x0003e80000100800 */
[----:B-1----:R-:W4:Y:S01]  /*29880*/  LDL.LU R246, [R1+0xea8] ;  /* 0x000ea80001f67983 */ /* 0x002f220000300800 */
[----:B------:R-:W-:Y:S02]  /*29890*/  IADD3.X R251, R251, UR60, RZ, P5, !PT ;  /* 0x0000003cfbfb7c10 */ /* 0x000fe4000affe4ff */
[----:B------:R-:W-:Y:S01]  /*298a0*/  IADD3 R250, P5, R250, UR5, RZ ;  /* 0x00000005fafa7c10 */ /* 0x000fe2000ffbe0ff */
[----:B------:R-:W-:Y:S04]  /*298b0*/  STL [R1+0xadc], R252 ;  /* 0x000adcfc01007387 */ /* 0x000fe80000100800 */
[----:B------:R-:W-:Y:S04]  /*298c0*/  STL [R1+0xad8], R251 ;  /* 0x000ad8fb01007387 */ /* 0x000fe80000100800 */
[----:B------:R-:W-:Y:S01]  /*298d0*/  STL [R1+0xeb8], R250 ;  /* 0x000eb8fa01007387 */ /* 0x000fe20000100800 */
[----:B--2---:R-:W-:-:S05]  /*298e0*/  IADD3.X R249, R249, UR60, RZ, P6, !PT ;  /* 0x0000003cf9f97c10 */ /* 0x004fca000b7fe4ff */
[----:B------:R-:W-:Y:S01]  /*298f0*/  STL [R1+0xad4], R249 ;  /* 0x000ad4f901007387 */ /* 0x000fe20000100800 */
[----:B---3--:R-:W-:-:S05]  /*29900*/  IADD3 R247, P6, R247, UR5, RZ ;  /* 0x00000005f7f77c10 */ /* 0x008fca000ffde0ff */
[----:B------:R1:W-:Y:S01]  /*29910*/  STL [R1+0xeb0], R247 ;  /* 0x000eb0f701007387 */ /* 0x0003e20000100800 */
[----:B----4-:R-:W-:-:S03]  /*29920*/  IADD3.X R248, R248, UR60, RZ, P1, !PT ;  /* 0x0000003cf8f87c10 */ /* 0x010fc60008ffe4ff */
[----:B-1----:R-:W2:Y:S04]  /*29930*/  LDL.LU R247, [R1+0xecc] ;  /* 0x000ecc0001f77983 */ /* 0x002ea80000300800 */
[----:B------:R-:W3:Y:S04]  /*29940*/  LDL.LU R252, [R1+0xea0] ;  /* 0x000ea00001fc7983 */ /* 0x000ee80000300800 */
[----:B------:R1:W-:Y:S01]  /*29950*/  STL [R1+0xed4], R248 ;  /* 0x000ed4f801007387 */ /* 0x0003e20000100800 */
[----:B------:R-:W-:-:S03]  /*29960*/  IADD3 R246, P1, R246, UR5, RZ ;  /* 0x00000005f6f67c10 */ /* 0x000fc6000ff3e0ff */
[----:B-1----:R-:W4:Y:S04]  /*29970*/  LDL.LU R248, [R1+0xec4] ;  /* 0x000ec40001f87983 */ /* 0x002f280000300800 */
[----:B------:R-:W4:Y:S04]  /*29980*/  LDL.LU R251, [R1+0xe98] ;  /* 0x000e980001fb7983 */ /* 0x000f280000300800 */
[----:B------:R-:W4:Y:S04]  /*29990*/  LDL.LU R250, [R1+0xebc] ;  /* 0x000ebc0001fa7983 */ /* 0x000f280000300800 */
[----:B------:R1:W-:Y:S04]  /*299a0*/  STL [R1+0xea8], R246 ;  /* 0x000ea8f601007387 */ /* 0x0003e80000100800 */
[----:B------:R-:W4:Y:S04]  /*299b0*/  LDL.LU R249, [R1+0xe90] ;  /* 0x000e900001f97983 */ /* 0x000f280000300800 */
[----:B-1----:R-:W4:Y:S01]  /*299c0*/  LDL.LU R246, [R1+0xeb4] ;  /* 0x000eb40001f67983 */ /* 0x002f220000300800 */
[----:B--2---:R-:W-:-:S02]  /*299d0*/  IADD3.X R247, R247, UR60, RZ, P2, !PT ;  /* 0x0000003cf7f77c10 */ /* 0x004fc400097fe4ff */
[----:B---3--:R-:W-:-:S03]  /*299e0*/  IADD3 R252, P2, R252, UR5, RZ ;  /* 0x00000005fcfc7c10 */ /* 0x008fc6000ff5e0ff */
[----:B------:R1:W-:Y:S01]  /*299f0*/  STL [R1+0xecc], R247 ;  /* 0x000eccf701007387 */ /* 0x0003e20000100800 */
[----:B----4-:R-:W-:-:S03]  /*29a00*/  IADD3.X R248, R248, UR60, RZ, P3, !PT ;  /* 0x0000003cf8f87c10 */ /* 0x010fc60009ffe4ff */
[----:B-1----:R-:W2:Y:S01]  /*29a10*/  LDL.LU R247, [R1+0xe88] ;  /* 0x000e880001f77983 */ /* 0x002ea20000300800 */
[----:B------:R-:W-:Y:S02]  /*29a20*/  IADD3 R251, P3, R251, UR5, RZ ;  /* 0x00000005fbfb7c10 */ /* 0x000fe4000ff7e0ff */
[----:B------:R-:W-:Y:S02]  /*29a30*/  IADD3.X R250, R250, UR60, RZ, P4, !PT ;  /* 0x0000003cfafa7c10 */ /* 0x000fe4000a7fe4ff */
[----:B------:R-:W-:Y:S01]  /*29a40*/  IADD3 R249, P4, R249, UR5, RZ ;  /* 0x00000005f9f97c10 */ /* 0x000fe2000ff9e0ff */
[----:B------:R1:W-:Y:S01]  /*29a50*/  STL [R1+0xec4], R248 ;  /* 0x000ec4f801007387 */ /* 0x0003e20000100800 */
[----:B------:R-:W-:-:S03]  /*29a60*/  IADD3.X R246, R246, UR60, RZ, P5, !PT ;  /* 0x0000003cf6f67c10 */ /* 0x000fc6000affe4ff */
[----:B-1----:R-:W3:Y:S04]  /*29a70*/  LDL.LU R248, [R1+0xeac] ;  /* 0x000eac0001f87983 */ /* 0x002ee80000300800 */
[----:B------:R-:W-:Y:S04]  /*29a80*/  STL [R1+0xea0], R252 ;  /* 0x000ea0fc01007387 */ /* 0x000fe80000100800 */
[----:B------:R-:W-:Y:S04]  /*29a90*/  STL [R1+0xe98], R251 ;  /* 0x000e98fb01007387 */ /* 0x000fe80000100800 */
[----:B------:R-:W-:Y:S04]  /*29aa0*/  STL [R1+0xebc], R250 ;  /* 0x000ebcfa01007387 */ /* 0x000fe80000100800 */
[----:B------:R-:W-:Y:S04]  /*29ab0*/  STL [R1+0xe90], R249 ;  /* 0x000e90f901007387 */ /* 0x000fe80000100800 */
[----:B------:R1:W-:Y:S04]  /*29ac0*/  STL [R1+0xeb4], R246 ;  /* 0x000eb4f601007387 */ /* 0x0003e80000100800 */
[----:B-1----:R-:W4:Y:S04]  /*29ad0*/  LDL.LU R246, [R1+0xe80] ;  /* 0x000e800001f67983 */ /* 0x002f280000300800 */
[----:B------:R-:W4:Y:S01]  /*29ae0*/  LDL.LU R252, [R1+0xea4] ;  /* 0x000ea40001fc7983 */ /* 0x000f220000300800 */
[----:B--2---:R-:W-:-:S05]  /*29af0*/  IADD3 R247, P5, R247, UR5, RZ ;  /* 0x00000005f7f77c10 */ /* 0x004fca000ffbe0ff */
[----:B------:R1:W-:Y:S01]  /*29b00*/  STL [R1+0xe88], R247 ;  /* 0x000e88f701007387 */ /* 0x0003e20000100800 */
[----:B---3--:R-:W-:-:S03]  /*29b10*/  IADD3.X R248, R248, UR60, RZ, P6, !PT ;  /* 0x0000003cf8f87c10 */ /* 0x008fc6000b7fe4ff */
[----:B-1----:R-:W2:Y:S04]  /*29b20*/  LDL.LU R247, [R1+0xe78] ;  /* 0x000e780001f77983 */ /* 0x002ea80000300800 */
[----:B------:R-:W3:Y:S04]  /*29b30*/  LDL.LU R251, [R1+0xe9c] ;  /* 0x000e9c0001fb7983 */ /* 0x000ee80000300800 */
[----:B------:R-:W3:Y:S04]  /*29b40*/  LDL.LU R250, [R1+0xe70] ;  /* 0x000e700001fa7983 */ /* 0x000ee80000300800 */
[----:B------:R1:W-:Y:S04]  /*29b50*/  STL [R1+0xeac], R248 ;  /* 0x000eacf801007387 */ /* 0x0003e80000100800 */
[----:B------:R-:W3:Y:S01]  /*29b60*/  LDL.LU R249, [R1+0xe94] ;  /* 0x000e940001f97983 */ /* 0x000ee20000300800 */
[----:B----4-:R-:W-:-:S03]  /*29b70*/  IADD3 R246, P6, R246, UR5, RZ ;  /* 0x00000005f6f67c10 */ /* 0x010fc6000ffde0ff */
[----:B-1----:R-:W4:Y:S04]  /*29b80*/  LDL.LU R248, [R1+0xe68] ;  /* 0x000e680001f87983 */ /* 0x002f280000300800 */
[----:B------:R1:W-:Y:S04]  /*29b90*/  STL [R1+0xe80], R246 ;  /* 0x000e80f601007387 */ /* 0x0003e80000100800 */
[----:B-1----:R-:W4:Y:S01]  /*29ba0*/  LDL.LU R246, [R1+0xe8c] ;  /* 0x000e8c0001f67983 */ /* 0x002f220000300800 */
[----:B------:R-:W-:Y:S02]  /*29bb0*/  IADD3.X R252, R252, UR60, RZ, P1, !PT ;  /* 0x0000003cfcfc7c10 */ /* 0x000fe40008ffe4ff */
[----:B--2---:R-:W-:-:S02]  /*29bc0*/  IADD3 R247, P1, R247, UR5, RZ ;  /* 0x00000005f7f77c10 */ /* 0x004fc4000ff3e0ff */
[----:B---3--:R-:W-:Y:S02]  /*29bd0*/  IADD3.X R251, R251, UR60, RZ, P2, !PT ;  /* 0x0000003cfbfb7c10 */ /* 0x008fe400097fe4ff */
[----:B------:R-:W-:Y:S01]  /*29be0*/  IADD3 R250, P2, R250, UR5, RZ ;  /* 0x00000005fafa7c10 */ /* 0x000fe2000ff5e0ff */
[----:B------:R1:W-:Y:S01]  /*29bf0*/  STL [R1+0xe78], R247 ;  /* 0x000e78f701007387 */ /* 0x0003e20000100800 */
[----:B------:R-:W-:-:S03]  /*29c00*/  IADD3.X R249, R249, UR60, RZ, P3, !PT ;  /* 0x0000003cf9f97c10 */ /* 0x000fc60009ffe4ff */
[----:B-1----:R-:W2:Y:S01]  /*29c10*/  LDL.LU R247, [R1+0xe60] ;  /* 0x000e600001f77983 */ /* 0x002ea20000300800 */
[----:B----4-:R-:W-:-:S03]  /*29c20*/  IADD3 R248, P3, R248, UR5, RZ ;  /* 0x00000005f8f87c10 */ /* 0x010fc6000ff7e0ff */
[----:B------:R-:W-:Y:S04]  /*29c30*/  STL [R1+0xea4], R252 ;  /* 0x000ea4fc01007387 */ /* 0x000fe80000100800 */
[----:B------:R-:W-:Y:S04]  /*29c40*/  STL [R1+0xe9c], R251 ;  /* 0x000e9cfb01007387 */ /* 0x000fe80000100800 */
[----:B------:R-:W-:Y:S04]  /*29c50*/  STL [R1+0xe70], R250 ;  /* 0x000e70fa01007387 */ /* 0x000fe80000100800 */
[----:B------:R-:W-:Y:S04]  /*29c60*/  STL [R1+0xe94], R249 ;  /* 0x000e94f901007387 */ /* 0x000fe80000100800 */
[----:B------:R1:W-:Y:S01]  /*29c70*/  STL [R1+0xe68], R248 ;  /* 0x000e68f801007387 */ /* 0x0003e20000100800 */
[----:B------:R-:W-:-:S03]  /*29c80*/  IADD3.X R246, R246, UR60, RZ, P4, !PT ;  /* 0x0000003cf6f67c10 */ /* 0x000fc6000a7fe4ff */
[----:B-1----:R-:W3:Y:S04]  /*29c90*/  LDL.LU R248, [R1+0xe84] ;  /* 0x000e840001f87983 */ /* 0x002ee80000300800 */
[----:B------:R-:W4:Y:S04]  /*29ca0*/  LDL.LU R252, [R1+0xe58] ;  /* 0x000e580001fc7983 */ /* 0x000f280000300800 */
[----:B------:R1:W-:Y:S04]  /*29cb0*/  STL [R1+0xe8c], R246 ;  /* 0x000e8cf601007387 */ /* 0x0003e80000100800 */
[----:B-1----:R-:W4:Y:S04]  /*29cc0*/  LDL.LU R246, [R1+0xe7c] ;  /* 0x000e7c0001f67983 */ /* 0x002f280000300800 */
[----:B------:R-:W4:Y:S04]  /*29cd0*/  LDL.LU R251, [R1+0xe50] ;  /* 0x000e500001fb7983 */ /* 0x000f280000300800 */
[----:B------:R-:W4:Y:S01]  /*29ce0*/  LDL.LU R250, [R1+0xe74] ;  /* 0x000e740001fa7983 */ /* 0x000f220000300800 */
[----:B--2---:R-:W-:-:S05]  /*29cf0*/  IADD3 R247, P4, R247, UR5, RZ ;  /* 0x00000005f7f77c10 */ /* 0x004fca000ff9e0ff */
[----:B------:R1:W-:Y:S04]  /*29d00*/  STL [R1+0xe60], R247 ;  /* 0x000e60f701007387 */ /* 0x0003e80000100800 */
[----:B------:R-:W2:Y:S04]  /*29d10*/  LDL.LU R249, [R1+0xe48] ;  /* 0x000e480001f97983 */ /* 0x000ea80000300800 */
[----:B-1----:R-:W2:Y:S01]  /*29d20*/  LDL.LU R247, [R1+0xe6c] ;  /* 0x000e6c0001f77983 */ /* 0x002ea20000300800 */
[----:B---3--:R-:W-:-:S05]  /*29d30*/  IADD3.X R248, R248, UR60, RZ, P5, !PT ;  /* 0x0000003cf8f87c10 */ /* 0x008fca000affe4ff */
[----:B------:R1:W-:Y:S01]  /*29d40*/  STL [R1+0xe84], R248 ;  /* 0x000e84f801007387 */ /* 0x0003e20000100800 */
[----:B----4-:R-:W-:-:S03]  /*29d50*/  IADD3.X R246, R246, UR60, RZ, P6, !PT ;  /* 0x0000003cf6f67c10 */ /* 0x010fc6000b7fe4ff */
[----:B-1----:R-:W3:Y:S04]  /*29d60*/  LDL.LU R248, [R1+0xe40] ;  /* 0x000e400001f87983 */ /* 0x002ee80000300800 */
[----:B------:R1:W-:Y:S04]  /*29d70*/  STL [R1+0xe7c], R246 ;  /* 0x000e7cf601007387 */ /* 0x0003e80000100800 */
[----:B-1----:R-:W4:Y:S01]  /*29d80*/  LDL.LU R246, [R1+0xe64] ;  /* 0x000e640001f67983 */ /* 0x002f220000300800 */
[----:B------:R-:W-:Y:S02]  /*29d90*/  IADD3 R252, P5, R252, UR5, RZ ;  /* 0x00000005fcfc7c10 */ /* 0x000fe4000ffbe0ff */
[----:B------:R-:W-:-:S02]  /*29da0*/  IADD3 R251, P6, R251, UR5, RZ ;  /* 0x00000005fbfb7c10 */ /* 0x000fc4000ffde0ff */
[----:B------:R-:W-:Y:S01]  /*29db0*/  IADD3.X R250, R250, UR60, RZ, P1, !PT ;  /* 0x0000003cfafa7c10 */ /* 0x000fe20008ffe4ff */
[----:B------:R-:W-:Y:S04]  /*29dc0*/  STL [R1+0xe58], R252 ;  /* 0x000e58fc01007387 */ /* 0x000fe80000100800 */
[----:B------:R-:W-:Y:S04]  /*29dd0*/  STL [R1+0xe50], R251 ;  /* 0x000e50fb01007387 */ /* 0x000fe80000100800 */
[----:B------:R-:W-:Y:S01]  /*29de0*/  STL [R1+0xe74], R250 ;  /* 0x000e74fa01007387 */ /* 0x000fe20000100800 */
[----:B--2---:R-:W-:-:S05]  /*29df0*/  IADD3 R249, P1, R249, UR5, RZ ;  /* 0x00000005f9f97c10 */ /* 0x004fca000ff3e0ff */
[----:B------:R-:W-:Y:S01]  /*29e00*/  STL [R1+0xe48], R249 ;  /* 0x000e48f901007387 */ /* 0x000fe20000100800 */
[----:B------:R-:W-:-:S05]  /*29e10*/  IADD3.X R247, R247, UR60, RZ, P2, !PT ;  /* 0x0000003cf7f77c10 */ /* 0x000fca00097fe4ff */
[----:B------:R1:W-:Y:S04]  /*29e20*/  STL [R1+0xe6c], R247 ;  /* 0x000e6cf701007387 */ /* 0x0003e80000100800 */
[----:B-1----:R-:W2:Y:S01]  /*29e30*/  LDL.LU R247, [R1+0xe38] ;  /* 0x000e380001f77983 */ /* 0x002ea20000300800 */
[----:B---3--:R-:W-:-:S03]  /*29e40*/  IADD3 R248, P2, R248, UR5, RZ ;  /* 0x00000005f8f87c10 */ /* 0x008fc6000ff5e0ff */
[----:B------:R-:W3:Y:S04]  /*29e50*/  LDL.LU R252, [R1+0xe5c] ;  /* 0x000e5c0001fc7983 */ /* 0x000ee80000300800 */
[----:B------:R1:W-:Y:S01]  /*29e60*/  STL [R1+0xe40], R248 ;  /* 0x000e40f801007387 */ /* 0x0003e20000100800 */
[----:B----4-:R-:W-:-:S03]  /*29e70*/  IADD3.X R246, R246, UR60, RZ, P3, !PT ;  /* 0x0000003cf6f67c10 */ /* 0x010fc60009ffe4ff */
[----:B-1----:R-:W4:Y:S04]  /*29e80*/  LDL.LU R248, [R1+0xe30] ;  /* 0x000e300001f87983 */ /* 0x002f280000300800 */
[----:B------:R-:W4:Y:S04]  /*29e90*/  LDL.LU R251, [R1+0xe54] ;  /* 0x000e540001fb7983 */ /* 0x000f280000300800 */
[----:B------:R-:W4:Y:S04]  /*29ea0*/  LDL.LU R250, [R1+0xe28] ;  /* 0x000e280001fa7983 */ /* 0x000f280000300800 */
[----:B------:R1:W-:Y:S04]  /*29eb0*/  STL [R1+0xe64], R246 ;  /* 0x000e64f601007387 */ /* 0x0003e80000100800 */
[----:B------:R-:W4:Y:S04]  /*29ec0*/  LDL.LU R249, [R1+0xe4c] ;  /* 0x000e4c0001f97983 */ /* 0x000f280000300800 */
[----:B-1----:R-:W4:Y:S01]  /*29ed0*/  LDL.LU R246, [R1+0xe20] ;  /* 0x000e200001f67983 */ /* 0x002f220000300800 */
[----:B--2---:R-:W-:-:S02]  /*29ee0*/  IADD3 R247, P3, R247, UR5, RZ ;  /* 0x00000005f7f77c10 */ /* 0x004fc4000ff7e0ff */
[----:B---3--:R-:W-:-:S03]  /*29ef0*/  IADD3.X R252, R252, UR60, RZ, P4, !PT ;  /* 0x0000003cfcfc7c10 */ /* 0x008fc6000a7fe4ff */
[----:B------:R1:W-:Y:S04]  /*29f00*/  STL [R1+0xe38], R247 ;  /* 0x000e38f701007387 */ /* 0x0003e80000100800 */
[----:B-1----:R-:W2:Y:S01]  /*29f10*/  LDL.LU R247, [R1+0xe44] ;  /* 0x000e440001f77983 */ /* 0x002ea20000300800 */
[----:B----4-:R-:W-:Y:S02]  /*29f20*/  IADD3 R248, P4, R248, UR5, RZ ;  /* 0x00000005f8f87c10 */ /* 0x010fe4000ff9e0ff */
[----:B------:R-:W-:Y:S02]  /*29f30*/  IADD3.X R251, R251, UR60, RZ, P5, !PT ;  /* 0x0000003cfbfb7c10 */ /* 0x000fe4000affe4ff */
[----:B------:R-:W-:Y:S02]  /*29f40*/  IADD3 R250, P5, R250, UR5, RZ ;  /* 0x00000005fafa7c10 */ /* 0x000fe4000ffbe0ff */
[----:B------:R-:W-:Y:S01]  /*29f50*/  IADD3.X R249, R249, UR60, RZ, P6, !PT ;  /* 0x0000003cf9f97c10 */ /* 0x000fe2000b7fe4ff */
[----:B------:R1:W-:Y:S01]  /*29f60*/  STL [R1+0xe30], R248 ;  /* 0x000e30f801007387 */ /* 0x0003e20000100800 */
[----:B------:R-:W-:-:S03]  /*29f70*/  IADD3 R246, P6, R246, UR5, RZ ;  /* 0x00000005f6f67c10 */ /* 0x000fc6000ffde0ff */
        /* <DEDUP_REMOVED lines=8> */
[----:B--2---:R-:W-:-:S05]  /*2a000*/  IADD3.X R247, R247, UR60, RZ, P1, !PT ;  /* 0x0000003cf7f77c10 */ /* 0x004fca0008ffe4ff */
[----:B------:R1:W-:Y:S04]  /*2a010*/  STL [R1+0xe44], R247 ;  /* 0x000e44f701007387 */ /* 0x0003e80000100800 */
[----:B-1----:R-:W2:Y:S01]  /*2a020*/  LDL.LU R247, [R1+0xe34] ;  /* 0x000e340001f77983 */ /* 0x002ea20000300800 */
[----:B---3--:R-:W-:-:S03]  /*2a030*/  IADD3 R248, P1, R248, UR5, RZ ;  /* 0x00000005f8f87c10 */ /* 0x008fc6000ff3e0ff */
[----:B------:R-:W3:Y:S04]  /*2a040*/  LDL.LU R251, [R1+0xe08] ;  /* 0x000e080001fb7983 */ /* 0x000ee80000300800 */
[----:B------:R-:W3:Y:S04]  /*2a050*/  LDL.LU R250, [R1+0xe2c] ;  /* 0x000e2c0001fa7983 */ /* 0x000ee80000300800 */
[----:B------:R1:W-:Y:S04]  /*2a060*/  STL [R1+0xe18], R248 ;  /* 0x000e18f801007387 */ /* 0x0003e80000100800 */
[----:B------:R-:W3:Y:S01]  /*2a070*/  LDL.LU R249, [R1+0xe00] ;  /* 0x000e000001f97983 */ /* 0x000ee20000300800 */
[----:B----4-:R-:W-:-:S03]  /*2a080*/  IADD3.X R246, R246, UR60, RZ, P2, !PT ;  /* 0x0000003cf6f67c10 */ /* 0x010fc600097fe4ff */
[----:B-1----:R-:W4:Y:S04]  /*2a090*/  LDL.LU R248, [R1+0xe24] ;  /* 0x000e240001f87983 */ /* 0x002f280000300800 */
[----:B------:R1:W-:Y:S04]  /*2a0a0*/  STL [R1+0xe3c], R246 ;  /* 0x000e3cf601007387 */ /* 0x0003e80000100800 */
[----:B-1----:R-:W4:Y:S01]  /*2a0b0*/  LDL.LU R246, [R1+0xdf8] ;  /* 0x000df80001f67983 */ /* 0x002f220000300800 */
[----:B------:R-:W-:Y:S02]  /*2a0c0*/  IADD3 R252, P2, R252, UR5, RZ ;  /* 0x00000005fcfc7c10 */ /* 0x000fe4000ff5e0ff */
[----:B--2---:R-:W-:-:S02]  /*2a0d0*/  IADD3.X R247, R247, UR60, RZ, P3, !PT ;  /* 0x0000003cf7f77c10 */ /* 0x004fc40009ffe4ff */
[----:B---3--:R-:W-:Y:S02]  /*2a0e0*/  IADD3 R251, P3, R251, UR5, RZ ;  /* 0x00000005fbfb7c10 */ /* 0x008fe4000ff7e0ff */
[----:B------:R-:W-:Y:S01]  /*2a0f0*/  IADD3.X R250, R250, UR60, RZ, P4, !PT ;  /* 0x0000003cfafa7c10 */ /* 0x000fe2000a7fe4ff */
[----:B------:R1:W-:Y:S01]  /*2a100*/  STL [R1+0xe34], R247 ;  /* 0x000e34f701007387 */ /* 0x0003e20000100800 */
[----:B------:R-:W-:-:S03]  /*2a110*/  IADD3 R249, P4, R249, UR5, RZ ;  /* 0x00000005f9f97c10 */ /* 0x000fc6000ff9e0ff */
[----:B-1----:R-:W2:Y:S04]  /*2a120*/  LDL.LU R247, [R1+0xe1c] ;  /* 0x000e1c0001f77983 */ /* 0x002ea80000300800 */
[----:B------:R-:W-:Y:S01]  /*2a130*/  STL [R1+0xe10], R252 ;  /* 0x000e10fc01007387 */ /* 0x000fe20000100800 */
[----:B----4-:R-:W-:-:S03]  /*2a140*/  IADD3.X R248, R248, UR60, RZ, P5, !PT ;  /* 0x0000003cf8f87c10 */ /* 0x010fc6000affe4ff */
        /* <DEDUP_REMOVED lines=13> */
[----:B------:R-:W2:Y:S04]  /*2a220*/  LDL.LU R249, [R1+0xe04] ;  /* 0x000e040001f97983 */ /* 0x000ea80000300800 */
[----:B-1----:R-:W2:Y:S01]  /*2a230*/  LDL.LU R247, [R1+0xdd8] ;  /* 0x000dd80001f77983 */ /* 0x002ea20000300800 */
[----:B---3--:R-:W-:Y:S02]  /*2a240*/  IADD3 R248, P6, R248, UR5, RZ ;  /* 0x00000005f8f87c10 */ /* 0x008fe4000ffde0ff */
[----:B----4-:R-:W-:-:S03]  /*2a250*/  IADD3.X R252, R252, UR60, RZ, P1, !PT ;  /* 0x0000003cfcfc7c10 */ /* 0x010fc60008ffe4ff */
[----:B------:R1:W-:Y:S01]  /*2a260*/  STL [R1+0xdf0], R248 ;  /* 0x000df0f801007387 */ /* 0x0003e20000100800 */
[----:B------:R-:W-:-:S03]  /*2a270*/  IADD3 R246, P1, R246, UR5, RZ ;  /* 0x00000005f6f67c10 */ /* 0x000fc6000ff3e0ff */
[----:B-1----:R-:W3:Y:S04]  /*2a280*/  LDL.LU R248, [R1+0xdfc] ;  /* 0x000dfc0001f87983 */ /* 0x002ee80000300800 */
        /* <DEDUP_REMOVED lines=9> */
[----:B------:R-:W-:-:S05]  /*2a320*/  IADD3 R247, P3, R247, UR5, RZ ;  /* 0x00000005f7f77c10 */ /* 0x000fca000ff7e0ff */
[----:B------:R1:W-:Y:S04]  /*2a330*/  STL [R1+0xdd8], R247 ;  /* 0x000dd8f701007387 */ /* 0x0003e80000100800 */
[----:B-1----:R-:W2:Y:S04]  /*2a340*/  LDL.LU R247, [R1+0xdf4] ;  /* 0x000df40001f77983 */ /* 0x002ea80000300800 */
[----:B------:R-:W2:Y:S01]  /*2a350*/  LDL.LU R252, [R1+0xdc8] ;  /* 0x000dc80001fc7983 */ /* 0x000ea20000300800 */
[----:B---3--:R-:W-:-:S05]  /*2a360*/  IADD3.X R248, R248, UR60, RZ, P4, !PT ;  /* 0x0000003cf8f87c10 */ /* 0x008fca000a7fe4ff */
[----:B------:R1:W-:Y:S01]  /*2a370*/  STL [R1+0xdfc], R248 ;  /* 0x000dfcf801007387 */ /* 0x0003e20000100800 */
[----:B----4-:R-:W-:-:S03]  /*2a380*/  IADD3 R246, P4, R246, UR5, RZ ;  /* 0x00000005f6f67c10 */ /* 0x010fc6000ff9e0ff */
[----:B-1----:R-:W3:Y:S04]  /*2a390*/  LDL.LU R248, [R1+0xdec] ;  /* 0x000dec0001f87983 */ /* 0x002ee80000300800 */
[----:B------:R-:W4:Y:S04]  /*2a3a0*/  LDL.LU R251, [R1+0xdc0] ;  /* 0x000dc00001fb7983 */ /* 0x000f280000300800 */
[----:B------:R-:W4:Y:S04]  /*2a3b0*/  LDL.LU R250, [R1+0xde4] ;  /* 0x000de40001fa7983 */ /* 0x000f280000300800 */
[----:B------:R1:W-:Y:S04]  /*2a3c0*/  STL [R1+0xdd0], R246 ;  /* 0x000dd0f601007387 */ /* 0x0003e80000100800 */
[----:B------:R-:W4:Y:S04]  /*2a3d0*/  LDL.LU R249, [R1+0xdb8] ;  /* 0x000db80001f97983 */ /* 0x000f280000300800 */
[----:B-1----:R-:W4:Y:S01]  /*2a3e0*/  LDL.LU R246, [R1+0xddc] ;  /* 0x000ddc0001f67983 */ /* 0x002f220000300800 */
[----:B--2---:R-:W-:-:S02]  /*2a3f0*/  IADD3.X R247, R247, UR60, RZ, P5, !PT ;  /* 0x0000003cf7f77c10 */ /* 0x004fc4000affe4ff */
[----:B------:R-:W-:-:S03]  /*2a400*/  IADD3 R252, P5, R252, UR5, RZ ;  /* 0x00000005fcfc7c10 */ /* 0x000fc6000ffbe0ff */
[----:B------:R1:W-:Y:S04]  /*2a410*/  STL [R1+0xdf4], R247 ;  /* 0x000df4f701007387 */ /* 0x0003e80000100800 */
[----:B-1----:R-:W2:Y:S01]  /*2a420*/  LDL.LU R247, [R1+0xdb0] ;  /* 0x000db00001f77983 */ /* 0x002ea20000300800 */
[----:B---3--:R-:W-:Y:S02]  /*2a430*/  IADD3.X R248, R248, UR60, RZ, P6, !PT ;  /* 0x0000003cf8f87c10 */ /* 0x008fe4000b7fe4ff */
[----:B----4-:R-:W-:Y:S02]  /*2a440*/  IADD3 R251, P6, R251, UR5, RZ ;  /* 0x00000005fbfb7c10 */ /* 0x010fe4000ffde0ff */
[----:B------:R-:W-:Y:S01]  /*2a450*/  IADD3.X R250, R250, UR60, RZ, P1, !PT ;  /* 0x0000003cfafa7c10 */ /* 0x000fe20008ffe4ff */
[----:B------:R1:W-:Y:S01]  /*2a460*/  STL [R1+0xdec], R248 ;  /* 0x000decf801007387 */ /* 0x0003e20000100800 */
[----:B------:R-:W-:-:S02]  /*2a470*/  IADD3 R249, P1, R249, UR5, RZ ;  /* 0x00000005f9f97c10 */ /* 0x000fc4000ff3e0ff */
[----:B------:R-:W-:Y:S01]  /*2a480*/  IADD3.X R246, R246, UR60, RZ, P2, !PT ;  /* 0x0000003cf6f67c10 */ /* 0x000fe200097fe4ff */
        /* <DEDUP_REMOVED lines=9> */
[----:B------:R1:W-:Y:S04]  /*2a520*/  STL [R1+0xdb0], R247 ;  /* 0x000db0f701007387 */ /* 0x0003e80000100800 */
[----:B-1----:R-:W2:Y:S04]  /*2a530*/  LDL.LU R247, [R1+0xda0] ;  /* 0x000da00001f77983 */ /* 0x002ea80000300800 */
[----:B------:R-:W2:Y:S01]  /*2a540*/  LDL.LU R251, [R1+0xdc4] ;  /* 0x000dc40001fb7983 */ /* 0x000ea20000300800 */
[----:B---3--:R-:W-:-:S03]  /*2a550*/  IADD3.X R248, R248, UR60, RZ, P3, !PT ;  /* 0x0000003cf8f87c10 */ /* 0x008fc60009ffe4ff */
        /* <DEDUP_REMOVED lines=9> */
[----:B------:R-:W-:Y:S02]  /*2a5f0*/  IADD3.X R251, R251, UR60, RZ, P5, !PT ;  /* 0x0000003cfbfb7c10 */ /* 0x000fe4000affe4ff */
[----:B---3--:R-:W-:Y:S01]  /*2a600*/  IADD3 R250, P5, R250, UR5, RZ ;  /* 0x00000005fafa7c10 */ /* 0x008fe2000ffbe0ff */
[----:B------:R1:W-:Y:S01]  /*2a610*/  STL [R1+0xda0], R247 ;  /* 0x000da0f701007387 */ /* 0x0003e20000100800 */
[----:B------:R-:W-:-:S03]  /*2a620*/  IADD3.X R249, R249, UR60, RZ, P6, !PT ;  /* 0x0000003cf9f97c10 */ /* 0x000fc6000b7fe4ff */
[----:B-1----:R-:W2:Y:S04]  /*2a630*/  LDL.LU R247, [R1+0xd88] ;  /* 0x000d880001f77983 */ /* 0x002ea80000300800 */
[----:B------:R-:W-:Y:S01]  /*2a640*/  STL [R1+0xdcc], R252 ;  /* 0x000dccfc01007387 */ /* 0x000fe20000100800 */
[----:B----4-:R-:W-:-:S03]  /*2a650*/  IADD3 R248, P6, R248, UR5, RZ ;  /* 0x00000005f8f87c10 */ /* 0x010fc6000ffde0ff */
        /* <DEDUP_REMOVED lines=31> */
[----:B-1----:R-:W2:Y:S04]  /*2a850*/  LDL.LU R247, [R1+0xd60] ;  /* 0x000d600001f77983 */ /* 0x002ea80000300800 */
[----:B------:R-:W2:Y:S01]  /*2a860*/  LDL.LU R252, [R1+0xd84] ;  /* 0x000d840001fc7983 */ /* 0x000ea20000300800 */
[----:B---3--:R-:W-:-:S05]  /*2a870*/  IADD3 R248, P5, R248, UR5, RZ ;  /* 0x00000005f8f87c10 */ /* 0x008fca000ffbe0ff */
[----:B------:R1:W-:Y:S01]  /*2a880*/  STL [R1+0xd68], R248 ;  /* 0x000d68f801007387 */ /* 0x0003e20000100800 */
[----:B----4-:R-:W-:-:S03]  /*2a890*/  IADD3.X R246, R246, UR60, RZ, P6, !PT ;  /* 0x0000003cf6f67c10 */ /* 0x010fc6000b7fe4ff */
[----:B-1----:R-:W3:Y:S04]  /*2a8a0*/  LDL.LU R248, [R1+0xd58] ;  /* 0x000d580001f87983 */ /* 0x002ee80000300800 */
[----:B------:R-:W4:Y:S04]  /*2a8b0*/  LDL.LU R251, [R1+0xd7c] ;  /* 0x000d7c0001fb7983 */ /* 0x000f280000300800 */
[----:B------:R-:W4:Y:S04]  /*2a8c0*/  LDL.LU R250, [R1+0xd50] ;  /* 0x000d500001fa7983 */ /* 0x000f280000300800 */
[----:B------:R1:W-:Y:S04]  /*2a8d0*/  STL [R1+0xd8c], R246 ;  /* 0x000d8cf601007387 */ /* 0x0003e80000100800 */
[----:B------:R-:W4:Y:S04]  /*2a8e0*/  LDL.LU R249, [R1+0xd74] ;  /* 0x000d740001f97983 */ /* 0x000f280000300800 */
[----:B-1----:R-:W4:Y:S01]  /*2a8f0*/  LDL.LU R246, [R1+0xd48] ;  /* 0x000d480001f67983 */ /* 0x002f220000300800 */
[----:B--2---:R-:W-:-:S02]  /*2a900*/  IADD3 R247, P6, R247, UR5, RZ ;  /* 0x00000005f7f77c10 */ /* 0x004fc4000ffde0ff */
[----:B------:R-:W-:-:S03]  /*2a910*/  IADD3.X R252, R252, UR60, RZ, P1, !PT ;  /* 0x0000003cfcfc7c10 */ /* 0x000fc60008ffe4ff */
[----:B------:R1:W-:Y:S04]  /*2a920*/  STL [R1+0xd60], R247 ;  /* 0x000d60f701007387 */ /* 0x0003e80000100800 */
[----:B-1----:R-:W2:Y:S01]  /*2a930*/  LDL.LU R247, [R1+0xd6c] ;  /* 0x000d6c0001f77983 */ /* 0x002ea20000300800 */
[----:B---3--:R-:W-:Y:S02]  /*2a940*/  IADD3 R248, P1, R248, UR5, RZ ;  /* 0x00000005f8f87c10 */ /* 0x008fe4000ff3e0ff */
[----:B----4-:R-:W-:Y:S02]  /*2a950*/  IADD3.X R251, R251, UR60, RZ, P2, !PT ;  /* 0x0000003cfbfb7c10 */ /* 0x010fe400097fe4ff */
[----:B------:R-:W-:Y:S01]  /*2a960*/  IADD3 R250, P2, R250, UR5, RZ ;  /* 0x00000005fafa7c10 */ /* 0x000fe2000ff5e0ff */
[----:B------:R1:W-:Y:S01]  /*2a970*/  STL [R1+0xd58], R248 ;  /* 0x000d58f801007387 */ /* 0x0003e20000100800 */
[----:B------:R-:W-:-:S02]  /*2a980*/  IADD3.X R249, R249, UR60, RZ, P3, !PT ;  /* 0x0000003cf9f97c10 */ /* 0x000fc40009ffe4ff */
[----:B------:R-:W-:Y:S01]  /*2a990*/  IADD3 R246, P3, R246, UR5, RZ ;  /* 0x00000005f6f67c10 */ /* 0x000fe2000ff7e0ff */
        /* <DEDUP_REMOVED lines=10> */
[----:B-1----:R-:W2:Y:S04]  /*2aa40*/  LDL.LU R247, [R1+0xd5c] ;  /* 0x000d5c0001f77983 */ /* 0x002ea80000300800 */
[----:B------:R-:W2:Y:S04]  /*2aa50*/  LDL.LU R251, [R1+0xd30] ;  /* 0x000d300001fb7983 */ /* 0x000ea80000300800 */
[----:B------:R-:W2:Y:S01]  /*2aa60*/  LDL.LU R250, [R1+0xd54] ;  /* 0x000d540001fa7983 */ /* 0x000ea20000300800 */
[----:B---3--:R-:W-:-:S05]  /*2aa70*/  IADD3 R248, P4, R248, UR5, RZ ;  /* 0x00000005f8f87c10 */ /* 0x008fca000ff9e0ff */
        /* <DEDUP_REMOVED lines=8> */
[----:B------:R-:W-:Y:S02]  /*2ab00*/  IADD3 R251, P6, R251, UR5, RZ ;  /* 0x00000005fbfb7c10 */ /* 0x000fe4000ffde0ff */
[----:B------:R-:W-:Y:S01]  /*2ab10*/  IADD3.X R250, R250, UR60, RZ, P1, !PT ;  /* 0x0000003cfafa7c10 */ /* 0x000fe20008ffe4ff */
[----:B------:R1:W-:Y:S01]  /*2ab20*/  STL [R1+0xd5c], R247 ;  /* 0x000d5cf701007387 */ /* 0x0003e20000100800 */
[----:B---3--:R-:W-:-:S03]  /*2ab30*/  IADD3 R249, P1, R249, UR5, RZ ;  /* 0x00000005f9f97c10 */ /* 0x008fc6000ff3e0ff */
[----:B-1----:R-:W2:Y:S04]  /*2ab40*/  LDL.LU R247, [R1+0xd44] ;  /* 0x000d440001f77983 */ /* 0x002ea80000300800 */
[----:B------:R-:W-:Y:S04]  /*2ab50*/  STL [R1+0xd38], R252 ;  /* 0x000d38fc01007387 */ /* 0x000fe80000100800 */
[----:B------:R-:W-:Y:S01]  /*2ab60*/  STL [R1+0xd30], R251 ;  /* 0x000d30fb01007387 */ /* 0x000fe20000100800 */
[----:B----4-:R-:W-:-:S03]  /*2ab70*/  IADD3.X R248, R248, UR60, RZ, P2, !PT ;  /* 0x0000003cf8f87c10 */ /* 0x010fc600097fe4ff */
        /* <DEDUP_REMOVED lines=62> */
[----:B------:R-:W2:Y:S04]  /*2af60*/  LDL.LU R251, [R1+0xcec] ;  /* 0x000cec0001fb7983 */ /* 0x000ea80000300800 */
[----:B------:R-:W2:Y:S01]  /*2af70*/  LDL.LU R250, [R1+0xcc0] ;  /* 0x000cc00001fa7983 */ /* 0x000ea20000300800 */
[----:B---3--:R-:W-:-:S05]  /*2af80*/  IADD3.X R248, R248, UR60, RZ, P6, !PT ;  /* 0x0000003cf8f87c10 */ /* 0x008fca000b7fe4ff */
        /* <DEDUP_REMOVED lines=9> */
[----:B------:R-:W-:Y:S01]  /*2b020*/  IADD3 R250, P2, R250, UR5, RZ ;  /* 0x00000005fafa7c10 */ /* 0x000fe2000ff5e0ff */
[----:B------:R1:W-:Y:S01]  /*2b030*/  STL [R1+0xcc8], R247 ;  /* 0x000cc8f701007387 */ /* 0x0003e20000100800 */
[----:B---3--:R-:W-:-:S03]  /*2b040*/  IADD3.X R249, R249, UR60, RZ, P3, !PT ;  /* 0x0000003cf9f97c10 */ /* 0x008fc60009ffe4ff */
[----:B-1----:R-:W2:Y:S04]  /*2b050*/  LDL.LU R247, [R1+0xcb0] ;  /* 0x000cb00001f77983 */ /* 0x002ea80000300800 */
[----:B------:R-:W-:Y:S04]  /*2b060*/  STL [R1+0xcf4], R252 ;  /* 0x000cf4fc01007387 */ /* 0x000fe80000100800 */
[----:B------:R-:W-:Y:S01]  /*2b070*/  STL [R1+0xcec], R251 ;  /* 0x000cecfb01007387 */ /* 0x000fe20000100800 */
[----:B----4-:R-:W-:-:S03]  /*2b080*/  IADD3 R248, P3, R248, UR5, RZ ;  /* 0x00000005f8f87c10 */ /* 0x010fc6000ff7e0ff */
        /* <DEDUP_REMOVED lines=78> */
[----:B------:R1:W-:Y:S04]  /*2b570*/  STL [R1+0xc60], R252 ;  /* 0x000c60fc01007387 */ /* 0x0003e80000100800 */
[----:B------:R3:W-:Y:S04]  /*2b580*/  STL [R1+0xc58], R251 ;  /* 0x000c58fb01007387 */ /* 0x0007e80000100800 */
[----:B------:R-:W-:Y:S01]  /*2b590*/  STL [R1+0xc7c], R250 ;  /* 0x000c7cfa01007387 */ /* 0x000fe20000100800 */
[----:B----4-:R-:W-:-:S03]  /*2b5a0*/  IADD3.X R248, R248, UR60, RZ, P5, !PT ;  /* 0x0000003cf8f87c10 */ /* 0x010fc6000affe4ff */
[----:B------:R-:W-:Y:S04]  /*2b5b0*/  STL [R1+0xc50], R249 ;  /* 0x000c50f901007387 */ /* 0x000fe80000100800 */
[----:B-1----:R-:W4:Y:S04]  /*2b5c0*/  LDL.LU R252, [R1+0xc40] ;  /* 0x000c400001fc7983 */ /* 0x002f280000300800 */
[----:B------:R-:W-:Y:S04]  /*2b5d0*/  STL [R1+0xc74], R248 ;  /* 0x000c74f801007387 */ /* 0x000fe80000100800 */
[----:B---3--:R-:W3:Y:S01]  /*2b5e0*/  LDL.LU R251, [R1+0xc64] ;  /* 0x000c640001fb7983 */ /* 0x008ee20000300800 */
[----:B------:R-:W-:-:S05]  /*2b5f0*/  IADD3 R246, P5, R246, UR5, RZ ;  /* 0x00000005f6f67c10 */ /* 0x000fca000ffbe0ff */
[----:B------:R1:W-:Y:S04]  /*2b600*/  STL [R1+0xc48], R246 ;  /* 0x000c48f601007387 */ /* 0x0003e80000100800 */
[----:B-1----:R-:W3:Y:S04]  /*2b610*/  LDL.LU R246, [R1+0xc38] ;  /* 0x000c380001f67983 */ /* 0x002ee80000300800 */
[----:B------:R-:W3:Y:S04]  /*2b620*/  LDL.LU R250, [R1+0xc5c] ;  /* 0x000c5c0001fa7983 */ /* 0x000ee80000300800 */
[----:B------:R-:W3:Y:S01]  /*2b630*/  LDL.LU R249, [R1+0xc30] ;  /* 0x000c300001f97983 */ /* 0x000ee20000300800 */
[----:B--2---:R-:W-:-:S05]  /*2b640*/  IADD3.X R247, R247, UR60, RZ, P6, !PT ;  /* 0x0000003cf7f77c10 */ /* 0x004fca000b7fe4ff */
[----:B------:R1:W-:Y:S04]  /*2b650*/  STL [R1+0xc6c], R247 ;  /* 0x000c6cf701007387 */ /* 0x0003e80000100800 */
[----:B------:R-:W2:Y:S01]  /*2b660*/  LDL.LU R248, [R1+0xc54] ;  /* 0x000c540001f87983 */ /* 0x000ea20000300800 */
[----:B----4-:R-:W-:Y:S02]  /*2b670*/  IADD3 R252, P6, R252, UR5, RZ ;  /* 0x00000005fcfc7c10 */ /* 0x010fe4000ffde0ff */
[----:B---3--:R-:W-:Y:S01]  /*2b680*/  IADD3.X R251, R251, UR60, RZ, P1, !PT ;  /* 0x0000003cfbfb7c10 */ /* 0x008fe20008ffe4ff */
[----:B-1----:R-:W3:Y:S04]  /*2b690*/  LDL.LU R247, [R1+0xc28] ;  /* 0x000c280001f77983 */ /* 0x002ee80000300800 */
[----:B------:R-:W-:Y:S01]  /*2b6a0*/  STL [R1+0xc40], R252 ;  /* 0x000c40fc01007387 */ /* 0x000fe20000100800 */
[----:B------:R-:W-:-:S05]  /*2b6b0*/  IADD3 R246, P1, R246, UR5, RZ ;  /* 0x00000005f6f67c10 */ /* 0x000fca000ff3e0ff */
[----:B------:R1:W-:Y:S04]  /*2b6c0*/  STL [R1+0xc38], R246 ;  /* 0x000c38f601007387 */ /* 0x0003e80000100800 */
[----:B-1----:R-:W4:Y:S01]  /*2b6d0*/  LDL.LU R246, [R1+0xc4c] ;  /* 0x000c4c0001f67983 */ /* 0x002f220000300800 */
[----:B------:R-:W-:Y:S02]  /*2b6e0*/  IADD3.X R250, R250, UR60, RZ, P2, !PT ;  /* 0x0000003cfafa7c10 */ /* 0x000fe400097fe4ff */
[----:B------:R-:W-:Y:S01]  /*2b6f0*/  IADD3 R249, P2, R249, UR5, RZ ;  /* 0x00000005f9f97c10 */ /* 0x000fe2000ff5e0ff */
[----:B------:R1:W-:Y:S04]  /*2b700*/  STL [R1+0xc64], R251 ;  /* 0x000c64fb01007387 */ /* 0x0003e80000100800 */
[----:B------:R-:W-:Y:S04]  /*2b710*/  STL [R1+0xc5c], R250 ;  /* 0x000c5cfa01007387 */ /* 0x000fe80000100800 */
[----:B------:R-:W-:Y:S01]  /*2b720*/  STL [R1+0xc30], R249 ;  /* 0x000c30f901007387 */ /* 0x000fe20000100800 */
[----:B--2---:R-:W-:-:S05]  /*2b730*/  IADD3.X R248, R248, UR60, RZ, P3, !PT ;  /* 0x0000003cf8f87c10 */ /* 0x004fca0009ffe4ff */
[----:B------:R-:W-:Y:S04]  /*2b740*/  STL [R1+0xc54], R248 ;  /* 0x000c54f801007387 */ /* 0x000fe80000100800 */
[----:B------:R-:W2:Y:S04]  /*2b750*/  LDL.LU R8, [R1+0xc20] ;  /* 0x000c200001087983 */ /* 0x000ea80000300800 */
[----:B------:R-:W2:Y:S01]  /*2b760*/  LDL.LU R252, [R1+0xc44] ;  /* 0x000c440001fc7983 */ /* 0x000ea20000300800 */
[----:B---3--:R-:W-:-:S05]  /*2b770*/  IADD3 R247, P3, R247, UR5, RZ ;  /* 0x00000005f7f77c10 */ /* 0x008fca000ff7e0ff */
[----:B------:R3:W-:Y:S04]  /*2b780*/  STL [R1+0xc28], R247 ;  /* 0x000c28f701007387 */ /* 0x0007e80000100800 */
[----:B-1----:R-:W2:Y:S04]  /*2b790*/  LDL.LU R251, [R1+0xc18] ;  /* 0x000c180001fb7983 */ /* 0x002ea80000300800 */
[----:B---3--:R-:W3:Y:S04]  /*2b7a0*/  LDL.LU R247, [R1+0xc3c] ;  /* 0x000c3c0001f77983 */ /* 0x008ee80000300800 */
[----:B------:R-:W3:Y:S04]  /*2b7b0*/  LDL.LU R250, [R1+0xc10] ;  /* 0x000c100001fa7983 */ /* 0x000ee80000300800 */
[----:B------:R-:W3:Y:S01]  /*2b7c0*/  LDL.LU R249, [R1+0xc34] ;  /* 0x000c340001f97983 */ /* 0x000ee20000300800 */
[----:B----4-:R-:W-:-:S05]  /*2b7d0*/  IADD3.X R246, R246, UR60, RZ, P4, !PT ;  /* 0x0000003cf6f67c10 */ /* 0x010fca000a7fe4ff */
[----:B------:R1:W-:Y:S04]  /*2b7e0*/  STL [R1+0xc4c], R246 ;  /* 0x000c4cf601007387 */ /* 0x0003e80000100800 */
[----:B------:R-:W4:Y:S04]  /*2b7f0*/  LDL.LU R248, [R1+0xc08] ;  /* 0x000c080001f87983 */ /* 0x000f280000300800 */
[----:B-1----:R-:W4:Y:S01]  /*2b800*/  LDL.LU R246, [R1+0xc2c] ;  /* 0x000c2c0001f67983 */ /* 0x002f220000300800 */
[----:B--2---:R-:W-:Y:S02]  /*2b810*/  IADD3 R8, P4, R8, UR5, RZ ;  /* 0x0000000508087c10 */ /* 0x004fe4000ff9e0ff */
[----:B------:R-:W-:-:S03]  /*2b820*/  IADD3.X R252, R252, UR60, RZ, P5, !PT ;  /* 0x0000003cfcfc7c10 */ /* 0x000fc6000affe4ff */
[----:B------:R-:W-:Y:S01]  /*2b830*/  STL [R1+0xc20], R8 ;  /* 0x000c200801007387 */ /* 0x000fe20000100800 */
[----:B------:R-:W-:Y:S02]  /*2b840*/  IADD3 R251, P5, R251, UR5, RZ ;  /* 0x00000005fbfb7c10 */ /* 0x000fe4000ffbe0ff */
[----:B---3--:R-:W-:Y:S02]  /*2b850*/  IADD3.X R247, R247, UR60, RZ, P6, !PT ;  /* 0x0000003cf7f77c10 */ /* 0x008fe4000b7fe4ff */
[----:B------:R-:W-:Y:S02]  /*2b860*/  IADD3 R250, P6, R250, UR5, RZ ;  /* 0x00000005fafa7c10 */ /* 0x000fe4000ffde0ff */
[----:B------:R-:W-:Y:S01]  /*2b870*/  IADD3.X R249, R249, UR60, RZ, P1, !PT ;  /* 0x0000003cf9f97c10 */ /* 0x000fe20008ffe4ff */
[----:B------:R1:W-:Y:S04]  /*2b880*/  STL [R1+0xc3c], R247 ;  /* 0x000c3cf701007387 */ /* 0x0003e80000100800 */
[----:B------:R2:W-:Y:S04]  /*2b890*/  STL [R1+0xc44], R252 ;  /* 0x000c44fc01007387 */ /* 0x0005e80000100800 */
[----:B-1----:R-:W3:Y:S04]  /*2b8a0*/  LDL.LU R247, [R1+0xc00] ;  /* 0x000c000001f77983 */ /* 0x002ee80000300800 */
[----:B------:R1:W-:Y:S04]  /*2b8b0*/  STL [R1+0xc18], R251 ;  /* 0x000c18fb01007387 */ /* 0x0003e80000100800 */
[----:B------:R-:W-:Y:S04]  /*2b8c0*/  STL [R1+0xc10], R250 ;  /* 0x000c10fa01007387 */ /* 0x000fe80000100800 */
[----:B------:R-:W-:Y:S01]  /*2b8d0*/  STL [R1+0xc34], R249 ;  /* 0x000c34f901007387 */ /* 0x000fe20000100800 */
[----:B----4-:R-:W-:-:S05]  /*2b8e0*/  IADD3 R248, P1, R248, UR5, RZ ;  /* 0x00000005f8f87c10 */ /* 0x010fca000ff3e0ff */
[----:B------:R-:W-:Y:S04]  /*2b8f0*/  STL [R1+0xc08], R248 ;  /* 0x000c08f801007387 */ /* 0x000fe80000100800 */
[----:B------:R-:W4:Y:S04]  /*2b900*/  LDL.LU R8, [R1+0xc24] ;  /* 0x000c240001087983 */ /* 0x000f280000300800 */
[----:B--2---:R-:W2:Y:S01]  /*2b910*/  LDL.LU R252, [R1+0xbf8] ;  /* 0x000bf80001fc7983 */ /* 0x004ea20000300800 */
[----:B------:R-:W-:-:S05]  /*2b920*/  IADD3.X R246, R246, UR60, RZ, P2, !PT ;  /* 0x0000003cf6f67c10 */ /* 0x000fca00097fe4ff */
[----:B------:R0:W-:Y:S04]  /*2b930*/  STL [R1+0xc2c], R246 ;  /* 0x000c2cf601007387 */ /* 0x0001e80000100800 */
[----:B-1----:R-:W2:Y:S04]  /*2b940*/  LDL.LU R251, [R1+0xc1c] ;  /* 0x000c1c0001fb7983 */ /* 0x002ea80000300800 */
[----:B0-----:R-:W2:Y:S04]  /*2b950*/  LDL.LU R246, [R1+0xbf0] ;  /* 0x000bf00001f67983 */ /* 0x001ea80000300800 */
[----:B------:R-:W2:Y:S04]  /*2b960*/  LDL.LU R250, [R1+0xc14] ;  /* 0x000c140001fa7983 */ /* 0x000ea80000300800 */
[----:B------:R-:W2:Y:S01]  /*2b970*/  LDL.LU R249, [R1+0xbe8] ;  /* 0x000be80001f97983 */ /* 0x000ea20000300800 */
[----:B---3--:R-:W-:-:S05]  /*2b980*/  IADD3 R247, P2, R247, UR5, RZ ;  /* 0x00000005f7f77c10 */ /* 0x008fca000ff5e0ff */
[----:B------:R0:W-:Y:S04]  /*2b990*/  STL [R1+0xc00], R247 ;  /* 0x000c00f701007387 */ /* 0x0001e80000100800 */
[----:B------:R-:W3:Y:S04]  /*2b9a0*/  LDL.LU R248, [R1+0xc0c] ;  /* 0x000c0c0001f87983 */ /* 0x000ee80000300800 */
[----:B0-----:R-:W3:Y:S01]  /*2b9b0*/  LDL.LU R247, [R1+0xbe0] ;  /* 0x000be00001f77983 */ /* 0x001ee20000300800 */
[----:B----4-:R-:W-:Y:S02]  /*2b9c0*/  IADD3.X R8, R8, UR60, RZ, P3, !PT ;  /* 0x0000003c08087c10 */ /* 0x010fe40009ffe4ff */
[----:B--2---:R-:W-:-:S02]  /*2b9d0*/  IADD3 R252, P3, R252, UR5, RZ ;  /* 0x00000005fcfc7c10 */ /* 0x004fc4000ff7e0ff */
[----:B------:R-:W-:Y:S01]  /*2b9e0*/  IADD3.X R251, R251, UR60, RZ, P4, !PT ;  /* 0x0000003cfbfb7c10 */ /* 0x000fe2000a7fe4ff */
[----:B------:R-:W-:Y:S01]  /*2b9f0*/  STL [R1+0xc24], R8 ;  /* 0x000c240801007387 */ /* 0x000fe20000100800 */
[----:B------:R-:W-:-:S05]  /*2ba00*/  IADD3 R246, P4, R246, UR5, RZ ;  /* 0x00000005f6f67c10 */ /* 0x000fca000ff9e0ff */
[----:B------:R0:W-:Y:S04]  /*2ba10*/  STL [R1+0xbf0], R246 ;  /* 0x000bf0f601007387 */ /* 0x0001e80000100800 */
[----:B------:R1:W-:Y:S04]  /*2ba20*/  STL [R1+0xbf8], R252 ;  /* 0x000bf8fc01007387 */ /* 0x0003e80000100800 */
[----:B0-----:R-:W2:Y:S01]  /*2ba30*/  LDL.LU R246, [R1+0xc04] ;  /* 0x000c040001f67983 */ /* 0x001ea20000300800 */
[----:B------:R-:W-:Y:S02]  /*2ba40*/  IADD3.X R250, R250, UR60, RZ, P5, !PT ;  /* 0x0000003cfafa7c10 */ /* 0x000fe4000affe4ff */
[----:B------:R-:W-:Y:S01]  /*2ba50*/  IADD3 R249, P5, R249, UR5, RZ ;  /* 0x00000005f9f97c10 */ /* 0x000fe2000ffbe0ff */
[----:B------:R0:W-:Y:S04]  /*2ba60*/  STL [R1+0xc1c], R251 ;  /* 0x000c1cfb01007387 */ /* 0x0001e80000100800 */
[----:B------:R-:W-:Y:S04]  /*2ba70*/  STL [R1+0xc14], R250 ;  /* 0x000c14fa01007387 */ /* 0x000fe80000100800 */
[----:B------:R-:W-:Y:S01]  /*2ba80*/  STL [R1+0xbe8], R249 ;  /* 0x000be8f901007387 */ /* 0x000fe20000100800 */
[----:B---3--:R-:W-:-:S05]  /*2ba90*/  IADD3.X R248, R248, UR60, RZ, P6, !PT ;  /* 0x0000003cf8f87c10 */ /* 0x008fca000b7fe4ff */
[----:B------:R-:W-:Y:S04]  /*2baa0*/  STL [R1+0xc0c], R248 ;  /* 0x000c0cf801007387 */ /* 0x000fe80000100800 */
[----:B------:R-:W3:Y:S04]  /*2bab0*/  LDL.LU R8, [R1+0xbd8] ;  /* 0x000bd80001087983 */ /* 0x000ee80000300800 */
[----:B-1----:R-:W4:Y:S01]  /*2bac0*/  LDL.LU R252, [R1+0xbfc] ;  /* 0x000bfc0001fc7983 */ /* 0x002f220000300800 */
[----:B------:R-:W-:-:S05]  /*2bad0*/  IADD3 R247, P6, R247, UR5, RZ ;  /* 0x00000005f7f77c10 */ /* 0x000fca000ffde0ff */
[----:B------:R1:W-:Y:S04]  /*2bae0*/  STL [R1+0xbe0], R247 ;  /* 0x000be0f701007387 */ /* 0x0003e80000100800 */
[----:B0-----:R-:W4:Y:S04]  /*2baf0*/  LDL.LU R251, [R1+0xbd0] ;  /* 0x000bd00001fb7983 */ /* 0x001f280000300800 */
[----:B-1----:R-:W4:Y:S04]  /*2bb00*/  LDL.LU R247, [R1+0xbf4] ;  /* 0x000bf40001f77983 */ /* 0x002f280000300800 */
[----:B------:R-:W4:Y:S04]  /*2bb10*/  LDL.LU R250, [R1+0xbc8] ;  /* 0x000bc80001fa7983 */ /* 0x000f280000300800 */
[----:B------:R-:W4:Y:S01]  /*2bb20*/  LDL.LU R249, [R1+0xbec] ;  /* 0x000bec0001f97983 */ /* 0x000f220000300800 */
[----:B--2---:R-:W-:-:S05]  /*2bb30*/  IADD3.X R246, R246, UR60, RZ, P1, !PT ;  /* 0x0000003cf6f67c10 */ /* 0x004fca0008ffe4ff */
[----:B------:R0:W-:Y:S04]  /*2bb40*/  STL [R1+0xc04], R246 ;  /* 0x000c04f601007387 */ /* 0x0001e80000100800 */
[----:B------:R-:W2:Y:S04]  /*2bb50*/  LDL.LU R248, [R1+0xbc0] ;  /* 0x000bc00001f87983 */ /* 0x000ea80000300800 */
[----:B0-----:R-:W2:Y:S01]  /*2bb60*/  LDL.LU R246, [R1+0xbe4] ;  /* 0x000be40001f67983 */ /* 0x001ea20000300800 */
[----:B---3--:R-:W-:Y:S02]  /*2bb70*/  IADD3 R8, P1, R8, UR5, RZ ;  /* 0x0000000508087c10 */ /* 0x008fe4000ff3e0ff */
[----:B----4-:R-:W-:-:S03]  /*2bb80*/  IADD3.X R252, R252, UR60, RZ, P2, !PT ;  /* 0x0000003cfcfc7c10 */ /* 0x010fc600097fe4ff */
[----:B------:R-:W-:Y:S01]  /*2bb90*/  STL [R1+0xbd8], R8 ;  /* 0x000bd80801007387 */ /* 0x000fe20000100800 */
[----:B------:R-:W-:Y:S02]  /*2bba0*/  IADD3 R251, P2, R251, UR5, RZ ;  /* 0x00000005fbfb7c10 */ /* 0x000fe4000ff5e0ff */
[----:B------:R-:W-:Y:S02]  /*2bbb0*/  IADD3.X R247, R247, UR60, RZ, P3, !PT ;  /* 0x0000003cf7f77c10 */ /* 0x000fe40009ffe4ff */
[----:B------:R-:W-:Y:S02]  /*2bbc0*/  IADD3 R250, P3, R250, UR5, RZ ;  /* 0x00000005fafa7c10 */ /* 0x000fe4000ff7e0ff */
[----:B------:R-:W-:Y:S01]  /*2bbd0*/  IADD3.X R249, R249, UR60, RZ, P4, !PT ;  /* 0x0000003cf9f97c10 */ /* 0x000fe2000a7fe4ff */
[----:B------:R0:W-:Y:S04]  /*2bbe0*/  STL [R1+0xbf4], R247 ;  /* 0x000bf4f701007387 */ /* 0x0001e80000100800 */
[----:B------:R1:W-:Y:S04]  /*2bbf0*/  STL [R1+0xbfc], R252 ;  /* 0x000bfcfc01007387 */ /* 0x0003e80000100800 */
[----:B0-----:R-:W3:Y:S04]  /*2bc00*/  LDL.LU R247, [R1+0xbb8] ;  /* 0x000bb80001f77983 */ /* 0x001ee80000300800 */
[----:B------:R0:W-:Y:S04]  /*2bc10*/  STL [R1+0xbd0], R251 ;  /* 0x000bd0fb01007387 */ /* 0x0001e80000100800 */
[----:B------:R-:W-:Y:S04]  /*2bc20*/  STL [R1+0xbc8], R250 ;  /* 0x000bc8fa01007387 */ /* 0x000fe80000100800 */
[----:B------:R-:W-:Y:S01]  /*2bc30*/  STL [R1+0xbec], R249 ;  /* 0x000becf901007387 */ /* 0x000fe20000100800 */
[----:B--2---:R-:W-:-:S05]  /*2bc40*/  IADD3 R248, P4, R248, UR5, RZ ;  /* 0x00000005f8f87c10 */ /* 0x004fca000ff9e0ff */
[----:B------:R-:W-:Y:S04]  /*2bc50*/  STL [R1+0xbc0], R248 ;  /* 0x000bc0f801007387 */ /* 0x000fe80000100800 */
[----:B------:R-:W2:Y:S04]  /*2bc60*/  LDL.LU R8, [R1+0xbdc] ;  /* 0x000bdc0001087983 */ /* 0x000ea80000300800 */
[----:B-1----:R-:W4:Y:S01]  /*2bc70*/  LDL.LU R252, [R1+0xbb0] ;  /* 0x000bb00001fc7983 */ /* 0x002f220000300800 */
[----:B------:R-:W-:-:S05]  /*2bc80*/  IADD3.X R246, R246, UR60, RZ, P5, !PT ;  /* 0x0000003cf6f67c10 */ /* 0x000fca000affe4ff */
[----:B------:R1:W-:Y:S04]  /*2bc90*/  STL [R1+0xbe4], R246 ;  /* 0x000be4f601007387 */ /* 0x0003e80000100800 */
[----:B0-----:R-:W4:Y:S04]  /*2bca0*/  LDL.LU R251, [R1+0xbd4] ;  /* 0x000bd40001fb7983 */ /* 0x001f280000300800 */
[----:B-1----:R-:W4:Y:S04]  /*2bcb0*/  LDL.LU R246, [R1+0xba8] ;  /* 0x000ba80001f67983 */ /* 0x002f280000300800 */
[----:B------:R-:W4:Y:S04]  /*2bcc0*/  LDL.LU R250, [R1+0xbcc] ;  /* 0x000bcc0001fa7983 */ /* 0x000f280000300800 */
[----:B------:R-:W4:Y:S01]  /*2bcd0*/  LDL.LU R249, [R1+0xba0] ;  /* 0x000ba00001f97983 */ /* 0x000f220000300800 */
[----:B---3--:R-:W-:-:S05]  /*2bce0*/  IADD3 R247, P5, R247, UR5, RZ ;  /* 0x00000005f7f77c10 */ /* 0x008fca000ffbe0ff */
[----:B------:R0:W-:Y:S04]  /*2bcf0*/  STL [R1+0xbb8], R247 ;  /* 0x000bb8f701007387 */ /* 0x0001e80000100800 */
[----:B------:R-:W3:Y:S04]  /*2bd00*/  LDL.LU R248, [R1+0xbc4] ;  /* 0x000bc40001f87983 */ /* 0x000ee80000300800 */
[----:B0-----:R-:W3:Y:S01]  /*2bd10*/  LDL.LU R247, [R1+0xb98] ;  /* 0x000b980001f77983 */ /* 0x001ee20000300800 */
[----:B--2---:R-:W-:Y:S02]  /*2bd20*/  IADD3.X R8, R8, UR60, RZ, P6, !PT ;  /* 0x0000003c08087c10 */ /* 0x004fe4000b7fe4ff */
[----:B----4-:R-:W-:-:S02]  /*2bd30*/  IADD3 R252, P6, R252, UR5, RZ ;  /* 0x00000005fcfc7c10 */ /* 0x010fc4000ffde0ff */
        /* <DEDUP_REMOVED lines=309> */
[----:B------:R-:W-:Y:S01]  /*2d090*/  STL [R1+0x5f8], R248 ;  /* 0x0005f8f801007387 */ /* 0x000fe20000100800 */
[----:B------:R-:W-:-:S05]  /*2d0a0*/  IADD3.X R246, R246, UR60, RZ, P5, !PT ;  /* 0x0000003cf6f67c10 */ /* 0x000fca000affe4ff */
[----:B------:R2:W-:Y:S04]  /*2d0b0*/  STL [R1+0x61c], R246 ;  /* 0x00061cf601007387 */ /* 0x0005e80000100800 */
[----:B------:R-:W4:Y:S04]  /*2d0c0*/  LDL.LU R8, [R1+0x614] ;  /* 0x0006140001087983 */ /* 0x000f280000300800 */
[----:B-1----:R-:W4:Y:S04]  /*2d0d0*/  LDL.LU R252, [R1+0x5e8] ;  /* 0x0005e80001fc7983 */ /* 0x002f280000300800 */
[----:B0-----:R-:W4:Y:S01]  /*2d0e0*/  LDL.LU R251, [R1+0x60c] ;  /* 0x00060c0001fb7983 */ /* 0x001f220000300800 */
[----:B--2---:R-:W-:-:S03]  /*2d0f0*/  IMAD.MOV.U32 R246, RZ, RZ, R245 ;  /* 0x000000fffff67224 */ /* 0x004fc600078e00f5 */
[----:B------:R-:W2:Y:S04]  /*2d100*/  LDL.LU R245, [R1+0x5e0] ;  /* 0x0005e00001f57983 */ /* 0x000ea80000300800 */
[----:B------:R-:W2:Y:S04]  /*2d110*/  LDL.LU R250, [R1+0x604] ;  /* 0x0006040001fa7983 */ /* 0x000ea80000300800 */
[----:B------:R-:W2:Y:S01]  /*2d120*/  LDL.LU R249, [R1+0x5d8] ;  /* 0x0005d80001f97983 */ /* 0x000ea20000300800 */
[----:B---3--:R-:W-:-:S05]  /*2d130*/  IADD3 R247, P5, R247, UR5, RZ ;  /* 0x00000005f7f77c10 */ /* 0x008fca000ffbe0ff */
[----:B------:R0:W-:Y:S04]  /*2d140*/  STL [R1+0x5f0], R247 ;  /* 0x0005f0f701007387 */ /* 0x0001e80000100800 */
[----:B------:R-:W3:Y:S04]  /*2d150*/  LDL.LU R248, [R1+0x5fc] ;  /* 0x0005fc0001f87983 */ /* 0x000ee80000300800 */
[----:B0-----:R-:W3:Y:S01]  /*2d160*/  LDL.LU R247, [R1+0x5d0] ;  /* 0x0005d00001f77983 */ /* 0x001ee20000300800 */
[----:B----4-:R-:W-:Y:S02]  /*2d170*/  IADD3.X R8, R8, UR60, RZ, P6, !PT ;  /* 0x0000003c08087c10 */ /* 0x010fe4000b7fe4ff */
[----:B------:R-:W-:-:S02]  /*2d180*/  IADD3.X R251, R251, UR60, RZ, P1, !PT ;  /* 0x0000003cfbfb7c10 */ /* 0x000fc40008ffe4ff */
[----:B------:R-:W-:Y:S01]  /*2d190*/  IADD3 R252, P6, R252, UR5, RZ ;  /* 0x00000005fcfc7c10 */ /* 0x000fe2000ffde0ff */
[----:B------:R-:W-:Y:S01]  /*2d1a0*/  STL [R1+0x614], R8 ;  /* 0x0006140801007387 */ /* 0x000fe20000100800 */
[----:B--2---:R-:W-:-:S05]  /*2d1b0*/  IADD3 R245, P1, R245, UR5, RZ ;  /* 0x00000005f5f57c10 */ /* 0x004fca000ff3e0ff */
[----:B------:R0:W-:Y:S04]  /*2d1c0*/  STL [R1+0x5e0], R245 ;  /* 0x0005e0f501007387 */ /* 0x0001e80000100800 */
[----:B------:R1:W-:Y:S04]  /*2d1d0*/  STL [R1+0x5e8], R252 ;  /* 0x0005e8fc01007387 */ /* 0x0003e80000100800 */
[----:B0-----:R-:W2:Y:S01]  /*2d1e0*/  LDL.LU R245, [R1+0x5f4] ;  /* 0x0005f40001f57983 */ /* 0x001ea20000300800 */
[----:B------:R-:W-:Y:S02]  /*2d1f0*/  IADD3.X R250, R250, UR60, RZ, P2, !PT ;  /* 0x0000003cfafa7c10 */ /* 0x000fe400097fe4ff */
[----:B------:R-:W-:Y:S01]  /*2d200*/  IADD3 R249, P2, R249, UR5, RZ ;  /* 0x00000005f9f97c10 */ /* 0x000fe2000ff5e0ff */
[----:B------:R0:W-:Y:S04]  /*2d210*/  STL [R1+0x60c], R251 ;  /* 0x00060cfb01007387 */ /* 0x0001e80000100800 */
[----:B------:R4:W-:Y:S04]  /*2d220*/  STL [R1+0x604], R250 ;  /* 0x000604fa01007387 */ /* 0x0009e80000100800 */
[----:B------:R-:W-:Y:S01]  /*2d230*/  STL [R1+0x5d8], R249 ;  /* 0x0005d8f901007387 */ /* 0x000fe20000100800 */
[----:B------:R-:W-:Y:S01]  /*2d240*/  IMAD.MOV.U32 R8, RZ, RZ, R246 ;  /* 0x000000ffff087224 */ /* 0x000fe200078e00f6 */
[----:B---3--:R-:W-:-:S05]  /*2d250*/  IADD3.X R248, R248, UR60, RZ, P3, !PT ;  /* 0x0000003cf8f87c10 */ /* 0x008fca0009ffe4ff */
[----:B------:R-:W-:Y:S04]  /*2d260*/  STL [R1+0x5fc], R248 ;  /* 0x0005fcf801007387 */ /* 0x000fe80000100800 */
[----:B-1----:R-:W3:Y:S04]  /*2d270*/  LDL.LU R252, [R1+0x5ec] ;  /* 0x0005ec0001fc7983 */ /* 0x002ee80000300800 */
[----:B0-----:R-:W3:Y:S01]  /*2d280*/  LDL.LU R251, [R1+0x5c0] ;  /* 0x0005c00001fb7983 */ /* 0x001ee20000300800 */
[----:B------:R-:W-:-:S05]  /*2d290*/  IADD3 R247, P3, R247, UR5, RZ ;  /* 0x00000005f7f77c10 */ /* 0x000fca000ff7e0ff */
[----:B------:R0:W-:Y:S04]  /*2d2a0*/  STL [R1+0x5d0], R247 ;  /* 0x0005d0f701007387 */ /* 0x0001e80000100800 */
[----:B----4-:R-:W4:Y:S04]  /*2d2b0*/  LDL.LU R250, [R1+0x5e4] ;  /* 0x0005e40001fa7983 */ /* 0x010f280000300800 */
[----:B0-----:R-:W4:Y:S04]  /*2d2c0*/  LDL.LU R247, [R1+0x5b8] ;  /* 0x0005b80001f77983 */ /* 0x001f280000300800 */
[----:B------:R-:W4:Y:S04]  /*2d2d0*/  LDL.LU R249, [R1+0x5dc] ;  /* 0x0005dc0001f97983 */ /* 0x000f280000300800 */
[----:B------:R-:W4:Y:S01]  /*2d2e0*/  LDL.LU R248, [R1+0x5b0] ;  /* 0x0005b00001f87983 */ /* 0x000f220000300800 */
[----:B--2---:R-:W-:-:S05]  /*2d2f0*/  IADD3.X R245, R245, UR60, RZ, P4, !PT ;  /* 0x0000003cf5f57c10 */ /* 0x004fca000a7fe4ff */
[----:B------:R0:W-:Y:S04]  /*2d300*/  STL [R1+0x5f4], R245 ;  /* 0x0005f4f501007387 */ /* 0x0001e80000100800 */
[----:B------:R-:W2:Y:S01]  /*2d310*/  LDL.LU R246, [R1+0x5d4] ;  /* 0x0005d40001f67983 */ /* 0x000ea20000300800 */
[----:B0-----:R-:W-:Y:S02]  /*2d320*/  IMAD.MOV.U32 R245, RZ, RZ, R244 ;  /* 0x000000fffff57224 */ /* 0x001fe400078e00f4 */
[----:B------:R-:W-:Y:S02]  /*2d330*/  IMAD.MOV.U32 R244, RZ, RZ, R229 ;  /* 0x000000fffff47224 */ /* 0x000fe400078e00e5 */
[----:B------:R-:W-:Y:S02]  /*2d340*/  IMAD.MOV.U32 R229, RZ, RZ, R227 ;  /* 0x000000ffffe57224 */ /* 0x000fe400078e00e3 */
[----:B------:R-:W2:Y:S01]  /*2d350*/  LDL.LU R227, [R1+0x5a8] ;  /* 0x0005a80001e37983 */ /* 0x000ea20000300800 */
[----:B------:R-:W-:-:S05]  /*2d360*/  IADD3 R8, P4, R8, UR5, RZ ;  /* 0x0000000508087c10 */ /* 0x000fca000ff9e0ff */
[----:B------:R-:W-:Y:S01]  /*2d370*/  STL [R1+0x5c8], R8 ;  /* 0x0005c80801007387 */ /* 0x000fe20000100800 */
[----:B---3--:R-:W-:Y:S02]  /*2d380*/  IADD3.X R252, R252, UR60, RZ, P5, !PT ;  /* 0x0000003cfcfc7c10 */ /* 0x008fe4000affe4ff */
[----:B------:R-:W-:Y:S02]  /*2d390*/  IADD3 R251, P5, R251, UR5, RZ ;  /* 0x00000005fbfb7c10 */ /* 0x000fe4000ffbe0ff */
[----:B----4-:R-:W-:Y:S01]  /*2d3a0*/  IADD3.X R250, R250, UR60, RZ, P6, !PT ;  /* 0x0000003cfafa7c10 */ /* 0x010fe2000b7fe4ff */
[----:B------:R-:W-:Y:S01]  /*2d3b0*/  STL [R1+0x5ec], R252 ;  /* 0x0005ecfc01007387 */ /* 0x000fe20000100800 */
[----:B------:R-:W-:Y:S02]  /*2d3c0*/  IADD3 R247, P6, R247, UR5, RZ ;  /* 0x00000005f7f77c10 */ /* 0x000fe4000ffde0ff */
[----:B------:R-:W-:Y:S02]  /*2d3d0*/  IADD3.X R249, R249, UR60, RZ, P1, !PT ;  /* 0x0000003cf9f97c10 */ /* 0x000fe40008ffe4ff */
[----:B------:R-:W-:Y:S01]  /*2d3e0*/  IADD3 R248, P1, R248, UR5, RZ ;  /* 0x00000005f8f87c10 */ /* 0x000fe2000ff3e0ff */
[----:B------:R0:W-:Y:S04]  /*2d3f0*/  STL [R1+0x5b8], R247 ;  /* 0x0005b8f701007387 */ /* 0x0001e80000100800 */
[----:B------:R-:W-:Y:S04]  /*2d400*/  STL [R1+0x5c0], R251 ;  /* 0x0005c0fb01007387 */ /* 0x000fe80000100800 */
[----:B0-----:R-:W3:Y:S04]  /*2d410*/  LDL.LU R247, [R1+0x5cc] ;  /* 0x0005cc0001f77983 */ /* 0x001ee80000300800 */
[----:B------:R-:W-:Y:S04]  /*2d420*/  STL [R1+0x5e4], R250 ;  /* 0x0005e4fa01007387 */ /* 0x000fe80000100800 */
[----:B------:R-:W-:Y:S04]  /*2d430*/  STL [R1+0x5dc], R249 ;  /* 0x0005dcf901007387 */ /* 0x000fe80000100800 */
[----:B------:R-:W-:Y:S01]  /*2d440*/  STL [R1+0x5b0], R248 ;  /* 0x0005b0f801007387 */ /* 0x000fe20000100800 */
[----:B--2---:R-:W-:-:S05]  /*2d450*/  IADD3.X R246, R246, UR60, RZ, P2, !PT ;  /* 0x0000003cf6f67c10 */ /* 0x004fca00097fe4ff */
[----:B------:R-:W-:Y:S01]  /*2d460*/  STL [R1+0x5d4], R246 ;  /* 0x0005d4f601007387 */ /* 0x000fe20000100800 */
[----:B------:R-:W-:-:S05]  /*2d470*/  IADD3 R227, P2, R227, UR5, RZ ;  /* 0x00000005e3e37c10 */ /* 0x000fca000ff5e0ff */
[----:B------:R0:W-:Y:S04]  /*2d480*/  STL [R1+0x5a8], R227 ;  /* 0x0005a8e301007387 */ /* 0x0001e80000100800 */
[----:B0-----:R-:W2:Y:S04]  /*2d490*/  LDL.LU R227, [R1+0x5a0] ;  /* 0x0005a00001e37983 */ /* 0x001ea80000300800 */
[----:B------:R-:W4:Y:S04]  /*2d4a0*/  LDL.LU R8, [R1+0x5c4] ;  /* 0x0005c40001087983 */ /* 0x000f280000300800 */
[----:B------:R-:W4:Y:S04]  /*2d4b0*/  LDL.LU R252, [R1+0x598] ;  /* 0x0005980001fc7983 */ /* 0x000f280000300800 */
[----:B------:R-:W4:Y:S04]  /*2d4c0*/  LDL.LU R251, [R1+0x5bc] ;  /* 0x0005bc0001fb7983 */ /* 0x000f280000300800 */
[----:B------:R-:W4:Y:S04]  /*2d4d0*/  LDL.LU R246, [R1+0x590] ;  /* 0x0005900001f67983 */ /* 0x000f280000300800 */
[----:B------:R-:W4:Y:S04]  /*2d4e0*/  LDL.LU R250, [R1+0x5b4] ;  /* 0x0005b40001fa7983 */ /* 0x000f280000300800 */
[----:B------:R-:W4:Y:S01]  /*2d4f0*/  LDL.LU R249, [R1+0x588] ;  /* 0x0005880001f97983 */ /* 0x000f220000300800 */
[----:B---3--:R-:W-:-:S05]  /*2d500*/  IADD3.X R247, R247, UR60, RZ, P3, !PT ;  /* 0x0000003cf7f77c10 */ /* 0x008fca0009ffe4ff */
[----:B------:R0:W-:Y:S04]  /*2d510*/  STL [R1+0x5cc], R247 ;  /* 0x0005ccf701007387 */ /* 0x0001e80000100800 */
[----:B------:R-:W3:Y:S04]  /*2d520*/  LDL.LU R248, [R1+0x5ac] ;  /* 0x0005ac0001f87983 */ /* 0x000ee80000300800 */
[----:B0-----:R-:W3:Y:S01]  /*2d530*/  LDL.LU R247, [R1+0x580] ;  /* 0x0005800001f77983 */ /* 0x001ee20000300800 */
[----:B--2---:R-:W-:Y:S02]  /*2d540*/  IADD3 R227, P3, R227, UR5, RZ ;  /* 0x00000005e3e37c10 */ /* 0x004fe4000ff7e0ff */
[----:B----4-:R-:W-:-:S02]  /*2d550*/  IADD3.X R8, R8, UR60, RZ, P4, !PT ;  /* 0x0000003c08087c10 */ /* 0x010fc4000a7fe4ff */
[----:B------:R-:W-:Y:S02]  /*2d560*/  IADD3.X R251, R251, UR60, RZ, P5, !PT ;  /* 0x0000003cfbfb7c10 */ /* 0x000fe4000affe4ff */
[----:B------:R-:W-:Y:S02]  /*2d570*/  IADD3 R246, P5, R246, UR5, RZ ;  /* 0x00000005f6f67c10 */ /* 0x000fe4000ffbe0ff */
[----:B------:R-:W-:Y:S01]  /*2d580*/  IADD3 R252, P4, R252, UR5, RZ ;  /* 0x00000005fcfc7c10 */ /* 0x000fe2000ff9e0ff */
[----:B------:R0:W-:Y:S04]  /*2d590*/  STL [R1+0x5a0], R227 ;  /* 0x0005a0e301007387 */ /* 0x0001e80000100800 */
[----:B0-----:R0:W5:Y:S04]  /*2d5a0*/  LDL.LU R227, [R1+0xfd8] ;  /* 0x000fd80001e37983 */ /* 0x0011680000300800 */
[----:B------:R-:W-:Y:S04]  /*2d5b0*/  STL [R1+0x5c4], R8 ;  /* 0x0005c40801007387 */ /* 0x000fe80000100800 */
[----:B------:R1:W-:Y:S04]  /*2d5c0*/  STL [R1+0x590], R246 ;  /* 0x000590f601007387 */ /* 0x0003e80000100800 */
[----:B------:R2:W-:Y:S04]  /*2d5d0*/  STL [R1+0x598], R252 ;  /* 0x000598fc01007387 */ /* 0x0005e80000100800 */
[----:B-1----:R-:W4:Y:S01]  /*2d5e0*/  LDL.LU R246, [R1+0x5a4] ;  /* 0x0005a40001f67983 */ /* 0x002f220000300800 */
[----:B------:R-:W-:-:S02]  /*2d5f0*/  IADD3.X R250, R250, UR60, RZ, P6, !PT ;  /* 0x0000003cfafa7c10 */ /* 0x000fc4000b7fe4ff */
[----:B------:R-:W-:Y:S01]  /*2d600*/  IADD3 R249, P6, R249, UR5, RZ ;  /* 0x00000005f9f97c10 */ /* 0x000fe2000ffde0ff */
[----:B------:R1:W-:Y:S04]  /*2d610*/  STL [R1+0x5bc], R251 ;  /* 0x0005bcfb01007387 */ /* 0x0003e80000100800 */
[----:B------:R0:W-:Y:S04]  /*2d620*/  STL [R1+0x5b4], R250 ;  /* 0x0005b4fa01007387 */ /* 0x0001e80000100800 */
[----:B------:R-:W-:Y:S01]  /*2d630*/  STL [R1+0x588], R249 ;  /* 0x000588f901007387 */ /* 0x000fe20000100800 */
[----:B---3--:R-:W-:-:S05]  /*2d640*/  IADD3.X R248, R248, UR60, RZ, P1, !PT ;  /* 0x0000003cf8f87c10 */ /* 0x008fca0008ffe4ff */
[----:B------:R3:W-:Y:S04]  /*2d650*/  STL [R1+0x5ac], R248 ;  /* 0x0005acf801007387 */ /* 0x0007e80000100800 */
[----:B------:R-:W4:Y:S04]  /*2d660*/  LDL.LU R8, [R1+0x578] ;  /* 0x0005780001087983 */ /* 0x000f280000300800 */
[----:B--2---:R-:W2:Y:S04]  /*2d670*/  LDL.LU R252, [R1+0x59c] ;  /* 0x00059c0001fc7983 */ /* 0x004ea80000300800 */
[----:B-1----:R-:W2:Y:S01]  /*2d680*/  LDL.LU R251, [R1+0x570] ;  /* 0x0005700001fb7983 */ /* 0x002ea20000300800 */
[----:B------:R-:W-:-:S05]  /*2d690*/  IADD3 R247, P1, R247, UR5, RZ ;  /* 0x00000005f7f77c10 */ /* 0x000fca000ff3e0ff */
[----:B------:R-:W-:Y:S04]  /*2d6a0*/  STL [R1+0x580], R247 ;  /* 0x000580f701007387 */ /* 0x000fe80000100800 */
[----:B0-----:R-:W2:Y:S04]  /*2d6b0*/  LDL.LU R250, [R1+0x594] ;  /* 0x0005940001fa7983 */ /* 0x001ea80000300800 */
[----:B---3--:R-:W3:Y:S04]  /*2d6c0*/  LDL.LU R248, [R1+0x568] ;  /* 0x0005680001f87983 */ /* 0x008ee80000300800 */
[----:B------:R-:W3:Y:S01]  /*2d6d0*/  LDL.LU R249, [R1+0x58c] ;  /* 0x00058c0001f97983 */ /* 0x000ee20000300800 */
[----:B----4-:R-:W-:-:S05]  /*2d6e0*/  IADD3.X R246, R246, UR60, RZ, P2, !PT ;  /* 0x0000003cf6f67c10 */ /* 0x010fca00097fe4ff */
[----:B------:R0:W-:Y:S04]  /*2d6f0*/  STL [R1+0x5a4], R246 ;  /* 0x0005a4f601007387 */ /* 0x0001e80000100800 */
[----:B0-----:R-:W4:Y:S04]  /*2d700*/  LDL.LU R246, [R1+0x560] ;  /* 0x0005600001f67983 */ /* 0x001f280000300800 */
[----:B------:R-:W4:Y:S01]  /*2d710*/  LDL.LU R247, [R1+0x584] ;  /* 0x0005840001f77983 */ /* 0x000f220000300800 */
[----:B------:R-:W-:Y:S02]  /*2d720*/  IADD3 R8, P2, R8, UR5, RZ ;  /* 0x0000000508087c10 */ /* 0x000fe4000ff5e0ff */
[----:B--2---:R-:W-:-:S02]  /*2d730*/  IADD3.X R252, R252, UR60, RZ, P3, !PT ;  /* 0x0000003cfcfc7c10 */ /* 0x004fc40009ffe4ff */
[----:B------:R-:W-:Y:S01]  /*2d740*/  IADD3 R251, P3, R251, UR5, RZ ;  /* 0x00000005fbfb7c10 */ /* 0x000fe2000ff7e0ff */
[----:B------:R-:W-:Y:S01]  /*2d750*/  STL [R1+0x578], R8 ;  /* 0x0005780801007387 */ /* 0x000fe20000100800 */
[----:B------:R-:W-:Y:S02]  /*2d760*/  IADD3.X R250, R250, UR60, RZ, P4, !PT ;  /* 0x0000003cfafa7c10 */ /* 0x000fe4000a7fe4ff */
[----:B---3--:R-:W-:Y:S02]  /*2d770*/  IADD3 R248, P4, R248, UR5, RZ ;  /* 0x00000005f8f87c10 */ /* 0x008fe4000ff9e0ff */
[----:B------:R-:W-:Y:S01]  /*2d780*/  IADD3.X R249, R249, UR60, RZ, P5, !PT ;  /* 0x0000003cf9f97c10 */ /* 0x000fe2000affe4ff */
[----:B------:R-:W-:Y:S04]  /*2d790*/  STL [R1+0x59c], R252 ;  /* 0x00059cfc01007387 */ /* 0x000fe80000100800 */
[----:B------:R0:W-:Y:S04]  /*2d7a0*/  STL [R1+0x568], R248 ;  /* 0x000568f801007387 */ /* 0x0001e80000100800 */
[----:B------:R-:W-:Y:S04]  /*2d7b0*/  STL [R1+0x570], R251 ;  /* 0x000570fb01007387 */ /* 0x000fe80000100800 */
[----:B0-----:R-:W2:Y:S04]  /*2d7c0*/  LDL.LU R248, [R1+0x558] ;  /* 0x0005580001f87983 */ /* 0x001ea80000300800 */
[----:B------:R-:W-:Y:S01]  /*2d7d0*/  STL [R1+0x594], R250 ;  /* 0x000594fa01007387 */ /* 0x000fe20000100800 */
[----:B----4-:R-:W-:-:S02]  /*2d7e0*/  IADD3 R246, P5, R246, UR5, RZ ;  /* 0x00000005f6f67c10 */ /* 0x010fc4000ffbe0ff */
[----:B------:R-:W-:-:S03]  /*2d7f0*/  IADD3.X R247, R247, UR60, RZ, P6, !PT ;  /* 0x0000003cf7f77c10 */ /* 0x000fc6000b7fe4ff */
[----:B------:R0:W-:Y:S04]  /*2d800*/  STL [R1+0x560], R246 ;  /* 0x000560f601007387 */ /* 0x0001e80000100800 */
[----:B------:R-:W-:Y:S04]  /*2d810*/  STL [R1+0x58c], R249 ;  /* 0x00058cf901007387 */ /* 0x000fe80000100800 */
[----:B0-----:R-:W3:Y:S04]  /*2d820*/  LDL.LU R246, [R1+0x57c] ;  /* 0x00057c0001f67983 */ /* 0x001ee80000300800 */
[----:B------:R0:W-:Y:S04]  /*2d830*/  STL [R1+0x584], R247 ;  /* 0x000584f701007387 */ /* 0x0001e80000100800 */
[----:B------:R-:W4:Y:S04]  /*2d840*/  LDL.LU R8, [R1+0x550] ;  /* 0x0005500001087983 */ /* 0x000f280000300800 */
[----:B------:R-:W4:Y:S04]  /*2d850*/  LDL.LU R252, [R1+0x574] ;  /* 0x0005740001fc7983 */ /* 0x000f280000300800 */
[----:B------:R-:W4:Y:S04]  /*2d860*/  LDL.LU R251, [R1+0x548] ;  /* 0x0005480001fb7983 */ /* 0x000f280000300800 */
[----:B------:R-:W4:Y:S04]  /*2d870*/  LDL.LU R250, [R1+0x56c] ;  /* 0x00056c0001fa7983 */ /* 0x000f280000300800 */
[----:B0-----:R-:W4:Y:S04]  /*2d880*/  LDL.LU R247, [R1+0x540] ;  /* 0x0005400001f77983 */ /* 0x001f280000300800 */
[----:B------:R-:W4:Y:S01]  /*2d890*/  LDL.LU R249, [R1+0x564] ;  /* 0x0005640001f97983 */ /* 0x000f220000300800 */
[----:B--2---:R-:W-:-:S05]  /*2d8a0*/  IADD3 R248, P6, R248, UR5, RZ ;  /* 0x00000005f8f87c10 */ /* 0x004fca000ffde0ff */
[----:B------:R0:W-:Y:S04]  /*2d8b0*/  STL [R1+0x558], R248 ;  /* 0x000558f801007387 */ /* 0x0001e80000100800 */
[----:B0-----:R-:W2:Y:S01]  /*2d8c0*/  LDL.LU R248, [R1+0x538] ;  /* 0x0005380001f87983 */ /* 0x001ea20000300800 */
[----:B---3--:R-:W-:Y:S02]  /*2d8d0*/  IADD3.X R246, R246, UR60, RZ, P1, !PT ;  /* 0x0000003cf6f67c10 */ /* 0x008fe40008ffe4ff */
[----:B----4-:R-:W-:Y:S02]  /*2d8e0*/  IADD3 R8, P1, R8, UR5, RZ ;  /* 0x0000000508087c10 */ /* 0x010fe4000ff3e0ff */
[----:B------:R-:W-:Y:S01]  /*2d8f0*/  IADD3.X R252, R252, UR60, RZ, P2, !PT ;  /* 0x0000003cfcfc7c10 */ /* 0x000fe200097fe4ff */
[----:B------:R0:W-:Y:S01]  /*2d900*/  STL [R1+0x57c], R246 ;  /* 0x00057cf601007387 */ /* 0x0001e20000100800 */
[----:B------:R-:W-:-:S02]  /*2d910*/  IADD3.X R250, R250, UR60, RZ, P3, !PT ;  /* 0x0000003cfafa7c10 */ /* 0x000fc40009ffe4ff */
[----:B------:R-:W-:Y:S02]  /*2d920*/  IADD3 R251, P2, R251, UR5, RZ ;  /* 0x00000005fbfb7c10 */ /* 0x000fe4000ff5e0ff */
[----:B------:R-:W-:Y:S01]  /*2d930*/  IADD3 R247, P3, R247, UR5, RZ ;  /* 0x00000005f7f77c10 */ /* 0x000fe2000ff7e0ff */
[----:B0-----:R-:W3:Y:S04]  /*2d940*/  LDL.LU R246, [R1+0x55c] ;  /* 0x00055c0001f67983 */ /* 0x001ee80000300800 */
[----:B------:R-:W-:Y:S04]  /*2d950*/  STL [R1+0x550], R8 ;  /* 0x0005500801007387 */ /* 0x000fe80000100800 */
[----:B------:R-:W-:Y:S04]  /*2d960*/  STL [R1+0x574], R252 ;  /* 0x000574fc01007387 */ /* 0x000fe80000100800 */
[----:B------:R0:W-:Y:S04]  /*2d970*/  STL [R1+0x540], R247 ;  /* 0x000540f701007387 */ /* 0x0001e80000100800 */
[----:B------:R-:W-:Y:S04]  /*2d980*/  STL [R1+0x548], R251 ;  /* 0x000548fb01007387 */ /* 0x000fe80000100800 */
[----:B0-----:R-:W4:Y:S01]  /*2d990*/  LDL.LU R247, [R1+0x530] ;  /* 0x0005300001f77983 */ /* 0x001f220000300800 */
[----:B------:R-:W-:-:S03]  /*2d9a0*/  IADD3.X R249, R249, UR60, RZ, P4, !PT ;  /* 0x0000003cf9f97c10 */ /* 0x000fc6000a7fe4ff */
[----:B------:R-:W-:Y:S01]  /*2d9b0*/  STL [R1+0x56c], R250 ;  /* 0x00056cfa01007387 */ /* 0x000fe20000100800 */
[----:B--2---:R-:W-:-:S05]  /*2d9c0*/  IADD3 R248, P4, R248, UR5, RZ ;  /* 0x00000005f8f87c10 */ /* 0x004fca000ff9e0ff */
[----:B------:R0:W-:Y:S04]  /*2d9d0*/  STL [R1+0x538], R248 ;  /* 0x000538f801007387 */ /* 0x0001e80000100800 */
[----:B------:R-:W-:Y:S04]  /*2d9e0*/  STL [R1+0x564], R249 ;  /* 0x000564f901007387 */ /* 0x000fe80000100800 */
[----:B0-----:R-:W2:Y:S01]  /*2d9f0*/  LDL.LU R248, [R1+0x554] ;  /* 0x0005540001f87983 */ /* 0x001ea20000300800 */
[----:B---3--:R-:W-:-:S05]  /*2da00*/  IADD3.X R246, R246, UR60, RZ, P5, !PT ;  /* 0x0000003cf6f67c10 */ /* 0x008fca000affe4ff */
[----:B------:R0:W-:Y:S04]  /*2da10*/  STL [R1+0x55c], R246 ;  /* 0x00055cf601007387 */ /* 0x0001e80000100800 */
[----:B------:R-:W3:Y:S04]  /*2da20*/  LDL.LU R8, [R1+0x528] ;  /* 0x0005280001087983 */ /* 0x000ee80000300800 */
[----:B------:R-:W3:Y:S04]  /*2da30*/  LDL.LU R252, [R1+0x54c] ;  /* 0x00054c0001fc7983 */ /* 0x000ee80000300800 */
[----:B------:R-:W3:Y:S04]  /*2da40*/  LDL.LU R251, [R1+0x520] ;  /* 0x0005200001fb7983 */ /* 0x000ee80000300800 */
[----:B------:R-:W3:Y:S01]  /*2da50*/  LDL.LU R250, [R1+0x544] ;  /* 0x0005440001fa7983 */ /* 0x000ee20000300800 */
[----:B----4-:R-:W-:-:S03]  /*2da60*/  IADD3 R247, P5, R247, UR5, RZ ;  /* 0x00000005f7f77c10 */ /* 0x010fc6000ffbe0ff */
[----:B0-----:R-:W4:Y:S04]  /*2da70*/  LDL.LU R246, [R1+0x518] ;  /* 0x0005180001f67983 */ /* 0x001f280000300800 */
[----:B------:R-:W4:Y:S04]  /*2da80*/  LDL.LU R249, [R1+0x53c] ;  /* 0x00053c0001f97983 */ /* 0x000f280000300800 */
[----:B------:R0:W-:Y:S04]  /*2da90*/  STL [R1+0x530], R247 ;  /* 0x000530f701007387 */ /* 0x0001e80000100800 */
[----:B0-----:R-:W4:Y:S01]  /*2daa0*/  LDL.LU R247, [R1+0x510] ;  /* 0x0005100001f77983 */ /* 0x001f220000300800 */
[----:B--2---:R-:W-:-:S05]  /*2dab0*/  IADD3.X R248, R248, UR60, RZ, P6, !PT ;  /* 0x0000003cf8f87c10 */ /* 0x004fca000b7fe4ff */
[----:B------:R0:W-:Y:S04]  /*2dac0*/  STL [R1+0x554], R248 ;  /* 0x000554f801007387 */ /* 0x0001e80000100800 */
[----:B0-----:R-:W2:Y:S01]  /*2dad0*/  LDL.LU R248, [R1+0x534] ;  /* 0x0005340001f87983 */ /* 0x001ea20000300800 */
[----:B---3--:R-:W-:Y:S02]  /*2dae0*/  IADD3 R8, P6, R8, UR5, RZ ;  /* 0x0000000508087c10 */ /* 0x008fe4000ffde0ff */
[----:B------:R-:W-:Y:S02]  /*2daf0*/  IADD3.X R252, R252, UR60, RZ, P1, !PT ;  /* 0x0000003cfcfc7c10 */ /* 0x000fe40008ffe4ff */
[----:B------:R-:W-:Y:S02]  /*2db00*/  IADD3.X R250, R250, UR60, RZ, P2, !PT ;  /* 0x0000003cfafa7c10 */ /* 0x000fe400097fe4ff */
[----:B------:R-:W-:Y:S01]  /*2db10*/  IADD3 R251, P1, R251, UR5, RZ ;  /* 0x00000005fbfb7c10 */ /* 0x000fe2000ff3e0ff */
[----:B------:R-:W-:Y:S01]  /*2db20*/  STL [R1+0x528], R8 ;  /* 0x0005280801007387 */ /* 0x000fe20000100800 */
[----:B----4-:R-:W-:-:S03]  /*2db30*/  IADD3 R246, P2, R246, UR5, RZ ;  /* 0x00000005f6f67c10 */ /* 0x010fc6000ff5e0ff */
[----:B------:R-:W-:Y:S01]  /*2db40*/  STL [R1+0x54c], R252 ;  /* 0x00054cfc01007387 */ /* 0x000fe20000100800 */
[----:B------:R-:W-:-:S03]  /*2db50*/  IADD3.X R249, R249, UR60, RZ, P3, !PT ;  /* 0x0000003cf9f97c10 */ /* 0x000fc60009ffe4ff */
[----:B------:R0:W-:Y:S04]  /*2db60*/  STL [R1+0x518], R246 ;  /* 0x000518f601007387 */ /* 0x0001e80000100800 */
[----:B------:R-:W-:Y:S01]  /*2db70*/  STL [R1+0x520], R251 ;  /* 0x000520fb01007387 */ /* 0x000fe20000100800 */
[----:B------:R-:W-:-:S03]  /*2db80*/  IADD3 R247, P3, R247, UR5, RZ ;  /* 0x00000005f7f77c10 */ /* 0x000fc6000ff7e0ff */
[----:B0-----:R-:W3:Y:S04]  /*2db90*/  LDL.LU R246, [R1+0x508] ;  /* 0x0005080001f67983 */ /* 0x001ee80000300800 */
[----:B------:R-:W-:Y:S04]  /*2dba0*/  STL [R1+0x544], R250 ;  /* 0x000544fa01007387 */ /* 0x000fe80000100800 */
[----:B------:R0:W-:Y:S04]  /*2dbb0*/  STL [R1+0x510], R247 ;  /* 0x000510f701007387 */ /* 0x0001e80000100800 */
[----:B------:R-:W-:Y:S04]  /*2dbc0*/  STL [R1+0x53c], R249 ;  /* 0x00053cf901007387 */ /* 0x000fe80000100800 */
[----:B0-----:R-:W4:Y:S01]  /*2dbd0*/  LDL.LU R247, [R1+0x52c] ;  /* 0x00052c0001f77983 */ /* 0x001f220000300800 */
[----:B--2---:R-:W-:-:S05]  /*2dbe0*/  IADD3.X R248, R248, UR60, RZ, P4, !PT ;  /* 0x0000003cf8f87c10 */ /* 0x004fca000a7fe4ff */
[----:B------:R0:W-:Y:S04]  /*2dbf0*/  STL [R1+0x534], R248 ;  /* 0x000534f801007387 */ /* 0x0001e80000100800 */
[----:B------:R-:W2:Y:S04]  /*2dc00*/  LDL.LU R8, [R1+0x500] ;  /* 0x0005000001087983 */ /* 0x000ea80000300800 */
[----:B------:R-:W2:Y:S04]  /*2dc10*/  LDL.LU R252, [R1+0x524] ;  /* 0x0005240001fc7983 */ /* 0x000ea80000300800 */
[----:B------:R-:W2:Y:S04]  /*2dc20*/  LDL.LU R251, [R1+0x4f8] ;  /* 0x0004f80001fb7983 */ /* 0x000ea80000300800 */
[----:B------:R-:W2:Y:S04]  /*2dc30*/  LDL.LU R250, [R1+0x51c] ;  /* 0x00051c0001fa7983 */ /* 0x000ea80000300800 */
[----:B0-----:R-:W2:Y:S04]  /*2dc40*/  LDL.LU R248, [R1+0x4f0] ;  /* 0x0004f00001f87983 */ /* 0x001ea80000300800 */
[----:B------:R-:W2:Y:S01]  /*2dc50*/  LDL.LU R249, [R1+0x514] ;  /* 0x0005140001f97983 */ /* 0x000ea20000300800 */
[----:B---3--:R-:W-:-:S05]  /*2dc60*/  IADD3 R246, P4, R246, UR5, RZ ;  /* 0x00000005f6f67c10 */ /* 0x008fca000ff9e0ff */
[----:B------:R0:W-:Y:S01]  /*2dc70*/  STL [R1+0x508], R246 ;  /* 0x000508f601007387 */ /* 0x0001e20000100800 */
[----:B----4-:R-:W-:-:S03]  /*2dc80*/  IADD3.X R247, R247, UR60, RZ, P5, !PT ;  /* 0x0000003cf7f77c10 */ /* 0x010fc6000affe4ff */
[----:B0-----:R-:W3:Y:S04]  /*2dc90*/  LDL.LU R246, [R1+0x4e8] ;  /* 0x0004e80001f67983 */ /* 0x001ee80000300800 */
[----:B------:R0:W-:Y:S04]  /*2dca0*/  STL [R1+0x52c], R247 ;  /* 0x00052cf701007387 */ /* 0x0001e80000100800 */
[----:B0-----:R-:W4:Y:S01]  /*2dcb0*/  LDL.LU R247, [R1+0x50c] ;  /* 0x00050c0001f77983 */ /* 0x001f220000300800 */
[----:B--2---:R-:W-:Y:S02]  /*2dcc0*/  IADD3 R8, P5, R8, UR5, RZ ;  /* 0x0000000508087c10 */ /* 0x004fe4000ffbe0ff */
[----:B------:R-:W-:-:S02]  /*2dcd0*/  IADD3.X R252, R252, UR60, RZ, P6, !PT ;  /* 0x0000003cfcfc7c10 */ /* 0x000fc4000b7fe4ff */
[----:B------:R-:W-:Y:S02]  /*2dce0*/  IADD3.X R250, R250, UR60, RZ, P1, !PT ;  /* 0x0000003cfafa7c10 */ /* 0x000fe40008ffe4ff */
[----:B------:R-:W-:Y:S01]  /*2dcf0*/  IADD3 R251, P6, R251, UR5, RZ ;  /* 0x00000005fbfb7c10 */ /* 0x000fe2000ffde0ff */
[----:B------:R-:W-:Y:S01]  /*2dd00*/  STL [R1+0x500], R8 ;  /* 0x0005000801007387 */ /* 0x000fe20000100800 */
[----:B------:R-:W-:Y:S02]  /*2dd10*/  IADD3 R248, P1, R248, UR5, RZ ;  /* 0x00000005f8f87c10 */ /* 0x000fe4000ff3e0ff */
[----:B------:R-:W-:Y:S01]  /*2dd20*/  IADD3.X R249, R249, UR60, RZ, P2, !PT ;  /* 0x0000003cf9f97c10 */ /* 0x000fe200097fe4ff */
[----:B------:R-:W-:Y:S04]  /*2dd30*/  STL [R1+0x524], R252 ;  /* 0x000524fc01007387 */ /* 0x000fe80000100800 */
[----:B------:R0:W-:Y:S04]  /*2dd40*/  STL [R1+0x4f0], R248 ;  /* 0x0004f0f801007387 */ /* 0x0001e80000100800 */
[----:B------:R-:W-:Y:S04]  /*2dd50*/  STL [R1+0x4f8], R251 ;  /* 0x0004f8fb01007387 */ /* 0x000fe80000100800 */
[----:B0-----:R-:W2:Y:S04]  /*2dd60*/  LDL.LU R248, [R1+0x4e0] ;  /* 0x0004e00001f87983 */ /* 0x001ea80000300800 */
[----:B------:R-:W-:Y:S01]  /*2dd70*/  STL [R1+0x51c], R250 ;  /* 0x00051cfa01007387 */ /* 0x000fe20000100800 */
[----:B---3--:R-:W-:-:S05]  /*2dd80*/  IADD3 R246, P2, R246, UR5, RZ ;  /* 0x00000005f6f67c10 */ /* 0x008fca000ff5e0ff */
[----:B------:R0:W-:Y:S04]  /*2dd90*/  STL [R1+0x4e8], R246 ;  /* 0x0004e8f601007387 */ /* 0x0001e80000100800 */
[----:B------:R-:W-:Y:S01]  /*2dda0*/  STL [R1+0x514], R249 ;  /* 0x000514f901007387 */ /* 0x000fe20000100800 */
[----:B----4-:R-:W-:-:S03]  /*2ddb0*/  IADD3.X R247, R247, UR60, RZ, P3, !PT ;  /* 0x0000003cf7f77c10 */ /* 0x010fc60009ffe4ff */
        /* <DEDUP_REMOVED lines=198> */
[----:B0-----:R-:W-:Y:S02]  /*2ea20*/  IMAD.MOV.U32 R246, RZ, RZ, R245 ;  /* 0x000000fffff67224 */ /* 0x001fe400078e00f5 */
[----:B------:R-:W3:Y:S04]  /*2ea30*/  LDL.LU R245, [R1+0x3f4] ;  /* 0x0003f40001f57983 */ /* 0x000ee80000300800 */
        /* <DEDUP_REMOVED lines=17> */
[----:B----4-:R-:W-:Y:S01]  /*2eb50*/  IADD3 R247, P2, R247, UR5, RZ ;  /* 0x00000005f7f77c10 */ /* 0x010fe2000ff5e0ff */
[----:B0-----:R-:W-:-:S02]  /*2eb60*/  IMAD.MOV.U32 R245, RZ, RZ, R229 ;  /* 0x000000fffff57224 */ /* 0x001fc400078e00e5 */
[----:B------:R-:W4:Y:S04]  /*2eb70*/  LDL.LU R229, [R1+0x3ac] ;  /* 0x0003ac0001e57983 */ /* 0x000f280000300800 */
        /* <DEDUP_REMOVED lines=10> */
[----:B------:R-:W-:Y:S04]  /*2ec20*/  STL [R1+0x3c0], R8 ;  /* 0x0003c00801007387 */ /* 0x000fe80000100800 */
[----:B------:R-:W-:Y:S01]  /*2ec30*/  STL [R1+0x3e4], R252 ;  /* 0x0003e4fc01007387 */ /* 0x000fe20000100800 */
[----:B----4-:R-:W-:-:S02]  /*2ec40*/  IADD3 R229, P5, R229, UR5, RZ ;  /* 0x00000005e5e57c10 */ /* 0x010fc4000ffbe0ff */
[----:B------:R-:W-:-:S03]  /*2ec50*/  IADD3.X R249, R249, UR60, RZ, P6, !PT ;  /* 0x0000003cf9f97c10 */ /* 0x000fc6000b7fe4ff */
[----:B------:R0:W-:Y:S04]  /*2ec60*/  STL [R1+0x3ac], R229 ;  /* 0x0003ace501007387 */ /* 0x0001e80000100800 */
[----:B------:R-:W-:Y:S01]  /*2ec70*/  STL [R1+0x3b4], R251 ;  /* 0x0003b4fb01007387 */ /* 0x000fe20000100800 */
[----:B------:R-:W-:-:S03]  /*2ec80*/  IADD3 R247, P6, R247, UR5, RZ ;  /* 0x00000005f7f77c10 */ /* 0x000fc6000ffde0ff */
[----:B0-----:R-:W3:Y:S04]  /*2ec90*/  LDL.LU R229, [R1+0x39c] ;  /* 0x00039c0001e57983 */ /* 0x001ee80000300800 */
[----:B------:R-:W-:Y:S04]  /*2eca0*/  STL [R1+0x3dc], R250 ;  /* 0x0003dcfa01007387 */ /* 0x000fe80000100800 */
[----:B------:R0:W-:Y:S04]  /*2ecb0*/  STL [R1+0x3a4], R247 ;  /* 0x0003a4f701007387 */ /* 0x0001e80000100800 */
[----:B------:R1:W-:Y:S04]  /*2ecc0*/  STL [R1+0x3d4], R249 ;  /* 0x0003d4f901007387 */ /* 0x0003e80000100800 */
[----:B0-----:R-:W4:Y:S01]  /*2ecd0*/  LDL.LU R247, [R1+0x3c4] ;  /* 0x0003c40001f77983 */ /* 0x001f220000300800 */
[----:B--2---:R-:W-:-:S05]  /*2ece0*/  IADD3.X R248, R248, UR60, RZ, P1, !PT ;  /* 0x0000003cf8f87c10 */ /* 0x004fca0008ffe4ff */
[----:B------:R0:W-:Y:S04]  /*2ecf0*/  STL [R1+0x3cc], R248 ;  /* 0x0003ccf801007387 */ /* 0x0001e80000100800 */
[----:B------:R-:W2:Y:S04]  /*2ed00*/  LDL.LU R8, [R1+0x3b8] ;  /* 0x0003b80001087983 */ /* 0x000ea80000300800 */
[----:B------:R-:W2:Y:S04]  /*2ed10*/  LDL.LU R252, [R1+0x38c] ;  /* 0x00038c0001fc7983 */ /* 0x000ea80000300800 */
[----:B------:R-:W2:Y:S04]  /*2ed20*/  LDL.LU R251, [R1+0x3b0] ;  /* 0x0003b00001fb7983 */ /* 0x000ea80000300800 */
[----:B------:R-:W2:Y:S04]  /*2ed30*/  LDL.LU R250, [R1+0x384] ;  /* 0x0003840001fa7983 */ /* 0x000ea80000300800 */
[----:B-1----:R-:W2:Y:S04]  /*2ed40*/  LDL.LU R249, [R1+0x3a8] ;  /* 0x0003a80001f97983 */ /* 0x002ea80000300800 */
[----:B0-----:R-:W2:Y:S01]  /*2ed50*/  LDL.LU R248, [R1+0x3a0] ;  /* 0x0003a00001f87983 */ /* 0x001ea20000300800 */
[----:B---3--:R-:W-:-:S05]  /*2ed60*/  IADD3 R229, P1, R229, UR5, RZ ;  /* 0x00000005e5e57c10 */ /* 0x008fca000ff3e0ff */
[----:B------:R0:W-:Y:S01]  /*2ed70*/  STL [R1+0x39c], R229 ;  /* 0x00039ce501007387 */ /* 0x0001e20000100800 */
[----:B----4-:R-:W-:Y:S02]  /*2ed80*/  IADD3.X R247, R247, UR60, RZ, P2, !PT ;  /* 0x0000003cf7f77c10 */ /* 0x010fe400097fe4ff */
[----:B------:R-:W-:Y:S01]  /*2ed90*/  IADD3 R3, P2, R3, UR5, RZ ;  /* 0x0000000503037c10 */ /* 0x000fe2000ff5e0ff */
[----:B0-----:R-:W3:Y:S04]  /*2eda0*/  LDL.LU R229, [R1+0x374] ;  /* 0x0003740001e57983 */ /* 0x001ee80000300800 */
[----:B------:R0:W-:Y:S02]  /*2edb0*/  STL [R1+0x3c4], R247 ;  /* 0x0003c4f701007387 */ /* 0x0001e40000100800 */
[----:B0-----:R-:W-:-:S02]  /*2edc0*/  IMAD.MOV.U32 R247, RZ, RZ, R246 ;  /* 0x000000fffff77224 */ /* 0x001fc400078e00f6 */
[----:B------:R-:W4:Y:S04]  /*2edd0*/  LDL.LU R246, [R1+0x398] ;  /* 0x0003980001f67983 */ /* 0x000f280000300800 */
[----:B------:R0:W-:Y:S04]  /*2ede0*/  STL [R1+0x394], R3 ;  /* 0x0003940301007387 */ /* 0x0001e80000100800 */
[----:B0-----:R-:W4:Y:S01]  /*2edf0*/  LDL.LU R3, [R1+0xfd4] ;  /* 0x000fd40001037983 */ /* 0x001f220000300800 */
[----:B------:R-:W-:Y:S02]  /*2ee00*/  WARPGROUP.DEPBAR.LE gsb0, 0x0 ;  /* 0x00008000000079c5 */ /* 0x000fe40000010000 */
[----:B------:R-:W-:Y:S01]  /*2ee10*/  WARPGROUP.ARRIVE ;  /* 0x00000000000079c5 */ /* 0x000fe20000000000 */
[----:B------:R-:W-:Y:S01]  /*2ee20*/  UMOV UR42, UR18 ;  /* 0x00000012002a7c82 */ /* 0x000fe20008000000 */
[----:B------:R-:W-:-:S04]  /*2ee30*/  UMOV UR43, UR19 ;  /* 0x00000013002b7c82 */ /* 0x000fc80008000000 */
[----:B------:R-:W-:Y:S01]  /*2ee40*/  HGMMA.64x256x16.F32 R24, gdesc[UR40].tnspA, R24, gsb0 ;  /* 0x23e00000281879f0 */ /* 0x000fe20008000818 */
[----:B--2---:R-:W-:Y:S02]  /*2ee50*/  IADD3.X R8, R8, UR60, RZ, P3, !PT ;  /* 0x0000003c08087c10 */ /* 0x004fe40009ffe4ff */
[----:B------:R-:W-:Y:S02]  /*2ee60*/  IADD3 R252, P3, R252, UR5, RZ ;  /* 0x00000005fcfc7c10 */ /* 0x000fe4000ff7e0ff */
[----:B------:R-:W-:Y:S02]  /*2ee70*/  IADD3.X R251, R251, UR60, RZ, P4, !PT ;  /* 0x0000003cfbfb7c10 */ /* 0x000fe4000a7fe4ff */
[----:B------:R-:W-:Y:S02]  /*2ee80*/  IADD3.X R249, R249, UR60, RZ, P5, !PT ;  /* 0x0000003cf9f97c10 */ /* 0x000fe4000affe4ff */
[----:B------:R-:W-:Y:S01]  /*2ee90*/  IADD3 R250, P4, R250, UR5, RZ ;  /* 0x00000005fafa7c10 */ /* 0x000fe2000ff9e0ff */
[----:B------:R-:W-:Y:S04]  /*2eea0*/  STL [R1+0x3b8], R8 ;  /* 0x0003b80801007387 */ /* 0x000fe80000100800 */
[----:B------:R-:W-:Y:S04]  /*2eeb0*/  STL [R1+0x38c], R252 ;  /* 0x00038cfc01007387 */ /* 0x000fe80000100800 */
[----:B------:R-:W-:Y:S01]  /*2eec0*/  STL [R1+0x3b0], R251 ;  /* 0x0003b0fb01007387 */ /* 0x000fe20000100800 */
[----:B------:R-:W-:-:S02]  /*2eed0*/  IADD3.X R248, R248, UR60, RZ, P6, !PT ;  /* 0x0000003cf8f87c10 */ /* 0x000fc4000b7fe4ff */
[----:B---3--:R-:W-:Y:S02]  /*2eee0*/  IADD3 R229, P6, R229, UR5, RZ ;  /* 0x00000005e5e57c10 */ /* 0x008fe4000ffde0ff */
[----:B----4-:R-:W-:-:S05]  /*2eef0*/  IADD3 R3, P5, R3, UR5, RZ ;  /* 0x0000000503037c10 */ /* 0x010fca000ffbe0ff */
[----:B------:R0:W-:Y:S04]  /*2ef00*/  STL [R1+0x37c], R3 ;  /* 0x00037c0301007387 */ /* 0x0001e80000100800 */
[----:B------:R-:W-:Y:S04]  /*2ef10*/  STL [R1+0x384], R250 ;  /* 0x000384fa01007387 */ /* 0x000fe80000100800 */
[----:B0-----:R-:W2:Y:S04]  /*2ef20*/  LDL.LU R3, [R1+0xfd0] ;  /* 0x000fd00001037983 */ /* 0x001ea80000300800 */
[----:B------:R-:W-:Y:S04]  /*2ef30*/  STL [R1+0x3a8], R249 ;  /* 0x0003a8f901007387 */ /* 0x000fe80000100800 */
[----:B------:R0:W-:Y:S04]  /*2ef40*/  STL [R1+0x374], R229 ;  /* 0x000374e501007387 */ /* 0x0001e80000100800 */
[----:B------:R1:W-:Y:S04]  /*2ef50*/  STL [R1+0x3a0], R248 ;  /* 0x0003a0f801007387 */ /* 0x0003e80000100800 */
[----:B0-----:R-:W3:Y:S01]  /*2ef60*/  LDL.LU R229, [R1+0x364] ;  /* 0x0003640001e57983 */ /* 0x001ee20000300800 */
[----:B------:R-:W-:-:S05]  /*2ef70*/  IADD3.X R246, R246, UR60, RZ, P1, !PT ;  /* 0x0000003cf6f67c10 */ /* 0x000fca0008ffe4ff */
[----:B------:R0:W-:Y:S04]  /*2ef80*/  STL [R1+0x398], R246 ;  /* 0x000398f601007387 */ /* 0x0001e80000100800 */
[----:B-1----:R-:W4:Y:S04]  /*2ef90*/  LDL.LU R248, [R1+0x314] ;  /* 0x0003140001f87983 */ /* 0x002f280000300800 */
[----:B------:R-:W4:Y:S04]  /*2efa0*/  LDL.LU R249, [R1+0x338] ;  /* 0x0003380001f97983 */ /* 0x000f280000300800 */
[----:B------:R-:W4:Y:S04]  /*2efb0*/  LDL.LU R250, [R1+0x30c] ;  /* 0x00030c0001fa7983 */ /* 0x000f280000300800 */
[----:B------:R-:W4:Y:S04]  /*2efc0*/  LDL.LU R251, [R1+0x330] ;  /* 0x0003300001fb7983 */ /* 0x000f280000300800 */
[----:B------:R-:W4:Y:S01]  /*2efd0*/  LDL.LU R252, [R1+0x304] ;  /* 0x0003040001fc7983 */ /* 0x000f220000300800 */
[----:B0-----:R-:W-:-:S03]  /*2efe0*/  IMAD.MOV.U32 R246, RZ, RZ, R4 ;  /* 0x000000fffff67224 */ /* 0x001fc600078e0004 */
[----:B------:R-:W4:Y:S01]  /*2eff0*/  LDL.LU R4, [R1+0x328] ;  /* 0x0003280001047983 */ /* 0x000f220000300800 */
[----:B------:R-:W-:Y:S02]  /*2f000*/  WARPGROUP.DEPBAR.LE gsb0, 0x0 ;  /* 0x00008000000079c5 */ /* 0x000fe40000010000 */
[----:B------:R-:W-:Y:S01]  /*2f010*/  WARPGROUP.ARRIVE ;  /* 0x00000000000079c5 */ /* 0x000fe20000000000 */
[----:B------:R-:W-:Y:S01]  /*2f020*/  UMOV UR46, UR22 ;  /* 0x00000016002e7c82 */ /* 0x000fe20008000000 */
[----:B------:R-:W-:Y:S01]  /*2f030*/  UMOV UR47, UR23 ;  /* 0x00000017002f7c82 */ /* 0x000fe20008000000 */
[----:B------:R-:W-:-:S03]  /*2f040*/  IADD3 R2, P1, R2, UR5, RZ ;  /* 0x0000000502027c10 */ /* 0x000fc6000ff3e0ff */
[----:B------:R-:W-:Y:S01]  /*2f050*/  HGMMA.64x256x16.F32 R24, gdesc[UR44].tnspA, R24, gsb0 ;  /* 0x23e000002c1879f0 */ /* 0x000fe20008000818 */
[----:B------:R-:W-:Y:S01]  /*2f060*/  IMAD.MOV.U32 R8, RZ, RZ, R247 ;  /* 0x000000ffff087224 */ /* 0x000fe200078e00f7 */
[----:B------:R-:W-:-:S04]  /*2f070*/  IADD3.X R228, R228, UR60, RZ, P2, !PT ;  /* 0x0000003ce4e47c10 */ /* 0x000fc800097fe4ff */
[----:B------:R-:W-:Y:S02]  /*2f080*/  IADD3.X R8, R8, UR60, RZ, P3, !PT ;  /* 0x0000003c08087c10 */ /* 0x000fe40009ffe4ff */
[----:B------:R-:W-:Y:S02]  /*2f090*/  IADD3 R230, P3, R230, UR5, RZ ;  /* 0x00000005e6e67c10 */ /* 0x000fe4000ff7e0ff */
[----:B------:R-:W-:Y:S02]  /*2f0a0*/  IADD3.X R231, R231, UR60, RZ, P4, !PT ;  /* 0x0000003ce7e77c10 */ /* 0x000fe4000a7fe4ff */
[----:B------:R-:W-:Y:S02]  /*2f0b0*/  IADD3 R232, P4, R232, UR5, RZ ;  /* 0x00000005e8e87c10 */ /* 0x000fe4000ff9e0ff */
[----:B------:R-:W-:Y:S02]  /*2f0c0*/  IADD3.X R233, R233, UR60, RZ, P5, !PT ;  /* 0x0000003ce9e97c10 */ /* 0x000fe4000affe4ff */
[----:B------:R-:W-:-:S02]  /*2f0d0*/  IADD3 R234, P5, R234, UR5, RZ ;  /* 0x00000005eaea7c10 */ /* 0x000fc4000ffbe0ff */
        /* <DEDUP_REMOVED lines=9> */
[----:B------:R-:W-:Y:S01]  /*2f170*/  IADD3 R246, P5, R246, UR5, RZ ;  /* 0x00000005f6f67c10 */ /* 0x000fe2000ffbe0ff */
[----:B------:R-:W-:Y:S01]  /*2f180*/  UMOV UR50, UR26 ;  /* 0x0000001a00327c82 */ /* 0x000fe20008000000 */
[----:B------:R-:W-:Y:S01]  /*2f190*/  UMOV UR51, UR27 ;  /* 0x0000001b00337c82 */ /* 0x000fe20008000000 */
[----:B--2---:R-:W-:Y:S02]  /*2f1a0*/  IMAD.MOV.U32 R247, RZ, RZ, R3 ;  /* 0x000000fffff77224 */ /* 0x004fe400078e0003 */
[----:B------:R-:W2:Y:S04]  /*2f1b0*/  LDL.LU R3, [R1+0x320] ;  /* 0x0003200001037983 */ /* 0x000ea80000300800 */
[----:B------:R0:W-:Y:S01]  /*2f1c0*/  STL [R1+0x36c], R2 ;  /* 0x00036c0201007387 */ /* 0x0001e20000100800 */
[----:B---3--:R-:W-:-:S03]  /*2f1d0*/  IADD3 R229, P2, R229, UR5, RZ ;  /* 0x00000005e5e57c10 */ /* 0x008fc6000ff5e0ff */
[----:B0-----:R-:W3:Y:S04]  /*2f1e0*/  LDL.LU R2, [R1+0x318] ;  /* 0x0003180001027983 */ /* 0x001ee80000300800 */
[----:B------:R0:W-:Y:S04]  /*2f1f0*/  STL [R1+0x390], R228 ;  /* 0x000390e401007387 */ /* 0x0001e80000100800 */
[----:B0-----:R0:W5:Y:S04]  /*2f200*/  LDL.LU R228, [R1+0xfcc] ;  /* 0x000fcc0001e47983 */ /* 0x0011680000300800 */
[----:B------:R1:W-:Y:S04]  /*2f210*/  STL [R1+0x364], R229 ;  /* 0x000364e501007387 */ /* 0x0003e80000100800 */
[----:B-1----:R0:W5:Y:S04]  /*2f220*/  LDL.LU R229, [R1+0xfc8] ;  /* 0x000fc80001e57983 */ /* 0x0021680000300800 */
[----:B------:R1:W-:Y:S04]  /*2f230*/  STL [R1+0x388], R8 ;  /* 0x0003880801007387 */ /* 0x0003e80000100800 */
[----:B-1----:R-:W3:Y:S04]  /*2f240*/  LDL.LU R8, [R1+0x2f8] ;  /* 0x0002f80001087983 */ /* 0x002ee80000300800 */
[----:B------:R1:W-:Y:S04]  /*2f250*/  STL [R1+0x35c], R230 ;  /* 0x00035ce601007387 */ /* 0x0003e80000100800 */
[----:B-1----:R0:W5:Y:S04]  /*2f260*/  LDL.LU R230, [R1+0xfc4] ;  /* 0x000fc40001e67983 */ /* 0x0021680000300800 */
[----:B------:R1:W-:Y:S04]  /*2f270*/  STL [R1+0x380], R231 ;  /* 0x000380e701007387 */ /* 0x0003e80000100800 */
[----:B-1----:R0:W5:Y:S04]  /*2f280*/  LDL.LU R231, [R1+0xfc0] ;  /* 0x000fc00001e77983 */ /* 0x0021680000300800 */
[----:B------:R1:W-:Y:S01]  /*2f290*/  STL [R1+0x354], R232 ;  /* 0x000354e801007387 */ /* 0x0003e20000100800 */
[----:B------:R-:W-:-:S03]  /*2f2a0*/  IADD3.X R239, R239, UR60, RZ, P2, !PT ;  /* 0x0000003cefef7c10 */ /* 0x000fc600097fe4ff */
[----:B-1----:R0:W5:Y:S04]  /*2f2b0*/  LDL.LU R232, [R1+0xfbc] ;  /* 0x000fbc0001e87983 */ /* 0x0021680000300800 */
[----:B------:R1:W-:Y:S01]  /*2f2c0*/  STL [R1+0x378], R233 ;  /* 0x000378e901007387 */ /* 0x0003e20000100800 */
[----:B------:R-:W-:-:S03]  /*2f2d0*/  IADD3 R240, P2, R240, UR5, RZ ;  /* 0x00000005f0f07c10 */ /* 0x000fc6000ff5e0ff */
[----:B-1----:R0:W5:Y:S04]  /*2f2e0*/  LDL.LU R233, [R1+0xfb8] ;  /* 0x000fb80001e97983 */ /* 0x0021680000300800 */
[----:B------:R1:W-:Y:S04]  /*2f2f0*/  STL [R1+0x34c], R234 ;  /* 0x00034cea01007387 */ /* 0x0003e80000100800 */
        /* <DEDUP_REMOVED lines=15> */
[----:B----4-:R-:W-:-:S03]  /*2f3f0*/  IADD3 R248, P6, R248, UR5, RZ ;  /* 0x00000005f8f87c10 */ /* 0x010fc6000ffde0ff */
[----:B-1----:R0:W5:Y:S04]  /*2f400*/  LDL.LU R241, [R1+0xf98] ;  /* 0x000f980001f17983 */ /* 0x0021680000300800 */
[----:B------:R1:W-:Y:S01]  /*2f410*/  STL [R1+0x32c], R242 ;  /* 0x00032cf201007387 */ /* 0x0003e20000100800 */
[----:B------:R-:W-:-:S03]  /*2f420*/  IADD3.X R249, R249, UR60, RZ, P1, !PT ;  /* 0x0000003cf9f97c10 */ /* 0x000fc60008ffe4ff */
[----:B-1----:R0:W5:Y:S04]  /*2f430*/  LDL.LU R242, [R1+0xf94] ;  /* 0x000f940001f27983 */ /* 0x0021680000300800 */
[----:B------:R1:W-:Y:S01]  /*2f440*/  STL [R1+0x350], R243 ;  /* 0x000350f301007387 */ /* 0x0003e20000100800 */
[----:B------:R-:W-:-:S03]  /*2f450*/  IADD3 R250, P1, R250, UR5, RZ ;  /* 0x00000005fafa7c10 */ /* 0x000fc6000ff3e0ff */
        /* <DEDUP_REMOVED lines=23> */
[----:B-1----:R-:W4:Y:S01]  /*2f5d0*/  LDL.LU R4, [R1+0xf68] ;  /* 0x000f680001047983 */ /* 0x002f220000300800 */
[----:B------:R-:W-:-:S02]  /*2f5e0*/  WARPGROUP.DEPBAR.LE gsb0, 0x0 ;  /* 0x00008000000079c5 */ /* 0x000fc40000010000 */
[----:B------:R-:W-:-:S06]  /*2f5f0*/  WARPGROUP.ARRIVE ;  /* 0x00000000000079c5 */ /* 0x000fcc0000000000 */
[----:B------:R-:W-:Y:S01]  /*2f600*/  HGMMA.64x256x16.F32 R24, gdesc[UR48].tnspA, R24, gsb0 ;  /* 0x23e00000301879f0 */ /* 0x000fe20008000818 */
[----:B------:R-:W-:Y:S01]  /*2f610*/  UMOV UR54, UR30 ;  /* 0x0000001e00367c82 */ /* 0x000fe20008000000 */
[----:B------:R-:W-:Y:S01]  /*2f620*/  UMOV UR55, UR31 ;  /* 0x0000001f00377c82 */ /* 0x000fe20008000000 */
[----:B--2---:R-:W-:Y:S02]  /*2f630*/  IADD3.X R3, R3, UR60, RZ, P4, !PT ;  /* 0x0000003c03037c10 */ /* 0x004fe4000a7fe4ff */
[----:B---3--:R-:W-:Y:S01]  /*2f640*/  IADD3.X R2, R2, UR60, RZ, P5, !PT ;  /* 0x0000003c02027c10 */ /* 0x008fe2000affe4ff */
[----:B------:R-:W-:Y:S01]  /*2f650*/  UMOV UR58, UR34 ;  /* 0x00000022003a7c82 */ /* 0x000fe20008000000 */
[----:B------:R-:W-:Y:S01]  /*2f660*/  UMOV UR59, UR35 ;  /* 0x00000023003b7c82 */ /* 0x000fe20008000000 */
[----:B------:R-:W-:Y:S02]  /*2f670*/  WARPGROUP.DEPBAR.LE gsb0, 0x0 ;  /* 0x00008000000079c5 */ /* 0x000fe40000010000 */
[----:B------:R-:W-:-:S15]  /*2f680*/  WARPGROUP.ARRIVE ;  /* 0x00000000000079c5 */ /* 0x000fde0000000000 */
[----:B------:R-:W-:-:S03]  /*2f690*/  NOP ;  /* 0x0000000000007918 */ /* 0x000fc60000000000 */
[----:B------:R-:W-:Y:S01]  /*2f6a0*/  HGMMA.64x256x16.F32 R24, gdesc[UR52].tnspA, R24, gsb0 ;  /* 0x23e00000341879f0 */ /* 0x000fe20008000818 */
[----:B----4-:R-:W-:-:S05]  /*2f6b0*/  IADD3 R4, P3, R4, UR5, RZ ;  /* 0x0000000504047c10 */ /* 0x010fca000ff7e0ff */
[----:B------:R1:W-:Y:S04]  /*2f6c0*/  STL [R1+0x2fc], R4 ;  /* 0x0002fc0401007387 */ /* 0x0003e80000100800 */
[----:B-1----:R-:W2:Y:S04]  /*2f6d0*/  LDL.LU R4, [R1+0xf64] ;  /* 0x000f640001047983 */ /* 0x002ea80000300800 */
[----:B------:R1:W-:Y:S04]  /*2f6e0*/  STL [R1+0x320], R3 ;  /* 0x0003200301007387 */ /* 0x0003e80000100800 */
[----:B-1----:R-:W3:Y:S04]  /*2f6f0*/  LDL.LU R3, [R1+0xf60] ;  /* 0x000f600001037983 */ /* 0x002ee80000300800 */
[----:B------:R1:W-:Y:S04]  /*2f700*/  STL [R1+0x318], R2 ;  /* 0x0003180201007387 */ /* 0x0003e80000100800 */
[----:B-1----:R-:W4:Y:S01]  /*2f710*/  LDL.LU R2, [R1+0xf5c] ;  /* 0x000f5c0001027983 */ /* 0x002f220000300800 */
[----:B------:R-:W-:Y:S01]  /*2f720*/  IADD3.X R8, R8, UR60, RZ, P3, !PT ;  /* 0x0000003c08087c10 */ /* 0x000fe20009ffe4ff */
[----:B------:R-:W-:-:S02]  /*2f730*/  WARPGROUP.DEPBAR.LE gsb0, 0x0 ;  /* 0x00008000000079c5 */ /* 0x000fc40000010000 */
[----:B------:R-:W-:-:S06]  /*2f740*/  WARPGROUP.ARRIVE ;  /* 0x00000000000079c5 */ /* 0x000fcc0000000000 */
[----:B------:R-:W-:Y:S01]  /*2f750*/  HGMMA.64x256x16.F32 R24, gdesc[UR56].tnspA, R24, gsb0 ;  /* 0x23e00000381879f0 */ /* 0x000fe20008000818 */
[----:B--2---:R-:W-:Y:S02]  /*2f760*/  IADD3.X R4, R4, UR60, RZ, P2, !PT ;  /* 0x0000003c04047c10 */ /* 0x004fe400097fe4ff */
[----:B---3--:R-:W-:Y:S02]  /*2f770*/  IADD3.X R3, R3, UR60, RZ, P1, !PT ;  /* 0x0000003c03037c10 */ /* 0x008fe40008ffe4ff */
[----:B----4-:R-:W-:-:S05]  /*2f780*/  IADD3.X R2, R2, UR60, RZ, P6, !PT ;  /* 0x0000003c02027c10 */ /* 0x010fca000b7fe4ff */
[----:B------:R1:W-:Y:S04]  /*2f790*/  STL [R1+0x310], R2 ;  /* 0x0003100201007387 */ /* 0x0003e80000100800 */
[----:B-1----:R0:W5:Y:S04]  /*2f7a0*/  LDL.LU R2, [R1+0xf58] ;  /* 0x000f580001027983 */ /* 0x0021680000300800 */
[----:B------:R1:W-:Y:S04]  /*2f7b0*/  STL [R1+0x308], R3 ;  /* 0x0003080301007387 */ /* 0x0003e80000100800 */
[----:B-1----:R0:W5:Y:S04]  /*2f7c0*/  LDL.LU R3, [R1+0xf54] ;  /* 0x000f540001037983 */ /* 0x0021680000300800 */
[----:B------:R1:W-:Y:S04]  /*2f7d0*/  STL [R1+0x300], R4 ;  /* 0x0003000401007387 */ /* 0x0003e80000100800 */
[----:B-1----:R0:W5:Y:S04]  /*2f7e0*/  LDL.LU R4, [R1+0xf50] ;  /* 0x000f500001047983 */ /* 0x0021680000300800 */
[----:B------:R1:W-:Y:S02]  /*2f7f0*/  STL [R1+0x2f8], R8 ;  /* 0x0002f80801007387 */ /* 0x0003e40000100800 */
[----:B-1----:R-:W1:Y:S02]  /*2f800*/  LDC R8, c[0x0][0x238] ;  /* 0x00008e00ff087b82 */ /* 0x002e640000000800 */
[----:B-1----:R-:W-:-:S04]  /*2f810*/  IMAD.SHL.U32 R8, R8, 0x80, RZ ;  /* 0x0000008008087824 */ /* 0x002fc800078e00ff */
[----:B------:R-:W-:Y:S01]  /*2f820*/  IMAD.SHL.U32 R8, R8, 0x2, RZ ;  /* 0x0000000208087824 */ /* 0x000fe200078e00ff */
[----:B------:R-:W-:Y:S02]  /*2f830*/  WARPGROUP.DEPBAR.LE gsb0, 0x0 ;  /* 0x00008000000079c5 */ /* 0x000fe40000010000 */
[----:B0-----:R-:W-:Y:S05]  /*2f840*/  @P0 BRA `(.L_x_1) ;  /* 0xfffffe7800280947 */ /* 0x001fea000383ffff */
[----:B------:R0:W-:Y:S01]  /*2f850*/  STL [R1+0xf54], R6 ;  /* 0x000f540601007387 */ /* 0x0001e20000100800 */
[----:B------:R-:W-:-:S03]  /*2f860*/  F2FP.F16.F32.PACK_AB R151, R151, R150 ;  /* 0x000000969797723e */ /* 0x000fc600000000ff */
[----:B0-----:R-:W2:Y:S04]  /*2f870*/  LDL.LU R6, [R1+0x1fc] ;  /* 0x0001fc0001067983 */ /* 0x001ea80000300800 */
[----:B-----5:R0:W-:Y:S01]  /*2f880*/  STL [R1+0xf50], R4 ;  /* 0x000f500401007387 */ /* 0x0201e20000100800 */
[----:B------:R-:W-:-:S03]  /*2f890*/  F2FP.F16.F32.PACK_AB R150, R149, R148 ;  /* 0x000000949596723e */ /* 0x000fc600000000ff */
[----:B0-----:R-:W3:Y:S04]  /*2f8a0*/  LDL.LU R4, [R1+0x1f4] ;  /* 0x0001f40001047983 */ /* 0x001ee80000300800 */
[----:B------:R-:W4:Y:S04]  /*2f8b0*/  LDL.LU R3, [R1+0x1e8] ;  /* 0x0001e80001037983 */ /* 0x000f280000300800 */
[----:B------:R-:W4:Y:S04]  /*2f8c0*/  LDL.LU R2, [R1+0x1e4] ;  /* 0x0001e40001027983 */ /* 0x000f280000300800 */
[----:B------:R-:W4:Y:S04]  /*2f8d0*/  LDL.LU R16, [R1+0x1e0] ;  /* 0x0001e00001107983 */ /* 0x000f280000300800 */
[----:B------:R-:W4:Y:S04]  /*2f8e0*/  LDL.LU R15, [R1+0x1dc] ;  /* 0x0001dc00010f7983 */ /* 0x000f280000300800 */
[----:B------:R-:W4:Y:S04]  /*2f8f0*/  LDL.LU R0, [R1+0x1d8] ;  /* 0x0001d80001007983 */ /* 0x000f280000300800 */
[----:B------:R-:W4:Y:S04]  /*2f900*/  LDL.LU R8, [R1+0x1d4] ;  /* 0x0001d40001087983 */ /* 0x000f280000300800 */
[----:B------:R-:W2:Y:S04]  /*2f910*/  LDL.LU R149, [R1+0x1f8] ;  /* 0x0001f80001957983 */ /* 0x000ea80000300800 */
[----:B------:R-:W3:Y:S01]  /*2f920*/  LDL.LU R148, [R1+0x1f0] ;  /* 0x0001f00001947983 */ /* 0x000ee20000300800 */
[----:B------:R-:W-:-:S02]  /*2f930*/  F2FP.F16.F32.PACK_AB R147, R147, R146 ;  /* 0x000000929393723e */ /* 0x000fc400000000ff */
[----:B------:R-:W-:Y:S02]  /*2f940*/  F2FP.F16.F32.PACK_AB R146, R145, R144 ;  /* 0x000000909192723e */ /* 0x000fe400000000ff */
[----:B--2---:R-:W-:Y:S02]  /*2f950*/  F2FP.F16.F32.PACK_AB R149, R6, R149 ;  /* 0x000000950695723e */ /* 0x004fe400000000ff */
[----:B------:R-:W2:Y:S01]  /*2f960*/  LDL.LU R6, [R1+0xf54] ;  /* 0x000f540001067983 */ /* 0x000ea20000300800 */
[----:B---3--:R-:W-:-:S03]  /*2f970*/  F2FP.F16.F32.PACK_AB R148, R4, R148 ;  /* 0x000000940494723e */ /* 0x008fc600000000ff */
[----:B------:R0:W5:Y:S04]  /*2f980*/  LDL.LU R4, [R1+0xf50] ;  /* 0x000f500001047983 */ /* 0x0001680000300800 */
[----:B------:R-:W3:Y:S01]  /*2f990*/  LDL.LU R145, [R1+0x1ec] ;  /* 0x0001ec0001917983 */ /* 0x000ee20000300800 */
[----:B------:R-:W-:Y:S02]  /*2f9a0*/  F2FP.F16.F32.PACK_AB R67, R67, R66 ;  /* 0x000000424343723e */ /* 0x000fe400000000ff */
[----:B------:R-:W-:Y:S02]  /*2f9b0*/  F2FP.F16.F32.PACK_AB R59, R59, R58 ;  /* 0x0000003a3b3b723e */ /* 0x000fe400000000ff */
[----:B------:R-:W-:Y:S02]  /*2f9c0*/  F2FP.F16.F32.PACK_AB R51, R51, R50 ;  /* 0x000000323333723e */ /* 0x000fe400000000ff */
[----:B------:R-:W-:-:S02]  /*2f9d0*/  F2FP.F16.F32.PACK_AB R47, R47, R46 ;  /* 0x0000002e2f2f723e */ /* 0x000fc400000000ff */
[----:B------:R-:W-:Y:S02]  /*2f9e0*/  F2FP.F16.F32.PACK_AB R143, R143, R142 ;  /* 0x0000008e8f8f723e */ /* 0x000fe400000000ff */
[----:B------:R-:W-:Y:S02]  /*2f9f0*/  F2FP.F16.F32.PACK_AB R139, R139, R138 ;  /* 0x0000008a8b8b723e */ /* 0x000fe400000000ff */
        /* <DEDUP_REMOVED lines=54> */
[----:B----4-:R-:W-:Y:S02]  /*2fd60*/  F2FP.F16.F32.PACK_AB R144, R2, R16 ;  /* 0x000000100290723e */ /* 0x010fe400000000ff */
        /* <DEDUP_REMOVED lines=59> */
[----:B--2---:R-:W-:Y:S02]  /*30120*/  F2FP.F16.F32.PACK_AB R176, R6, R5 ;  /* 0x0000000506b0723e */ /* 0x004fe400000000ff */
[----:B0--3--:R-:W-:-:S07]  /*30130*/  F2FP.F16.F32.PACK_AB R145, R145, R3 ;  /* 0x000000039191723e */ /* 0x009fce00000000ff */
.L_x_0:
[----:B------:R-:W2:Y:S01]  /*30140*/  LDL.LU R7, [R1+0xf4c] ;  /* 0x000f4c0001077983 */ /* 0x000ea20000300800 */
[----:B------:R-:W-:Y:S01]  /*30150*/  ULDC.64 UR10, c[0x0][0x228] ;  /* 0x00008a00000a7ab9 */ /* 0x000fe20000000a00 */
[----:B-----5:R-:W-:Y:S01]  /*30160*/  VIADD R6, R4, 0x1 ;  /* 0x0000000104067836 */ /* 0x020fe20000000000 */
[----:B------:R-:W-:Y:S01]  /*30170*/  ULDC UR5, c[0x0][0x22c] ;  /* 0x00008b0000057ab9 */ /* 0x000fe20000000800 */
[----:B------:R-:W0:Y:S01]  /*30180*/  S2R R5, SR_TID.X ;  /* 0x0000000000057919 */ /* 0x000e220000002100 */
[----:B------:R-:W-:Y:S01]  /*30190*/  ULDC UR8, c[0x0][0x22c] ;  /* 0x00008b0000087ab9 */ /* 0x000fe20000000800 */
[----:B------:R-:W1:Y:S01]  /*301a0*/  S2R R8, SR_TID.X ;  /* 0x0000000000087919 */ /* 0x000e620000002100 */
[C---:B0-----:R-:W-:Y:S02]  /*301b0*/  IMAD.SHL.U32 R0, R5.reuse, 0x10, RZ ;  /* 0x0000001005007824 */ /* 0x041fe400078e00ff */
[----:B------:R-:W-:Y:S01]  /*301c0*/  IMAD.SHL.U32 R2, R5, 0x40, RZ ;  /* 0x0000004005027824 */ /* 0x000fe200078e00ff */
[----:B-1----:R-:W-:-:S02]  /*301d0*/  LOP3.LUT R8, R8, 0x7f, RZ, 0xc0, !PT ;  /* 0x0000007f08087812 */ /* 0x002fc400078ec0ff */
[----:B------:R-:W-:Y:S02]  /*301e0*/  LOP3.LUT R0, R0, 0xf0, RZ, 0xc0, !PT ;  /* 0x000000f000007812 */ /* 0x000fe400078ec0ff */
[----:B------:R-:W-:Y:S01]  /*301f0*/  LOP3.LUT R3, R2, 0x400, RZ, 0xc0, !PT ;  /* 0x0000040002037812 */ /* 0x000fe200078ec0ff */
[----:B------:R-:W-:-:S03]  /*30200*/  VIADD R2, R4, 0x2 ;  /* 0x0000000204027836 */ /* 0x000fc60000000000 */
[----:B------:R-:W-:Y:S01]  /*30210*/  IADD3 R3, R3, UR4, R0 ;  /* 0x0000000403037c10 */ /* 0x000fe2000fffe000 */
[----:B------:R-:W-:Y:S02]  /*30220*/  IMAD.SHL.U32 R0, R5, 0x8, RZ ;  /* 0x0000000805007824 */ /* 0x000fe400078e00ff */
[----:B------:R-:W-:-:S03]  /*30230*/  VIADD R5, R4, 0x3 ;  /* 0x0000000304057836 */ /* 0x000fc60000000000 */
[----:B------:R-:W-:-:S05]  /*30240*/  LOP3.LUT R0, R0, 0x300, RZ, 0xc0, !PT ;  /* 0x0000030000007812 */ /* 0x000fca00078ec0ff */
[----:B------:R-:W-:Y:S01]  /*30250*/  IMAD.IADD R0, R0, 0x1, R3 ;  /* 0x0000000100007824 */ /* 0x000fe200078e0203 */
[----:B------:R-:W-:Y:S06]  /*30260*/  BAR.SYNC.DEFER_BLOCKING 0x0 ;  /* 0x0000000000007b1d */ /* 0x000fec0000010000 */
[----:B------:R-:W-:Y:S02]  /*30270*/  STSM.16.M88.4 [R0], R176 ;  /* 0x000000b000007844 */ /* 0x000fe40000000200 */
[----:B------:R-:W-:Y:S01]  /*30280*/  BAR.SYNC.DEFER_BLOCKING 0x0 ;  /* 0x0000000000007b1d */ /* 0x000fe20000010000 */
[----:B--2---:R-:W-:-:S04]  /*30290*/  ISETP.GE.AND P0, PT, R7, UR10, PT ;  /* 0x0000000a07007c0c */ /* 0x004fc8000bf06270 */
[----:B------:R-:W-:Y:S01]  /*302a0*/  ISETP.LT.AND P2, PT, R6, UR5, !P0 ;  /* 0x0000000506007c0c */ /* 0x000fe2000c741270 */
[----:B------:R-:W-:Y:S01]  /*302b0*/  ULDC UR5, c[0x0][0x22c] ;  /* 0x00008b0000057ab9 */ /* 0x000fe20000000800 */
[----:B------:R-:W-:Y:S01]  /*302c0*/  ISETP.LT.AND P3, PT, R5, UR8, !P0 ;  /* 0x0000000805007c0c */ /* 0x000fe2000c761270 */
[----:B------:R-:W-:Y:S01]  /*302d0*/  VIADD R5, R4, 0x4 ;  /* 0x0000000404057836 */ /* 0x000fe20000000000 */
[----:B------:R-:W-:Y:S01]  /*302e0*/  ISETP.LT.AND P1, PT, R2, UR5, !P0 ;  /* 0x0000000502007c0c */ /* 0x000fe2000c721270 */
[----:B------:R-:W-:Y:S01]  /*302f0*/  ULDC UR5, c[0x0][0x22c] ;  /* 0x00008b0000057ab9 */ /* 0x000fe20000000800 */
[----:B------:R-:W-:Y:S01]  /*30300*/  LEA R2, R8, UR4, 0x4 ;  /* 0x0000000408027c11 */ /* 0x000fe2000f8e20ff */
[----:B------:R-:W-:Y:S01]  /*30310*/  ULDC UR4, c[0x0][0x244] ;  /* 0x0000910000047ab9 */ /* 0x000fe20000000800 */
[----:B------:R-:W-:Y:S01]  /*30320*/  ISETP.LT.AND P5, PT, R5, UR5, !P0 ;  /* 0x0000000505007c0c */ /* 0x000fe2000c7a1270 */
[----:B------:R-:W-:Y:S01]  /*30330*/  IMAD R5, R7, UR4, RZ ;  /* 0x0000000407057c24 */ /* 0x000fe2000f8e02ff */
[----:B------:R-:W-:Y:S01]  /*30340*/  ULDC UR4, c[0x0][0x248] ;  /* 0x0000920000047ab9 */ /* 0x000fe20000000800 */
[----:B------:R-:W0:Y:S01]  /*30350*/  LDS.128 R8, [R2] ;  /* 0x0000000002087984 */ /* 0x000e220000000c00 */
[----:B------:R-:W-:Y:S01]  /*30360*/  ULDC.64 UR8, c[0x0][0x220] ;  /* 0x0000880000087ab9 */ /* 0x000fe20000000a00 */
[----:B------:R-:W-:Y:S01]  /*30370*/  BAR.SYNC.DEFER_BLOCKING 0x0 ;  /* 0x0000000000007b1d */ /* 0x000fe20000010000 */
[----:B------:R-:W-:-:S02]  /*30380*/  LEA R3, P6, R5, UR8, 0x1 ;  /* 0x0000000805037c11 */ /* 0x000fc4000f8c08ff */
[C---:B------:R-:W-:Y:S02]  /*30390*/  ISETP.LT.AND P4, PT, R4.reuse, UR11, !P0 ;  /* 0x0000000b04007c0c */ /* 0x040fe4000c781270 */
[----:B------:R-:W-:Y:S01]  /*303a0*/  LEA.HI.X.SX32 R5, R5, UR9, 0x1, P6 ;  /* 0x0000000905057c11 */ /* 0x000fe2000b0f0eff */
[----:B------:R-:W-:Y:S01]  /*303b0*/  ULDC UR5, c[0x0][0x22c] ;  /* 0x00008b0000057ab9 */ /* 0x000fe20000000800 */
[----:B------:R-:W-:Y:S01]  /*303c0*/  ULDC UR8, c[0x0][0x22c] ;  /* 0x00008b0000087ab9 */ /* 0x000fe20000000800 */
[----:B------:R-:W-:Y:S01]  /*303d0*/  ULDC UR9, c[0x0][0x22c] ;  /* 0x00008b0000097ab9 */ /* 0x000fe20000000800 */
[----:B------:R-:W-:Y:S01]  /*303e0*/  STSM.16.M88.4 [R0], R168 ;  /* 0x000000a800007844 */ /* 0x000fe20000000200 */
[----:B------:R-:W-:Y:S06]  /*303f0*/  BAR.SYNC.DEFER_BLOCKING 0x0 ;  /* 0x0000000000007b1d */ /* 0x000fec0000010000 */
[----:B------:R-:W1:Y:S02]  /*30400*/  LDS.128 R12, [R2] ;  /* 0x00000000020c7984 */ /* 0x000e640000000c00 */
[----:B------:R-:W-:Y:S06]  /*30410*/  BAR.SYNC.DEFER_BLOCKING 0x0 ;  /* 0x0000000000007b1d */ /* 0x000fec0000010000 */
[----:B------:R-:W-:Y:S02]  /*30420*/  STSM.16.M88.4 [R0], R160 ;  /* 0x000000a000007844 */ /* 0x000fe40000000200 */
[----:B------:R-:W-:Y:S06]  /*30430*/  BAR.SYNC.DEFER_BLOCKING 0x0 ;  /* 0x0000000000007b1d */ /* 0x000fec0000010000 */
[----:B------:R-:W2:Y:S02]  /*30440*/  LDS.128 R16, [R2] ;  /* 0x0000000002107984 */ /* 0x000ea40000000c00 */
[----:B------:R-:W-:Y:S06]  /*30450*/  BAR.SYNC.DEFER_BLOCKING 0x0 ;  /* 0x0000000000007b1d */ /* 0x000fec0000010000 */
[----:B------:R-:W-:Y:S02]  /*30460*/  STSM.16.M88.4 [R0], R156 ;  /* 0x0000009c00007844 */ /* 0x000fe40000000200 */
[----:B------:R-:W-:Y:S06]  /*30470*/  BAR.SYNC.DEFER_BLOCKING 0x0 ;  /* 0x0000000000007b1d */ /* 0x000fec0000010000 */
[----:B------:R-:W3:Y:S02]  /*30480*/  LDS.128 R20, [R2] ;  /* 0x0000000002147984 */ /* 0x000ee40000000c00 */
[----:B------:R-:W-:Y:S06]  /*30490*/  BAR.SYNC.DEFER_BLOCKING 0x0 ;  /* 0x0000000000007b1d */ /* 0x000fec0000010000 */
[----:B------:R-:W-:Y:S02]  /*304a0*/  STSM.16.M88.4 [R0], R40 ;  /* 0x0000002800007844 */ /* 0x000fe40000000200 */
[----:B------:R-:W-:Y:S06]  /*304b0*/  BAR.SYNC.DEFER_BLOCKING 0x0 ;  /* 0x0000000000007b1d */ /* 0x000fec0000010000 */
[----:B------:R-:W4:Y:S02]  /*304c0*/  LDS.128 R24, [R2] ;  /* 0x0000000002187984 */ /* 0x000f240000000c00 */
        /* <DEDUP_REMOVED lines=89> */
[----:B------:R0:W-:Y:S02]  /*30a60*/  STSM.16.M88.4 [R0], R132 ;  /* 0x0000008400007844 */ /* 0x0001e40000000200 */
[----:B------:R-:W-:Y:S01]  /*30a70*/  BAR.SYNC.DEFER_BLOCKING 0x0 ;  /* 0x0000000000007b1d */ /* 0x000fe20000010000 */
[----:B0-----:R-:W-:-:S02]  /*30a80*/  IMAD R132, R4, UR4, RZ ;  /* 0x0000000404847c24 */ /* 0x001fc4000f8e02ff */
[----:B------:R-:W-:Y:S02]  /*30a90*/  VIADD R133, R4, 0x5 ;  /* 0x0000000504857836 */ /* 0x000fe40000000000 */
[C---:B------:R-:W-:Y:S01]  /*30aa0*/  VIADD R134, R132.reuse, UR4 ;  /* 0x0000000484867c36 */ /* 0x040fe20008000000 */
[----:B------:R-:W-:-:S04]  /*30ab0*/  LEA R6, P6, R132, R3, 0x1 ;  /* 0x0000000384067211 */ /* 0x000fc800078c08ff */
[----:B------:R-:W-:Y:S02]  /*30ac0*/  LEA.HI.X.SX32 R7, R132, R5, 0x1, P6 ;  /* 0x0000000584077211 */ /* 0x000fe400030f0eff */
[C---:B------:R-:W-:Y:S01]  /*30ad0*/  LEA R132, P6, R134.reuse, R3, 0x1 ;  /* 0x0000000386847211 */ /* 0x040fe200078c08ff */
[----:B------:R-:W0:Y:S01]  /*30ae0*/  LDS.128 R116, [R2] ;  /* 0x0000000002747984 */ /* 0x000e220000000c00 */
[----:B------:R-:W-:Y:S06]  /*30af0*/  BAR.SYNC.DEFER_BLOCKING 0x0 ;  /* 0x0000000000007b1d */ /* 0x000fec0000010000 */
[----:B------:R1:W-:Y:S02]  /*30b00*/  STSM.16.M88.4 [R0], R136 ;  /* 0x0000008800007844 */ /* 0x0003e40000000200 */
[----:B------:R-:W-:Y:S01]  /*30b10*/  BAR.SYNC.DEFER_BLOCKING 0x0 ;  /* 0x0000000000007b1d */ /* 0x000fe20000010000 */
[----:B-1----:R-:W-:Y:S01]  /*30b20*/  VIADD R136, R134, UR4 ;  /* 0x0000000486887c36 */ /* 0x002fe20008000000 */
[----:B------:R-:W-:-:S04]  /*30b30*/  PRMT R137, R8, 0x7632, R137 ;  /* 0x0000763208897816 */ /* 0x000fc80000000089 */
[----:B------:R-:W1:Y:S02]  /*30b40*/  LDS.128 R120, [R2] ;  /* 0x0000000002787984 */ /* 0x000e640000000c00 */
[----:B------:R-:W-:Y:S06]  /*30b50*/  BAR.SYNC.DEFER_BLOCKING 0x0 ;  /* 0x0000000000007b1d */ /* 0x000fec0000010000 */
[----:B------:R-:W-:Y:S02]  /*30b60*/  STSM.16.M88.4 [R0], R140 ;  /* 0x0000008c00007844 */ /* 0x000fe40000000200 */
[----:B------:R-:W-:Y:S06]  /*30b70*/  BAR.SYNC.DEFER_BLOCKING 0x0 ;  /* 0x0000000000007b1d */ /* 0x000fec0000010000 */
[----:B------:R-:W1:Y:S02]  /*30b80*/  LDS.128 R124, [R2] ;  /* 0x00000000027c7984 */ /* 0x000e640000000c00 */
[----:B------:R-:W-:Y:S06]  /*30b90*/  BAR.SYNC.DEFER_BLOCKING 0x0 ;  /* 0x0000000000007b1d */ /* 0x000fec0000010000 */
[----:B------:R-:W-:Y:S02]  /*30ba0*/  STSM.16.M88.4 [R0], R144 ;  /* 0x0000009000007844 */ /* 0x000fe40000000200 */
[----:B------:R-:W-:Y:S06]  /*30bb0*/  BAR.SYNC.DEFER_BLOCKING 0x0 ;  /* 0x0000000000007b1d */ /* 0x000fec0000010000 */
[----:B------:R-:W1:Y:S02]  /*30bc0*/  LDS.128 R128, [R2] ;  /* 0x0000000002807984 */ /* 0x000e640000000c00 */
[----:B------:R-:W-:Y:S06]  /*30bd0*/  BAR.SYNC.DEFER_BLOCKING 0x0 ;  /* 0x0000000000007b1d */ /* 0x000fec0000010000 */
[----:B------:R2:W-:Y:S02]  /*30be0*/  STSM.16.M88.4 [R0], R148 ;  /* 0x0000009400007844 */ /* 0x0005e40000000200 */
[----:B------:R-:W-:Y:S01]  /*30bf0*/  BAR.SYNC.DEFER_BLOCKING 0x0 ;  /* 0x0000000000007b1d */ /* 0x000fe20000010000 */
[----:B--2---:R-:W-:-:S05]  /*30c00*/  VIADD R0, R4, 0x6 ;  /* 0x0000000604007836 */ /* 0x004fca0000000000 */
[----:B------:R2:W-:Y:S01]  /*30c10*/  @P4 STG.E.U16 desc[UR6][R6.64], R8 ;  /* 0x0000000806004986 */ /* 0x0005e2000c101506 */
[----:B------:R-:W-:Y:S01]  /*30c20*/  ISETP.LT.AND P4, PT, R133, UR5, !P0 ;  /* 0x0000000585007c0c */ /* 0x000fe2000c781270 */
[----:B------:R-:W-:Y:S01]  /*30c30*/  ULDC UR5, c[0x0][0x22c] ;  /* 0x00008b0000057ab9 */ /* 0x000fe20000000800 */
[----:B------:R-:W-:Y:S02]  /*30c40*/  LEA.HI.X.SX32 R133, R134, R5, 0x1, P6 ;  /* 0x0000000586857211 */ /* 0x000fe400030f0eff */
[----:B------:R-:W-:-:S03]  /*30c50*/  LEA R134, P6, R136, R3, 0x1 ;  /* 0x0000000388867211 */ /* 0x000fc600078c08ff */
[----:B------:R3:W-:Y:S01]  /*30c60*/  @P2 STG.E.U16 desc[UR6][R132.64], R137 ;  /* 0x0000008984002986 */ /* 0x0007e2000c101506 */
[C---:B------:R-:W-:Y:S01]  /*30c70*/  LEA.HI.X.SX32 R135, R136.reuse, R5, 0x1, P6 ;  /* 0x0000000588877211 */ /* 0x040fe200030f0eff */
[----:B------:R-:W-:Y:S01]  /*30c80*/  VIADD R136, R136, UR4 ;  /* 0x0000000488887c36 */ /* 0x000fe20008000000 */
[----:B------:R-:W-:Y:S01]  /*30c90*/  ISETP.LT.AND P2, PT, R0, UR5, !P0 ;  /* 0x0000000500007c0c */ /* 0x000fe2000c741270 */
[----:B--2---:R-:W-:Y:S01]  /*30ca0*/  VIADD R7, R4, 0x7 ;  /* 0x0000000704077836 */ /* 0x004fe20000000000 */
[----:B------:R-:W-:Y:S01]  /*30cb0*/  ULDC UR5, c[0x0][0x22c] ;  /* 0x00008b0000057ab9 */ /* 0x000fe20000000800 */
[C---:B------:R-:W-:Y:S01]  /*30cc0*/  VIADD R0, R136.reuse, UR4 ;  /* 0x0000000488007c36 */ /* 0x040fe20008000000 */
[----:B------:R-:W-:Y:S01]  /*30cd0*/  LEA R6, P6, R136, R3, 0x1 ;  /* 0x0000000388067211 */ /* 0x000fe200078c08ff */
[----:B------:R2:W-:Y:S01]  /*30ce0*/  @P1 STG.E.U16 desc[UR6][R134.64], R9 ;  /* 0x0000000986001986 */ /* 0x0005e2000c101506 */
[----:B------:R-:W-:Y:S01]  /*30cf0*/  ISETP.LT.AND P1, PT, R7, UR5, !P0 ;  /* 0x0000000507007c0c */ /* 0x000fe2000c721270 */
[----:B------:R-:W-:Y:S01]  /*30d00*/  VIADD R8, R4, 0x8 ;  /* 0x0000000804087836 */ /* 0x000fe20000000000 */
[----:B------:R-:W-:Y:S01]  /*30d10*/  LEA.HI.X.SX32 R7, R136, R5, 0x1, P6 ;  /* 0x0000000588077211 */ /* 0x000fe200030f0eff */
[----:B------:R-:W-:Y:S01]  /*30d20*/  ULDC UR5, c[0x0][0x22c] ;  /* 0x00008b0000057ab9 */ /* 0x000fe20000000800 */
[----:B---3--:R-:W-:-:S04]  /*30d30*/  LEA R132, P6, R0, R3, 0x1 ;  /* 0x0000000300847211 */ /* 0x008fc800078c08ff */
[C---:B------:R-:W-:Y:S02]  /*30d40*/  LEA.HI.X.SX32 R133, R0.reuse, R5, 0x1, P6 ;  /* 0x0000000500857211 */ /* 0x040fe400030f0eff */
[----:B--2---:R-:W-:Y:S01]  /*30d50*/  PRMT R135, R9, 0x7632, R135 ;  /* 0x0000763209877816 */ /* 0x004fe20000000087 */
[----:B------:R-:W-:Y:S02]  /*30d60*/  VIADD R134, R0, UR4 ;  /* 0x0000000400867c36 */ /* 0x000fe40008000000 */
[----:B------:R-:W-:Y:S02]  /*30d70*/  VIADD R0, R4, 0x9 ;  /* 0x0000000904007836 */ /* 0x000fe40000000000 */
[----:B------:R2:W-:Y:S01]  /*30d80*/  @P3 STG.E.U16 desc[UR6][R6.64], R135 ;  /* 0x0000008706003986 */ /* 0x0005e2000c101506 */
[----:B------:R-:W-:Y:S01]  /*30d90*/  ISETP.LT.AND P3, PT, R8, UR5, !P0 ;  /* 0x0000000508007c0c */ /* 0x000fe2000c761270 */
[----:B------:R-:W-:Y:S01]  /*30da0*/  ULDC UR5, c[0x0][0x22c] ;  /* 0x00008b0000057ab9 */ /* 0x000fe20000000800 */
[----:B------:R-:W-:Y:S01]  /*30db0*/  LEA R8, P6, R134, R3, 0x1 ;  /* 0x0000000386087211 */ /* 0x000fe200078c08ff */
[----:B------:R3:W-:Y:S01]  /*30dc0*/  @P5 STG.E.U16 desc[UR6][R132.64], R10 ;  /* 0x0000000a84005986 */ /* 0x0007e2000c101506 */
[----:B------:R-:W-:Y:S01]  /*30dd0*/  ISETP.LT.AND P5, PT, R0, UR5, !P0 ;  /* 0x0000000500007c0c */ /* 0x000fe2000c7a1270 */
[----:B------:R-:W-:Y:S01]  /*30de0*/  ULDC UR5, c[0x0][0x22c] ;  /* 0x00008b0000057ab9 */ /* 0x000fe20000000800 */
[C---:B------:R-:W-:Y:S01]  /*30df0*/  LEA.HI.X.SX32 R9, R134.reuse, R5, 0x1, P6 ;  /* 0x0000000586097211 */ /* 0x040fe200030f0eff */
[----:B------:R-:W-:Y:S01]  /*30e00*/  VIADD R134, R134, UR4 ;  /* 0x0000000486867c36 */ /* 0x000fe20008000000 */
[----:B--2---:R-:W-:Y:S01]  /*30e10*/  PRMT R7, R10, 0x7632, R7 ;  /* 0x000076320a077816 */ /* 0x004fe20000000007 */
[----:B------:R-:W-:-:S02]  /*30e20*/  VIADD R135, R4, 0xa ;  /* 0x0000000a04877836 */ /* 0x000fc40000000000 */
[C---:B------:R-:W-:Y:S02]  /*30e30*/  VIADD R0, R134.reuse, UR4 ;  /* 0x0000000486007c36 */ /* 0x040fe40008000000 */
[----:B------:R2:W-:Y:S01]  /*30e40*/  @P4 STG.E.U16 desc[UR6][R8.64], R7 ;  /* 0x0000000708004986 */ /* 0x0005e2000c101506 */
[-C--:B------:R-:W-:Y:S01]  /*30e50*/  LEA R6, P4, R134, R3.reuse, 0x1 ;  /* 0x0000000386067211 */ /* 0x080fe200078808ff */
[----:B---3--:R-:W-:Y:S01]  /*30e60*/  VIADD R10, R4, 0xb ;  /* 0x0000000b040a7836 */ /* 0x008fe20000000000 */
[----:B------:R-:W-:-:S04]  /*30e70*/  LEA R132, P6, R0, R3, 0x1 ;  /* 0x0000000300847211 */ /* 0x000fc800078c08ff */
[-C--:B------:R-:W-:Y:S02]  /*30e80*/  LEA.HI.X.SX32 R133, R0, R5.reuse, 0x1, P6 ;  /* 0x0000000500857211 */ /* 0x080fe400030f0eff */
[----:B--2---:R-:W-:Y:S02]  /*30e90*/  LEA.HI.X.SX32 R7, R134, R5, 0x1, P4 ;  /* 0x0000000586077211 */ /* 0x004fe400020f0eff */
[----:B------:R-:W-:Y:S01]  /*30ea0*/  ISETP.LT.AND P4, PT, R135, UR5, !P0 ;  /* 0x0000000587007c0c */ /* 0x000fe2000c781270 */
[----:B------:R-:W-:Y:S01]  /*30eb0*/  ULDC UR5, c[0x0][0x22c] ;  /* 0x00008b0000057ab9 */ /* 0x000fe20000000800 */
[----:B------:R-:W-:Y:S01]  /*30ec0*/  PRMT R9, R11, 0x7632, R9 ;  /* 0x000076320b097816 */ /* 0x000fe20000000009 */
[----:B------:R2:W-:Y:S01]  /*30ed0*/  @P2 STG.E.U16 desc[UR6][R6.64], R11 ;  /* 0x0000000b06002986 */ /* 0x0005e2000c101506 */
[----:B------:R-:W-:Y:S01]  /*30ee0*/  ISETP.LT.AND P2, PT, R10, UR5, !P0 ;  /* 0x000000050a007c0c */ /* 0x000fe2000c741270 */
[----:B------:R-:W-:Y:S01]  /*30ef0*/  VIADD R10, R0, UR4 ;  /* 0x00000004000a7c36 */ /* 0x000fe20008000000 */
[----:B------:R-:W-:Y:S01]  /*30f00*/  ULDC UR5, c[0x0][0x22c] ;  /* 0x00008b0000057ab9 */ /* 0x000fe20000000800 */
[----:B------:R-:W-:Y:S01]  /*30f10*/  VIADD R0, R4, 0xc ;  /* 0x0000000c04007836 */ /* 0x000fe20000000000 */
[----:B------:R3:W-:Y:S02]  /*30f20*/  @P1 STG.E.U16 desc[UR6][R132.64], R9 ;  /* 0x0000000984001986 */ /* 0x0007e4000c101506 */
[----:B------:R-:W-:-:S02]  /*30f30*/  LEA R8, P6, R10, R3, 0x1 ;  /* 0x000000030a087211 */ /* 0x000fc400078c08ff */
[----:B------:R-:W-:Y:S01]  /*30f40*/  ISETP.LT.AND P1, PT, R0, UR5, !P0 ;  /* 0x0000000500007c0c */ /* 0x000fe2000c721270 */
[----:B------:R-:W-:Y:S01]  /*30f50*/  VIADD R0, R10, UR4 ;  /* 0x000000040a007c36 */ /* 0x000fe20008000000 */
[----:B------:R-:W-:Y:S01]  /*30f60*/  ULDC UR5, c[0x0][0x22c] ;  /* 0x00008b0000057ab9 */ /* 0x000fe20000000800 */
[----:B--2---:R-:W-:Y:S02]  /*30f70*/  VIADD R7, R4, 0xd ;  /* 0x0000000d04077836 */ /* 0x004fe40000000000 */
[----:B------:R-:W-:Y:S01]  /*30f80*/  VIADD R134, R0, UR4 ;  /* 0x0000000400867c36 */ /* 0x000fe20008000000 */
[----:B---3--:R-:W-:Y:S02]  /*30f90*/  LEA.HI.X.SX32 R9, R10, R5, 0x1, P6 ;  /* 0x000000050a097211 */ /* 0x008fe400030f0eff */
[----:B------:R-:W-:Y:S02]  /*30fa0*/  LEA R6, P6, R0, R3, 0x1 ;  /* 0x0000000300067211 */ /* 0x000fe400078c08ff */
[----:B------:R-:W-:Y:S01]  /*30fb0*/  PRMT R132, R12, 0x7632, R132 ;  /* 0x000076320c847816 */ /* 0x000fe20000000084 */
[----:B------:R2:W-:Y:S01]  /*30fc0*/  @P3 STG.E.U16 desc[UR6][R8.64], R12 ;  /* 0x0000000c08003986 */ /* 0x0005e2000c101506 */
[----:B------:R-:W-:Y:S01]  /*30fd0*/  ISETP.LT.AND P3, PT, R7, UR5, !P0 ;  /* 0x0000000507007c0c */ /* 0x000fe2000c761270 */
[----:B------:R-:W-:Y:S01]  /*30fe0*/  ULDC UR5, c[0x0][0x22c] ;  /* 0x00008b0000057ab9 */ /* 0x000fe20000000800 */
[----:B------:R-:W-:Y:S01]  /*30ff0*/  LEA.HI.X.SX32 R7, R0, R5, 0x1, P6 ;  /* 0x0000000500077211 */ /* 0x000fe200030f0eff */
[----:B------:R-:W-:Y:S01]  /*31000*/  VIADD R0, R4, 0xe ;  /* 0x0000000e04007836 */ /* 0x000fe20000000000 */
        /* <DEDUP_REMOVED lines=11> */
[----:B------:R-:W-:Y:S01]  /*310c0*/  VIADD R12, R0, UR4 ;  /* 0x00000004000c7c36 */ /* 0x000fe20008000000 */
[----:B------:R-:W-:Y:S01]  /*310d0*/  LEA.HI.X.SX32 R9, R134, R5, 0x1, P6 ;  /* 0x0000000586097211 */ /* 0x000fe200030f0eff */
[----:B---3--:R-:W-:Y:S01]  /*310e0*/  VIADD R132, R4, 0x10 ;  /* 0x0000001004847836 */ /* 0x008fe20000000000 */
[----:B------:R-:W-:Y:S01]  /*310f0*/  LEA R6, P6, R0, R3, 0x1 ;  /* 0x0000000300067211 */ /* 0x000fe200078c08ff */
[----:B------:R-:W-:-:S03]  /*31100*/  ULDC UR5, c[0x0][0x22c] ;  /* 0x00008b0000057ab9 */ /* 0x000fc60000000800 */
[----:B------:R-:W-:Y:S01]  /*31110*/  LEA.HI.X.SX32 R7, R0, R5, 0x1, P6 ;  /* 0x0000000500077211 */ /* 0x000fe200030f0eff */
[C---:B------:R-:W-:Y:S01]  /*31120*/  VIADD R0, R4.reuse, 0x11 ;  /* 0x0000001104007836 */ /* 0x040fe20000000000 */
[----:B--2---:R-:W-:Y:S01]  /*31130*/  PRMT R11, R13, 0x7632, R11 ;  /* 0x000076320d0b7816 */ /* 0x004fe2000000000b */
[----:B------:R-:W-:Y:S01]  /*31140*/  VIADD R13, R4, 0x12 ;  /* 0x00000012040d7836 */ /* 0x000fe20000000000 */
[----:B------:R-:W-:-:S03]  /*31150*/  LEA R10, P6, R12, R3, 0x1 ;  /* 0x000000030c0a7211 */ /* 0x000fc600078c08ff */
[----:B------:R2:W-:Y:S01]  /*31160*/  @P2 STG.E.U16 desc[UR6][R8.64], R11 ;  /* 0x0000000b08002986 */ /* 0x0005e2000c101506 */
[----:B------:R-:W-:Y:S01]  /*31170*/  ISETP.LT.AND P2, PT, R132, UR5, !P0 ;  /* 0x0000000584007c0c */ /* 0x000fe2000c741270 */
[----:B------:R-:W-:Y:S02]  /*31180*/  ULDC UR5, c[0x0][0x22c] ;  /* 0x00008b0000057ab9 */ /* 0x000fe40000000800 */
[----:B------:R3:W-:Y:S01]  /*31190*/  @P1 STG.E.U16 desc[UR6][R6.64], R14 ;  /* 0x0000000e06001986 */ /* 0x0007e2000c101506 */
[----:B------:R-:W-:Y:S01]  /*311a0*/  ISETP.LT.AND P1, PT, R0, UR5, !P0 ;  /* 0x0000000500007c0c */ /* 0x000fe2000c721270 */
[----:B------:R-:W-:Y:S01]  /*311b0*/  ULDC UR5, c[0x0][0x22c] ;  /* 0x00008b0000057ab9 */ /* 0x000fe20000000800 */
[C---:B--2---:R-:W-:Y:S01]  /*311c0*/  LEA.HI.X.SX32 R11, R12.reuse, R5, 0x1, P6 ;  /* 0x000000050c0b7211 */ /* 0x044fe200030f0eff */
[----:B------:R-:W-:Y:S01]  /*311d0*/  VIADD R12, R12, UR4 ;  /* 0x000000040c0c7c36 */ /* 0x000fe20008000000 */
[----:B------:R-:W-:Y:S01]  /*311e0*/  PRMT R9, R14, 0x7632, R9 ;  /* 0x000076320e097816 */ /* 0x000fe20000000009 */
[----:B---3--:R-:W-:-:S02]  /*311f0*/  VIADD R7, R4, 0x13 ;  /* 0x0000001304077836 */ /* 0x008fc40000000000 */
[C---:B------:R-:W-:Y:S02]  /*31200*/  VIADD R0, R12.reuse, UR4 ;  /* 0x000000040c007c36 */ /* 0x040fe40008000000 */
[----:B------:R2:W-:Y:S01]  /*31210*/  @P3 STG.E.U16 desc[UR6][R10.64], R9 ;  /* 0x000000090a003986 */ /* 0x0005e2000c101506 */
[-C--:B------:R-:W-:Y:S02]  /*31220*/  LEA R8, P3, R12, R3.reuse, 0x1 ;  /* 0x000000030c087211 */ /* 0x080fe400078608ff */
[----:B------:R-:W-:Y:S02]  /*31230*/  LEA R6, P6, R0, R3, 0x1 ;  /* 0x0000000300067211 */ /* 0x000fe400078c08ff */
[-C--:B--2---:R-:W-:Y:S01]  /*31240*/  LEA.HI.X.SX32 R9, R12, R5.reuse, 0x1, P3 ;  /* 0x000000050c097211 */ /* 0x084fe200018f0eff */
[C---:B------:R-:W-:Y:S01]  /*31250*/  VIADD R12, R0.reuse, UR4 ;  /* 0x00000004000c7c36 */ /* 0x040fe20008000000 */
[----:B------:R-:W-:Y:S01]  /*31260*/  ISETP.LT.AND P3, PT, R13, UR5, !P0 ;  /* 0x000000050d007c0c */ /* 0x000fe2000c761270 */
[----:B------:R-:W-:Y:S01]  /*31270*/  ULDC UR5, c[0x0][0x22c] ;  /* 0x00008b0000057ab9 */ /* 0x000fe20000000800 */
[----:B------:R-:W-:Y:S01]  /*31280*/  PRMT R11, R15, 0x7632, R11 ;  /* 0x000076320f0b7816 */ /* 0x000fe2000000000b */
[----:B------:R2:W-:Y:S01]  /*31290*/  @P5 STG.E.U16 desc[UR6][R8.64], R15 ;  /* 0x0000000f08005986 */ /* 0x0005e2000c101506 */
[----:B------:R-:W-:Y:S01]  /*312a0*/  ISETP.LT.AND P5, PT, R7, UR5, !P0 ;  /* 0x0000000507007c0c */ /* 0x000fe2000c7a1270 */
[----:B------:R-:W-:Y:S01]  /*312b0*/  ULDC UR5, c[0x0][0x22c] ;  /* 0x00008b0000057ab9 */ /* 0x000fe20000000800 */
[----:B------:R-:W-:Y:S01]  /*312c0*/  LEA.HI.X.SX32 R7, R0, R5, 0x1, P6 ;  /* 0x0000000500077211 */ /* 0x000fe200030f0eff */
[----:B------:R-:W-:Y:S01]  /*312d0*/  VIADD R0, R4, 0x14 ;  /* 0x0000001404007836 */ /* 0x000fe20000000000 */
[----:B------:R-:W-:-:S02]  /*312e0*/  LEA R10, P6, R12, R3, 0x1 ;  /* 0x000000030c0a7211 */ /* 0x000fc400078c08ff */
[----:B------:R-:W-:Y:S01]  /*312f0*/  PRMT R13, R16, 0x7632, R13 ;  /* 0x00007632100d7816 */ /* 0x000fe2000000000d */
[----:B------:R3:W-:Y:S01]  /*31300*/  @P4 STG.E.U16 desc[UR6][R6.64], R11 ;  /* 0x0000000b06004986 */ /* 0x0007e2000c101506 */
[----:B------:R-:W-:Y:S01]  /*31310*/  ISETP.LT.AND P4, PT, R0, UR5, !P0 ;  /* 0x0000000500007c0c */ /* 0x000fe2000c781270 */
[----:B------:R-:W-:Y:S01]  /*31320*/  VIADD R0, R12, UR4 ;  /* 0x000000040c007c36 */ /* 0x000fe20008000000 */
[----:B------:R-:W-:Y:S01]  /*31330*/  ULDC UR5, c[0x0][0x22c] ;  /* 0x00008b0000057ab9 */ /* 0x000fe20000000800 */
[C---:B--2---:R-:W-:Y:S02]  /*31340*/  VIADD R9, R4.reuse, 0x15 ;  /* 0x0000001504097836 */ /* 0x044fe40000000000 */
[----:B------:R-:W-:Y:S01]  /*31350*/  VIADD R15, R4, 0xfe ;  /* 0x000000fe040f7836 */ /* 0x000fe20000000000 */
[----:B---3--:R-:W-:Y:S01]  /*31360*/  LEA.HI.X.SX32 R11, R12, R5, 0x1, P6 ;  /* 0x000000050c0b7211 */ /* 0x008fe200030f0eff */
[C---:B------:R-:W-:Y:S01]  /*31370*/  VIADD R12, R0.reuse, UR4 ;  /* 0x00000004000c7c36 */ /* 0x040fe20008000000 */
[----:B------:R-:W-:-:S03]  /*31380*/  LEA R8, P6, R0, R3, 0x1 ;  /* 0x0000000300087211 */ /* 0x000fc600078c08ff */
        /* <DEDUP_REMOVED lines=13> */
[C---:B------:R-:W-:Y:S01]  /*31460*/  LEA R10, P6, R12.reuse, R3, 0x1 ;  /* 0x000000030c0a7211 */ /* 0x040fe200078c08ff */
[----:B------:R2:W-:Y:S01]  /*31470*/  @P3 STG.E.U16 desc[UR6][R6.64], R17 ;  /* 0x0000001106003986 */ /* 0x0005e2000c101506 */
[----:B------:R-:W-:Y:S01]  /*31480*/  ISETP.LT.AND P3, PT, R11, UR5, !P0 ;  /* 0x000000050b007c0c */ /* 0x000fe2000c761270 */
[----:B------:R-:W-:Y:S01]  /*31490*/  ULDC UR5, c[0x0][0x22c] ;  /* 0x00008b0000057ab9 */ /* 0x000fe20000000800 */
[----:B------:R-:W-:Y:S01]  /*314a0*/  LEA.HI.X.SX32 R11, R12, R5, 0x1, P6 ;  /* 0x000000050c0b7211 */ /* 0x000fe200030f0eff */
[C---:B------:R-:W-:Y:S01]  /*314b0*/  VIADD R12, R0.reuse, UR4 ;  /* 0x00000004000c7c36 */ /* 0x040fe20008000000 */
[----:B---3--:R-:W-:Y:S01]  /*314c0*/  LEA R8, P6, R0, R3, 0x1 ;  /* 0x0000000300087211 */ /* 0x008fe200078c08ff */
[----:B------:R-:W-:-:S03]  /*314d0*/  VIADD R13, R4, 0x18 ;  /* 0x00000018040d7836 */ /* 0x000fc60000000000 */
[----:B------:R-:W-:Y:S01]  /*314e0*/  LEA.HI.X.SX32 R9, R0, R5, 0x1, P6 ;  /* 0x0000000500097211 */ /* 0x000fe200030f0eff */
[----:B------:R-:W-:Y:S01]  /*314f0*/  VIADD R0, R4, 0x19 ;  /* 0x0000001904007836 */ /* 0x000fe20000000000 */
[----:B--2---:R-:W-:Y:S02]  /*31500*/  PRMT R7, R17, 0x7632, R7 ;  /* 0x0000763211077816 */ /* 0x004fe40000000007 */
[----:B------:R-:W-:-:S03]  /*31510*/  LEA R6, P6, R12, R3, 0x1 ;  /* 0x000000030c067211 */ /* 0x000fc600078c08ff */
[----:B------:R2:W-:Y:S01]  /*31520*/  @P5 STG.E.U16 desc[UR6][R10.64], R7 ;  /* 0x000000070a005986 */ /* 0x0005e2000c101506 */
[----:B------:R-:W-:Y:S01]  /*31530*/  ISETP.LT.AND P5, PT, R13, UR5, !P0 ;  /* 0x000000050d007c0c */ /* 0x000fe2000c7a1270 */
[----:B------:R-:W-:Y:S01]  /*31540*/  ULDC UR5, c[0x0][0x22c] ;  /* 0x00008b0000057ab9 */ /* 0x000fe20000000800 */
[----:B------:R-:W-:Y:S01]  /*31550*/  VIADD R13, R4, 0x1a ;  /* 0x0000001a040d7836 */ /* 0x000fe20000000000 */
        /* <DEDUP_REMOVED lines=21> */
[----:B------:R-:W-:Y:S01]  /*316b0*/  LEA R6, P6, R12, R3, 0x1 ;  /* 0x000000030c067211 */ /* 0x000fe200078c08ff */
[----:B------:R3:W1:Y:S01]  /*316c0*/  LDS.128 R16, [R2] ;  /* 0x0000000002107984 */ /* 0x0006620000000c00 */
[----:B------:R-:W-:-:S03]  /*316d0*/  PRMT R13, R20, 0x7632, R13 ;  /* 0x00007632140d7816 */ /* 0x000fc6000000000d */
[----:B------:R4:W-:Y:S01]  /*316e0*/  @P3 STG.E.U16 desc[UR6][R8.64], R7 ;  /* 0x0000000708003986 */ /* 0x0009e2000c101506 */
[----:B------:R-:W-:Y:S01]  /*316f0*/  ISETP.LT.AND P3, PT, R0, UR5, !P0 ;  /* 0x0000000500007c0c */ /* 0x000fe2000c761270 */
[----:B------:R-:W-:Y:S01]  /*31700*/  VIADD R0, R12, UR4 ;  /* 0x000000040c007c36 */ /* 0x000fe20008000000 */
[----:B------:R-:W-:Y:S01]  /*31710*/  ULDC UR5, c[0x0][0x22c] ;  /* 0x00008b0000057ab9 */ /* 0x000fe20000000800 */
[C---:B--2---:R-:W-:Y:S02]  /*31720*/  VIADD R11, R4.reuse, 0x1d ;  /* 0x0000001d040b7836 */ /* 0x044fe40000000000 */
[----:B---3--:R-:W-:Y:S01]  /*31730*/  VIADD R2, R4, 0xfb ;  /* 0x000000fb04027836 */ /* 0x008fe20000000000 */
[----:B----4-:R-:W-:Y:S01]  /*31740*/  LEA.HI.X.SX32 R7, R12, R5, 0x1, P6 ;  /* 0x000000050c077211 */ /* 0x010fe200030f0eff */
        /* <DEDUP_REMOVED lines=22> */
[----:B------:R-:W-:-:S02]  /*318b0*/  VIADD R13, R4, 0x20 ;  /* 0x00000020040d7836 */ /* 0x000fc40000000000 */
[----:B------:R-:W-:Y:S01]  /*318c0*/  VIADD R20, R4, 0xff ;  /* 0x000000ff04147836 */ /* 0x000fe20000000000 */
        /* <DEDUP_REMOVED lines=35> */
[----:B--2---:R-:W-:Y:S01]  /*31b00*/  VIADD R7, R4, 0x25 ;  /* 0x0000002504077836 */ /* 0x004fe20000000000 */
        /* <DEDUP_REMOVED lines=757> */
[----:B---3--:R-:W-:-:S03]  /*34a60*/  PRMT R7, R74, 0x7632, R7 ;  /* 0x000076324a077816 */ /* 0x008fc60000000007 */
[C---:B------:R-:W-:Y:S02]  /*34a70*/  VIADD R0, R12.reuse, UR4 ;  /* 0x000000040c007c36 */ /* 0x040fe40008000000 */
[----:B------:R2:W-:Y:S01]  /*34a80*/  @P3 STG.E.U16 desc[UR6][R10.64], R7 ;  /* 0x000000070a003986 */ /* 0x0005e2000c101506 */
[-C--:B------:R-:W-:Y:S02]  /*34a90*/  LEA R8, P3, R12, R3.reuse, 0x1 ;  /* 0x000000030c087211 */ /* 0x080fe400078608ff */
[----:B------:R-:W-:Y:S02]  /*34aa0*/  LEA R6, P6, R0, R3, 0x1 ;  /* 0x0000000300067211 */ /* 0x000fe400078c08ff */
[----:B------:R-:W-:Y:S01]  /*34ab0*/  LEA.HI.X.SX32 R9, R12, R5, 0x1, P3 ;  /* 0x000000050c097211 */ /* 0x000fe200018f0eff */
[C---:B------:R-:W-:Y:S01]  /*34ac0*/  VIADD R12, R4.reuse, 0x8b ;  /* 0x0000008b040c7836 */ /* 0x040fe20000000000 */
[----:B------:R-:W-:Y:S01]  /*34ad0*/  ISETP.LT.AND P3, PT, R13, UR5, !P0 ;  /* 0x000000050d007c0c */ /* 0x000fe2000c761270 */
[----:B------:R-:W-:Y:S01]  /*34ae0*/  ULDC UR5, c[0x0][0x22c] ;  /* 0x00008b0000057ab9 */ /* 0x000fe20000000800 */
[----:B------:R-:W-:Y:S01]  /*34af0*/  VIADD R13, R4, 0x8c ;  /* 0x0000008c040d7836 */ /* 0x000fe20000000000 */
[----:B------:R3:W-:Y:S01]  /*34b00*/  @P5 STG.E.U16 desc[UR6][R8.64], R75 ;  /* 0x0000004b08005986 */ /* 0x0007e2000c101506 */
[----:B------:R-:W-:Y:S01]  /*34b10*/  ISETP.LT.AND P5, PT, R12, UR5, !P0 ;  /* 0x000000050c007c0c */ /* 0x000fe2000c7a1270 */
[----:B------:R-:W-:Y:S01]  /*34b20*/  ULDC UR5, c[0x0][0x22c] ;  /* 0x00008b0000057ab9 */ /* 0x000fe20000000800 */
[----:B--2---:R-:W-:-:S02]  /*34b30*/  PRMT R11, R75, 0x7632, R11 ;  /* 0x000076324b0b7816 */ /* 0x004fc4000000000b */
[C---:B------:R-:W-:Y:S01]  /*34b40*/  LEA.HI.X.SX32 R7, R0.reuse, R5, 0x1, P6 ;  /* 0x0000000500077211 */ /* 0x040fe200030f0eff */
[----:B------:R-:W-:-:S04]  /*34b50*/  VIADD R0, R0, UR4 ;  /* 0x0000000400007c36 */ /* 0x000fc80008000000 */
[----:B------:R2:W-:Y:S01]  /*34b60*/  @P4 STG.E.U16 desc[UR6][R6.64], R11 ;  /* 0x0000000b06004986 */ /* 0x0005e2000c101506 */
[C---:B------:R-:W-:Y:S01]  /*34b70*/  LEA R10, P4, R0.reuse, R3, 0x1 ;  /* 0x00000003000a7211 */ /* 0x040fe200078808ff */
[----:B------:R-:W-:-:S05]  /*34b80*/  VIADD R12, R0, UR4 ;  /* 0x00000004000c7c36 */ /* 0x000fca0008000000 */
[----:B---3--:R-:W-:-:S04]  /*34b90*/  LEA R8, P6, R12, R3, 0x1 ;  /* 0x000000030c087211 */ /* 0x008fc800078c08ff */
[-C--:B------:R-:W-:Y:S01]  /*34ba0*/  LEA.HI.X.SX32 R9, R12, R5.reuse, 0x1, P6 ;  /* 0x000000050c097211 */ /* 0x080fe200030f0eff */
[----:B--2---:R-:W-:Y:S01]  /*34bb0*/  VIADD R7, R4, 0x8e ;  /* 0x0000008e04077836 */ /* 0x004fe20000000000 */
[----:B------:R-:W-:Y:S01]  /*34bc0*/  LEA.HI.X.SX32 R11, R0, R5, 0x1, P4 ;  /* 0x00000005000b7211 */ /* 0x000fe200020f0eff */
[----:B------:R-:W-:Y:S01]  /*34bd0*/  VIADD R0, R4, 0x8d ;  /* 0x0000008d04007836 */ /* 0x000fe20000000000 */
[----:B------:R-:W-:Y:S01]  /*34be0*/  ISETP.LT.AND P4, PT, R13, UR5, !P0 ;  /* 0x000000050d007c0c */ /* 0x000fe2000c781270 */
[----:B------:R-:W-:Y:S01]  /*34bf0*/  ULDC UR5, c[0x0][0x22c] ;  /* 0x00008b0000057ab9 */ /* 0x000fe20000000800 */
[----:B------:R-:W-:Y:S01]  /*34c00*/  PRMT R13, R76, 0x7632, R13 ;  /* 0x000076324c0d7816 */ /* 0x000fe2000000000d */
[----:B------:R2:W-:Y:S01]  /*34c10*/  @P2 STG.E.U16 desc[UR6][R10.64], R76 ;  /* 0x0000004c0a002986 */ /* 0x0005e2000c101506 */
[----:B------:R-:W-:Y:S01]  /*34c20*/  ISETP.LT.AND P2, PT, R0, UR5, !P0 ;  /* 0x0000000500007c0c */ /* 0x000fe2000c741270 */
[----:B------:R-:W-:Y:S01]  /*34c30*/  VIADD R0, R12, UR4 ;  /* 0x000000040c007c36 */ /* 0x000fe20008000000 */
[----:B------:R-:W-:Y:S01]  /*34c40*/  ULDC UR5, c[0x0][0x22c] ;  /* 0x00008b0000057ab9 */ /* 0x000fe20000000800 */
[----:B------:R3:W-:Y:S01]  /*34c50*/  @P1 STG.E.U16 desc[UR6][R8.64], R13 ;  /* 0x0000000d08001986 */ /* 0x0007e2000c101506 */
[----:B------:R-:W-:Y:S01]  /*34c60*/  ISETP.LT.AND P1, PT, R7, UR5, !P0 ;  /* 0x0000000507007c0c */ /* 0x000fe2000c721270 */
[C---:B------:R-:W-:Y:S01]  /*34c70*/  VIADD R12, R0.reuse, UR4 ;  /* 0x00000004000c7c36 */ /* 0x040fe20008000000 */
[----:B------:R-:W-:Y:S01]  /*34c80*/  LEA R6, P6, R0, R3, 0x1 ;  /* 0x0000000300067211 */ /* 0x000fe200078c08ff */
[----:B------:R-:W-:-:S03]  /*34c90*/  ULDC UR5, c[0x0][0x22c] ;  /* 0x00008b0000057ab9 */ /* 0x000fc60000000800 */
[----:B------:R-:W-:Y:S01]  /*34ca0*/  LEA.HI.X.SX32 R7, R0, R5, 0x1, P6 ;  /* 0x0000000500077211 */ /* 0x000fe200030f0eff */
[----:B--2---:R-:W-:Y:S01]  /*34cb0*/  VIADD R11, R4, 0x8f ;  /* 0x0000008f040b7836 */ /* 0x004fe20000000000 */
[C---:B------:R-:W-:Y:S01]  /*34cc0*/  LEA R10, P6, R12.reuse, R3, 0x1 ;  /* 0x000000030c0a7211 */ /* 0x040fe200078c08ff */
[C---:B------:R-:W-:Y:S02]  /*34cd0*/  VIADD R0, R12.reuse, UR4 ;  /* 0x000000040c007c36 */ /* 0x040fe40008000000 */
[----:B------:R2:W-:Y:S01]  /*34ce0*/  @P3 STG.E.U16 desc[UR6][R6.64], R77 ;  /* 0x0000004d06003986 */ /* 0x0005e2000c101506 */
[----:B------:R-:W-:Y:S01]  /*34cf0*/  ISETP.LT.AND P3, PT, R11, UR5, !P0 ;  /* 0x000000050b007c0c */ /* 0x000fe2000c761270 */
[----:B------:R-:W-:Y:S01]  /*34d00*/  ULDC UR5, c[0x0][0x22c] ;  /* 0x00008b0000057ab9 */ /* 0x000fe20000000800 */
[----:B------:R-:W-:Y:S01]  /*34d10*/  LEA.HI.X.SX32 R11, R12, R5, 0x1, P6 ;  /* 0x000000050c0b7211 */ /* 0x000fe200030f0eff */
[----:B------:R-:W-:Y:S01]  /*34d20*/  VIADD R12, R4, 0x90 ;  /* 0x00000090040c7836 */ /* 0x000fe20000000000 */
[----:B---3--:R-:W-:-:S02]  /*34d30*/  LEA R8, P6, R0, R3, 0x1 ;  /* 0x0000000300087211 */ /* 0x008fc400078c08ff */
[----:B------:R-:W-:Y:S02]  /*34d40*/  PRMT R13, R77, 0x7632, R13 ;  /* 0x000076324d0d7816 */ /* 0x000fe4000000000d */
[C---:B------:R-:W-:Y:S01]  /*34d50*/  LEA.HI.X.SX32 R9, R0.reuse, R5, 0x1, P6 ;  /* 0x0000000500097211 */ /* 0x040fe200030f0eff */
[----:B------:R-:W-:Y:S01]  /*34d60*/  VIADD R0, R0, UR4 ;  /* 0x0000000400007c36 */ /* 0x000fe20008000000 */
[----:B------:R-:W-:Y:S01]  /*34d70*/  ISETP.LT.AND P6, PT, R12, UR5, !P0 ;  /* 0x000000050c007c0c */ /* 0x000fe2000c7c1270 */
[----:B------:R3:W-:Y:S01]  /*34d80*/  @P5 STG.E.U16 desc[UR6][R10.64], R13 ;  /* 0x0000000d0a005986 */ /* 0x0007e2000c101506 */
[----:B--2---:R-:W-:Y:S01]  /*34d90*/  VIADD R7, R4, 0x91 ;  /* 0x0000009104077836 */ /* 0x004fe20000000000 */
[----:B------:R-:W-:Y:S01]  /*34da0*/  ULDC UR5, c[0x0][0x22c] ;  /* 0x00008b0000057ab9 */ /* 0x000fe20000000800 */
[C---:B------:R-:W-:Y:S01]  /*34db0*/  VIADD R12, R0.reuse, UR4 ;  /* 0x00000004000c7c36 */ /* 0x040fe20008000000 */
[----:B------:R2:W-:Y:S01]  /*34dc0*/  @P4 STG.E.U16 desc[UR6][R8.64], R78 ;  /* 0x0000004e08004986 */ /* 0x0005e2000c101506 */
[----:B------:R-:W-:-:S02]  /*34dd0*/  LEA R6, P4, R0, R3, 0x1 ;  /* 0x0000000300067211 */ /* 0x000fc400078808ff */
[----:B------:R-:W-:Y:S01]  /*34de0*/  ISETP.LT.AND P5, PT, R7, UR5, !P0 ;  /* 0x0000000507007c0c */ /* 0x000fe2000c7a1270 */
[----:B------:R-:W-:Y:S01]  /*34df0*/  ULDC UR5, c[0x0][0x22c] ;  /* 0x00008b0000057ab9 */ /* 0x000fe20000000800 */
[----:B------:R-:W-:Y:S01]  /*34e00*/  LEA.HI.X.SX32 R7, R0, R5, 0x1, P4 ;  /* 0x0000000500077211 */ /* 0x000fe200020f0eff */
[----:B------:R-:W-:Y:S01]  /*34e10*/  VIADD R0, R4, 0x92 ;  /* 0x0000009204007836 */ /* 0x000fe20000000000 */
[----:B---3--:R-:W-:Y:S01]  /*34e20*/  LEA R10, P4, R12, R3, 0x1 ;  /* 0x000000030c0a7211 */ /* 0x008fe200078808ff */
[----:B------:R-:W-:Y:S01]  /*34e30*/  VIADD R13, R4, 0x94 ;  /* 0x00000094040d7836 */ /* 0x000fe20000000000 */
[----:B--2---:R-:W-:Y:S02]  /*34e40*/  PRMT R9, R78, 0x7632, R9 ;  /* 0x000076324e097816 */ /* 0x004fe40000000009 */
[C---:B------:R-:W-:Y:S01]  /*34e50*/  LEA.HI.X.SX32 R11, R12.reuse, R5, 0x1, P4 ;  /* 0x000000050c0b7211 */ /* 0x040fe200020f0eff */
[----:B------:R-:W-:Y:S01]  /*34e60*/  VIADD R12, R12, UR4 ;  /* 0x000000040c0c7c36 */ /* 0x000fe20008000000 */
[----:B------:R-:W-:Y:S01]  /*34e70*/  ISETP.LT.AND P4, PT, R13, UR8, !P0 ;  /* 0x000000080d007c0c */ /* 0x000fe2000c781270 */
[----:B------:R2:W-:Y:S01]  /*34e80*/  @P2 STG.E.U16 desc[UR6][R6.64], R9 ;  /* 0x0000000906002986 */ /* 0x0005e2000c101506 */
[----:B------:R-:W-:Y:S01]  /*34e90*/  ISETP.LT.AND P2, PT, R0, UR5, !P0 ;  /* 0x0000000500007c0c */ /* 0x000fe2000c741270 */
[----:B------:R-:W-:Y:S01]  /*34ea0*/  VIADD R0, R4, 0x93 ;  /* 0x0000009304007836 */ /* 0x000fe20000000000 */
[----:B------:R-:W-:Y:S01]  /*34eb0*/  ULDC UR5, c[0x0][0x22c] ;  /* 0x00008b0000057ab9 */ /* 0x000fe20000000800 */
[----:B------:R-:W-:Y:S01]  /*34ec0*/  @P1 STG.E.U16 desc[UR6][R10.64], R79 ;  /* 0x0000004f0a001986 */ /* 0x000fe2000c101506 */
[----:B------:R-:W-:Y:S01]  /*34ed0*/  LEA R8, P1, R12, R3, 0x1 ;  /* 0x000000030c087211 */ /* 0x000fe200078208ff */
[----:B------:R-:W-:Y:S01]  /*34ee0*/  VIADD R13, R4, 0x95 ;  /* 0x00000095040d7836 */ /* 0x000fe20000000000 */
[----:B------:R-:W-:Y:S01]  /*34ef0*/  ULDC UR8, c[0x0][0x248] ;  /* 0x0000920000087ab9 */ /* 0x000fe20000000800 */
[----:B--2---:R-:W-:-:S02]  /*34f00*/  PRMT R7, R79, 0x7632, R7 ;  /* 0x000076324f077816 */ /* 0x004fc40000000007 */
[C---:B------:R-:W-:Y:S01]  /*34f10*/  LEA.HI.X.SX32 R9, R12.reuse, R5, 0x1, P1 ;  /* 0x000000050c097211 */ /* 0x040fe200008f0eff */
[----:B------:R-:W-:Y:S01]  /*34f20*/  VIADD R12, R12, UR4 ;  /* 0x000000040c0c7c36 */ /* 0x000fe20008000000 */
[----:B------:R-:W-:Y:S01]  /*34f30*/  ULDC UR4, c[0x0][0x248] ;  /* 0x0000920000047ab9 */ /* 0x000fe20000000800 */
[----:B------:R-:W-:Y:S01]  /*34f40*/  ISETP.LT.AND P1, PT, R0, UR5, !P0 ;  /* 0x0000000500007c0c */ /* 0x000fe2000c721270 */
[----:B------:R-:W-:Y:S01]  /*34f50*/  ULDC UR5, c[0x0][0x22c] ;  /* 0x00008b0000057ab9 */ /* 0x000fe20000000800 */
[----:B------:R2:W-:Y:S01]  /*34f60*/  @P3 STG.E.U16 desc[UR6][R8.64], R7 ;  /* 0x0000000708003986 */ /* 0x0005e2000c101506 */
[C---:B------:R-:W-:Y:S01]  /*34f70*/  LEA R6, P3, R12.reuse, R3, 0x1 ;  /* 0x000000030c067211 */ /* 0x040fe200078608ff */
[C---:B------:R-:W-:Y:S01]  /*34f80*/  VIADD R0, R12.reuse, UR4 ;  /* 0x000000040c007c36 */ /* 0x040fe20008000000 */
[----:B------:R-:W-:Y:S02]  /*34f90*/  ULDC UR4, c[0x0][0x248] ;  /* 0x0000920000047ab9 */ /* 0x000fe40000000800 */
[----:B--2---:R-:W-:Y:S01]  /*34fa0*/  LEA.HI.X.SX32 R7, R12, R5, 0x1, P3 ;  /* 0x000000050c077211 */ /* 0x004fe200018f0eff */
[C---:B------:R-:W-:Y:S01]  /*34fb0*/  VIADD R12, R0.reuse, UR4 ;  /* 0x00000004000c7c36 */ /* 0x040fe20008000000 */
[----:B------:R-:W-:Y:S01]  /*34fc0*/  LEA R10, P3, R0, R3, 0x1 ;  /* 0x00000003000a7211 */ /* 0x000fe200078608ff */
[----:B------:R-:W-:Y:S01]  /*34fd0*/  ULDC UR4, c[0x0][0x248] ;  /* 0x0000920000047ab9 */ /* 0x000fe20000000800 */
[----:B------:R-:W-:Y:S01]  /*34fe0*/  PRMT R9, R80, 0x7632, R9 ;  /* 0x0000763250097816 */ /* 0x000fe20000000009 */
[----:B------:R-:W-:Y:S01]  /*34ff0*/  @P6 STG.E.U16 desc[UR6][R6.64], R80 ;  /* 0x0000005006006986 */ /* 0x000fe2000c101506 */
[----:B------:R-:W-:Y:S01]  /*35000*/  LEA.HI.X.SX32 R11, R0, R5, 0x1, P3 ;  /* 0x00000005000b7211 */ /* 0x000fe200018f0eff */
[----:B------:R-:W-:Y:S01]  /*35010*/  VIADD R0, R4, 0x96 ;  /* 0x0000009604007836 */ /* 0x000fe20000000000 */
[----:B------:R-:W-:-:S02]  /*35020*/  LEA R8, P6, R12, R3, 0x1 ;  /* 0x000000030c087211 */ /* 0x000fc400078c08ff */
[----:B------:R-:W-:Y:S01]  /*35030*/  ISETP.LT.AND P3, PT, R13, UR5, !P0 ;  /* 0x000000050d007c0c */ /* 0x000fe2000c761270 */
[----:B------:R2:W-:Y:S01]  /*35040*/  @P5 STG.E.U16 desc[UR6][R10.64], R9 ;  /* 0x000000090a005986 */ /* 0x0005e2000c101506 */
[----:B------:R-:W-:Y:S01]  /*35050*/  ULDC UR5, c[0x0][0x22c] ;  /* 0x00008b0000057ab9 */ /* 0x000fe20000000800 */
[----:B------:R-:W-:Y:S01]  /*35060*/  VIADD R13, R4, 0x9b ;  /* 0x0000009b040d7836 */ /* 0x000fe20000000000 */
[----:B------:R-:W-:Y:S01]  /*35070*/  ISETP.LT.AND P5, PT, R0, UR5, !P0 ;  /* 0x0000000500007c0c */ /* 0x000fe2000c7a1270 */
[----:B------:R-:W-:Y:S01]  /*35080*/  ULDC UR5, c[0x0][0x22c] ;  /* 0x00008b0000057ab9 */ /* 0x000fe20000000800 */
[C---:B--2---:R-:W-:Y:S01]  /*35090*/  LEA.HI.X.SX32 R9, R12.reuse, R5, 0x1, P6 ;  /* 0x000000050c097211 */ /* 0x044fe200030f0eff */
[----:B------:R-:W-:Y:S01]  /*350a0*/  VIADD R12, R12, UR4 ;  /* 0x000000040c0c7c36 */ /* 0x000fe20008000000 */
[----:B------:R-:W-:Y:S01]  /*350b0*/  ULDC UR4, c[0x0][0x248] ;  /* 0x0000920000047ab9 */ /* 0x000fe20000000800 */
[----:B------:R-:W-:Y:S01]  /*350c0*/  VIADD R10, R4, 0x97 ;  /* 0x00000097040a7836 */ /* 0x000fe20000000000 */
[----:B------:R-:W-:Y:S01]  /*350d0*/  PRMT R11, R81, 0x7632, R11 ;  /* 0x00007632510b7816 */ /* 0x000fe2000000000b */
[----:B------:R2:W-:Y:S01]  /*350e0*/  @P2 STG.E.U16 desc[UR6][R8.64], R81 ;  /* 0x0000005108002986 */ /* 0x0005e2000c101506 */
[C---:B------:R-:W-:Y:S01]  /*350f0*/  LEA R6, P2, R12.reuse, R3, 0x1 ;  /* 0x000000030c067211 */ /* 0x040fe200078408ff */
[----:B------:R-:W-:Y:S01]  /*35100*/  VIADD R0, R12, UR4 ;  /* 0x000000040c007c36 */ /* 0x000fe20008000000 */
[----:B------:R-:W-:-:S02]  /*35110*/  ULDC UR4, c[0x0][0x22c] ;  /* 0x00008b0000047ab9 */ /* 0x000fc40000000800 */
[----:B------:R-:W-:Y:S01]  /*35120*/  LEA.HI.X.SX32 R7, R12, R5, 0x1, P2 ;  /* 0x000000050c077211 */ /* 0x000fe200010f0eff */
[----:B------:R-:W-:Y:S01]  /*35130*/  VIADD R12, R4, 0x98 ;  /* 0x00000098040c7836 */ /* 0x000fe20000000000 */
[----:B------:R-:W-:Y:S01]  /*35140*/  ISETP.LT.AND P2, PT, R10, UR5, !P0 ;  /* 0x000000050a007c0c */ /* 0x000fe2000c741270 */
[----:B------:R-:W-:Y:S01]  /*35150*/  ULDC UR5, c[0x0][0x22c] ;  /* 0x00008b0000057ab9 */ /* 0x000fe20000000800 */
[----:B------:R-:W-:Y:S01]  /*35160*/  LEA R10, P6, R0, R3, 0x1 ;  /* 0x00000003000a7211 */ /* 0x000fe200078c08ff */
[----:B------:R3:W-:Y:S01]  /*35170*/  @P1 STG.E.U16 desc[UR6][R6.64], R11 ;  /* 0x0000000b06001986 */ /* 0x0007e2000c101506 */
[----:B------:R-:W-:Y:S01]  /*35180*/  ISETP.LT.AND P1, PT, R12, UR4, !P0 ;  /* 0x000000040c007c0c */ /* 0x000fe2000c721270 */
[----:B------:R-:W-:Y:S01]  /*35190*/  ULDC UR4, c[0x0][0x248] ;  /* 0x0000920000047ab9 */ /* 0x000fe20000000800 */
[----:B--2---:R-:W-:Y:S01]  /*351a0*/  VIADD R9, R4, 0x99 ;  /* 0x0000009904097836 */ /* 0x004fe20000000000 */
[C---:B---3--:R-:W-:Y:S01]  /*351b0*/  LEA.HI.X.SX32 R11, R0.reuse, R5, 0x1, P6 ;  /* 0x00000005000b7211 */ /* 0x048fe200030f0eff */
[----:B------:R-:W-:Y:S01]  /*351c0*/  VIADD R0, R0, UR4 ;  /* 0x0000000400007c36 */ /* 0x000fe20008000000 */
[----:B------:R-:W-:Y:S01]  /*351d0*/  ULDC UR4, c[0x0][0x22c] ;  /* 0x00008b0000047ab9 */ /* 0x000fe20000000800 */
[----:B------:R-:W-:Y:S01]  /*351e0*/  PRMT R7, R82, 0x7632, R7 ;  /* 0x0000763252077816 */ /* 0x000fe20000000007 */
[----:B------:R-:W-:Y:S01]  /*351f0*/  VIADD R6, R4, 0x9a ;  /* 0x0000009a04067836 */ /* 0x000fe20000000000 */
[----:B------:R-:W-:Y:S01]  /*35200*/  @P4 STG.E.U16 desc[UR6][R10.64], R82 ;  /* 0x000000520a004986 */ /* 0x000fe2000c101506 */
[----:B------:R-:W-:-:S02]  /*35210*/  LEA R8, P6, R0, R3, 0x1 ;  /* 0x0000000300087211 */ /* 0x000fc400078c08ff */
[----:B------:R-:W-:Y:S01]  /*35220*/  ISETP.LT.AND P4, PT, R9, UR4, !P0 ;  /* 0x0000000409007c0c */ /* 0x000fe2000c781270 */
[----:B------:R-:W-:Y:S01]  /*35230*/  ULDC UR4, c[0x0][0x248] ;  /* 0x0000920000047ab9 */ /* 0x000fe20000000800 */
[C---:B------:R-:W-:Y:S01]  /*35240*/  LEA.HI.X.SX32 R9, R0.reuse, R5, 0x1, P6 ;  /* 0x0000000500097211 */ /* 0x040fe200030f0eff */
[----:B------:R-:W-:Y:S01]  /*35250*/  VIADD R0, R0, UR4 ;  /* 0x0000000400007c36 */ /* 0x000fe20008000000 */
[----:B------:R-:W-:Y:S01]  /*35260*/  ULDC UR4, c[0x0][0x248] ;  /* 0x0000920000047ab9 */ /* 0x000fe20000000800 */
[----:B------:R-:W-:Y:S01]  /*35270*/  ISETP.LT.AND P6, PT, R6, UR5, !P0 ;  /* 0x0000000506007c0c */ /* 0x000fe2000c7c1270 */
[----:B------:R-:W-:Y:S01]  /*35280*/  ULDC UR5, c[0x0][0x248] ;  /* 0x0000920000057ab9 */ /* 0x000fe20000000800 */
[----:B------:R2:W-:Y:S01]  /*35290*/  @P3 STG.E.U16 desc[UR6][R8.64], R7 ;  /* 0x0000000708003986 */ /* 0x0005e2000c101506 */
[C---:B------:R-:W-:Y:S01]  /*352a0*/  LEA R6, P3, R0.reuse, R3, 0x1 ;  /* 0x0000000300067211 */ /* 0x040fe200078608ff */
[----:B------:R-:W-:Y:S01]  /*352b0*/  VIADD R12, R0, UR4 ;  /* 0x00000004000c7c36 */ /* 0x000fe20008000000 */
[----:B------:R-:W-:-:S02]  /*352c0*/  ULDC UR4, c[0x0][0x22c] ;  /* 0x00008b0000047ab9 */ /* 0x000fc40000000800 */
[----:B--2---:R-:W-:Y:S01]  /*352d0*/  LEA.HI.X.SX32 R7, R0, R5, 0x1, P3 ;  /* 0x0000000500077211 */ /* 0x004fe200018f0eff */
[C---:B------:R-:W-:Y:S01]  /*352e0*/  VIADD R0, R12.reuse, UR5 ;  /* 0x000000050c007c36 */ /* 0x040fe20008000000 */
[C---:B------:R-:W-:Y:S01]  /*352f0*/  LEA R10, P3, R12.reuse, R3, 0x1 ;  /* 0x000000030c0a7211 */ /* 0x040fe200078608ff */
[----:B------:R-:W-:Y:S01]  /*35300*/  ULDC UR5, c[0x0][0x22c] ;  /* 0x00008b0000057ab9 */ /* 0x000fe20000000800 */
[----:B------:R-:W-:Y:S01]  /*35310*/  PRMT R9, R83, 0x7632, R9 ;  /* 0x0000763253097816 */ /* 0x000fe20000000009 */
[----:B------:R-:W-:Y:S01]  /*35320*/  @P5 STG.E.U16 desc[UR6][R6.64], R83 ;  /* 0x0000005306005986 */ /* 0x000fe2000c101506 */
[----:B------:R-:W-:Y:S01]  /*35330*/  LEA.HI.X.SX32 R11, R12, R5, 0x1, P3 ;  /* 0x000000050c0b7211 */ /* 0x000fe200018f0eff */
[----:B------:R-:W-:Y:S01]  /*35340*/  VIADD R12, R4, 0x9c ;  /* 0x0000009c040c7836 */ /* 0x000fe20000000000 */
[----:B------:R-:W-:Y:S02]  /*35350*/  LEA R8, P3, R0, R3, 0x1 ;  /* 0x0000000300087211 */ /* 0x000fe400078608ff */
[----:B------:R-:W-:Y:S01]  /*35360*/  ISETP.LT.AND P5, PT, R13, UR4, !P0 ;  /* 0x000000040d007c0c */ /* 0x000fe2000c7a1270 */
[----:B------:R2:W-:Y:S01]  /*35370*/  @P2 STG.E.U16 desc[UR6][R10.64], R9 ;  /* 0x000000090a002986 */ /* 0x0005e2000c101506 */
[----:B------:R-:W-:Y:S01]  /*35380*/  ULDC UR4, c[0x0][0x22c] ;  /* 0x00008b0000047ab9 */ /* 0x000fe20000000800 */
[----:B------:R-:W-:Y:S01]  /*35390*/  VIADD R13, R4, 0x9f ;  /* 0x0000009f040d7836 */ /* 0x000fe20000000000 */
[----:B--2---:R-:W-:Y:S01]  /*353a0*/  LEA.HI.X.SX32 R9, R0, R5, 0x1, P3 ;  /* 0x0000000500097211 */ /* 0x004fe200018f0eff */
[----:B------:R-:W-:Y:S01]  /*353b0*/  VIADD R10, R4, 0x9e ;  /* 0x0000009e040a7836 */ /* 0x000fe20000000000 */
[----:B------:R-:W-:Y:S01]  /*353c0*/  ISETP.LT.AND P3, PT, R12, UR4, !P0 ;  /* 0x000000040c007c0c */ /* 0x000fe2000c761270 */
[----:B------:R-:W-:Y:S01]  /*353d0*/  ULDC UR4, c[0x0][0x248] ;  /* 0x0000920000047ab9 */ /* 0x000fe20000000800 */
[----:B------:R-:W-:Y:S01]  /*353e0*/  VIADD R12, R4, 0x9d ;  /* 0x0000009d040c7836 */ /* 0x000fe20000000000 */
[----:B------:R2:W-:Y:S01]  /*353f0*/  @P1 STG.E.U16 desc[UR6][R8.64], R84 ;  /* 0x0000005408001986 */ /* 0x0005e2000c101506 */
[----:B------:R-:W-:Y:S01]  /*35400*/  VIADD R0, R0, UR4 ;  /* 0x0000000400007c36 */ /* 0x000fe20008000000 */
[----:B------:R-:W-:-:S02]  /*35410*/  ULDC UR4, c[0x0][0x22c] ;  /* 0x00008b0000047ab9 */ /* 0x000fc40000000800 */
[----:B------:R-:W-:Y:S01]  /*35420*/  ISETP.LT.AND P2, PT, R12, UR4, !P0 ;  /* 0x000000040c007c0c */ /* 0x000fe2000c741270 */
[----:B------:R-:W-:Y:S01]  /*35430*/  ULDC UR4, c[0x0][0x248] ;  /* 0x0000920000047ab9 */ /* 0x000fe20000000800 */
[----:B------:R-:W-:-:S04]  /*35440*/  LEA R6, P1, R0, R3, 0x1 ;  /* 0x0000000300067211 */ /* 0x000fc800078208ff */
[C---:B------:R-:W-:Y:S01]  /*35450*/  LEA.HI.X.SX32 R7, R0.reuse, R5, 0x1, P1 ;  /* 0x0000000500077211 */ /* 0x040fe200008f0eff */
[----:B------:R-:W-:Y:S01]  /*35460*/  VIADD R0, R0, UR4 ;  /* 0x0000000400007c36 */ /* 0x000fe20008000000 */
[----:B--2---:R-:W-:Y:S01]  /*35470*/  PRMT R9, R84, 0x7632, R9 ;  /* 0x0000763254097816 */ /* 0x004fe20000000009 */
[----:B------:R-:W-:Y:S01]  /*35480*/  ULDC UR4, c[0x0][0x248] ;  /* 0x0000920000047ab9 */ /* 0x000fe20000000800 */
[----:B------:R-:W-:Y:S01]  /*35490*/  ISETP.LT.AND P1, PT, R10, UR5, !P0 ;  /* 0x000000050a007c0c */ /* 0x000fe2000c721270 */
[C---:B------:R-:W-:Y:S01]  /*354a0*/  VIADD R12, R0.reuse, UR4 ;  /* 0x00000004000c7c36 */ /* 0x040fe20008000000 */
[----:B------:R-:W-:Y:S01]  /*354b0*/  ULDC UR4, c[0x0][0x248] ;  /* 0x0000920000047ab9 */ /* 0x000fe20000000800 */
[----:B------:R2:W-:Y:S01]  /*354c0*/  @P4 STG.E.U16 desc[UR6][R6.64], R9 ;  /* 0x0000000906004986 */ /* 0x0005e2000c101506 */
[----:B------:R-:W-:Y:S01]  /*354d0*/  LEA R8, P4, R0, R3, 0x1 ;  /* 0x0000000300087211 */ /* 0x000fe200078808ff */
[----:B------:R-:W-:-:S03]  /*354e0*/  ULDC UR5, c[0x0][0x22c] ;  /* 0x00008b0000057ab9 */ /* 0x000fc60000000800 */
        /* <DEDUP_REMOVED lines=13> */
[C---:B--2---:R-:W-:Y:S01]  /*355c0*/  LEA.HI.X.SX32 R7, R0.reuse, R5, 0x1, P6 ;  /* 0x0000000500077211 */ /* 0x044fe200030f0eff */
[----:B------:R-:W-:Y:S01]  /*355d0*/  VIADD R0, R0, UR4 ;  /* 0x0000000400007c36 */ /* 0x000fe20008000000 */
[----:B------:R-:W-:Y:S01]  /*355e0*/  ULDC UR4, c[0x0][0x248] ;  /* 0x0000920000047ab9 */ /* 0x000fe20000000800 */
[----:B------:R-:W-:Y:S01]  /*355f0*/  ISETP.LT.AND P6, PT, R12, UR5, !P0 ;  /* 0x000000050c007c0c */ /* 0x000fe2000c7c1270 */
[----:B------:R-:W-:Y:S01]  /*35600*/  VIADD R10, R4, 0xa1 ;  /* 0x000000a1040a7836 */ /* 0x000fe20000000000 */
[----:B------:R2:W-:Y:S01]  /*35610*/  @P3 STG.E.U16 desc[UR6][R6.64], R86 ;  /* 0x0000005606003986 */ /* 0x0005e2000c101506 */
[C---:B------:R-:W-:Y:S01]  /*35620*/  LEA R8, P3, R0.reuse, R3, 0x1 ;  /* 0x0000000300087211 */ /* 0x040fe200078608ff */
[C---:B------:R-:W-:Y:S01]  /*35630*/  VIADD R12, R0.reuse, UR4 ;  /* 0x00000004000c7c36 */ /* 0x040fe20008000000 */
[----:B------:R-:W-:Y:S01]  /*35640*/  ULDC UR5, c[0x0][0x22c] ;  /* 0x00008b0000057ab9 */ /* 0x000fe20000000800 */
[----:B------:R-:W-:Y:S01]  /*35650*/  ULDC UR4, c[0x0][0x22c] ;  /* 0x00008b0000047ab9 */ /* 0x000fe20000000800 */
[----:B------:R-:W-:Y:S01]  /*35660*/  LEA.HI.X.SX32 R9, R0, R5, 0x1, P3 ;  /* 0x0000000500097211 */ /* 0x000fe200018f0eff */
[----:B------:R-:W-:Y:S01]  /*35670*/  VIADD R0, R4, 0xa2 ;  /* 0x000000a204007836 */ /* 0x000fe20000000000 */
[----:B------:R-:W-:Y:S01]  /*35680*/  ISETP.LT.AND P5, PT, R10, UR5, !P0 ;  /* 0x000000050a007c0c */ /* 0x000fe2000c7a1270 */
[----:B------:R-:W-:Y:S01]  /*35690*/  ULDC UR5, c[0x0][0x22c] ;  /* 0x00008b0000057ab9 */ /* 0x000fe20000000800 */
[----:B------:R-:W-:-:S02]  /*356a0*/  LEA R10, P3, R12, R3, 0x1 ;  /* 0x000000030c0a7211 */ /* 0x000fc400078608ff */
[----:B--2---:R-:W-:Y:S02]  /*356b0*/  PRMT R7, R86, 0x7632, R7 ;  /* 0x0000763256077816 */ /* 0x004fe40000000007 */
[----:B------:R-:W-:-:S03]  /*356c0*/  LEA.HI.X.SX32 R11, R12, R5, 0x1, P3 ;  /* 0x000000050c0b7211 */ /* 0x000fc600018f0eff */
[----:B------:R2:W-:Y:S01]  /*356d0*/  @P2 STG.E.U16 desc[UR6][R8.64], R7 ;  /* 0x0000000708002986 */ /* 0x0005e2000c101506 */
[----:B------:R-:W-:Y:S01]  /*356e0*/  ISETP.LT.AND P2, PT, R0, UR4, !P0 ;  /* 0x0000000400007c0c */ /* 0x000fe2000c741270 */
[----:B------:R-:W-:Y:S01]  /*356f0*/  ULDC UR4, c[0x0][0x248] ;  /* 0x0000920000047ab9 */ /* 0x000fe20000000800 */
[----:B------:R-:W-:Y:S01]  /*35700*/  VIADD R0, R4, 0xa3 ;  /* 0x000000a304007836 */ /* 0x000fe20000000000 */
[----:B------:R-:W-:Y:S01]  /*35710*/  @P1 STG.E.U16 desc[UR6][R10.64], R87 ;  /* 0x000000570a001986 */ /* 0x000fe2000c101506 */
[----:B------:R-:W-:Y:S01]  /*35720*/  VIADD R12, R12, UR4 ;  /* 0x000000040c0c7c36 */ /* 0x000fe20008000000 */
[----:B------:R-:W-:Y:S02]  /*35730*/  ULDC UR4, c[0x0][0x22c] ;  /* 0x00008b0000047ab9 */ /* 0x000fe40000000800 */
[----:B------:R-:W-:Y:S01]  /*35740*/  ISETP.LT.AND P1, PT, R0, UR4, !P0 ;  /* 0x0000000400007c0c */ /* 0x000fe2000c721270 */
[----:B------:R-:W-:Y:S01]  /*35750*/  ULDC UR4, c[0x0][0x248] ;  /* 0x0000920000047ab9 */ /* 0x000fe20000000800 */
[----:B------:R-:W-:Y:S01]  /*35760*/  LEA R6, P3, R12, R3, 0x1 ;  /* 0x000000030c067211 */ /* 0x000fe200078608ff */
[----:B------:R-:W-:Y:S01]  /*35770*/  VIADD R0, R4, 0xa4 ;  /* 0x000000a404007836 */ /* 0x000fe20000000000 */
        /* <DEDUP_REMOVED lines=487> */
[----:B0-----:R0:W-:Y:S01]  /*375f0*/  @P1 STG.E.U16 desc[UR6][R8.64], R116 ;  /* 0x0000007408001986 */ /* 0x0011e2000c101506 */
[----:B------:R-:W-:Y:S01]  /*37600*/  VIADD R0, R0, UR4 ;  /* 0x0000000400007c36 */ /* 0x000fe20008000000 */
[----:B------:R-:W-:-:S02]  /*37610*/  ULDC UR4, c[0x0][0x22c] ;  /* 0x00008b0000047ab9 */ /* 0x000fc40000000800 */
[----:B------:R-:W-:Y:S01]  /*37620*/  ISETP.LT.AND P2, PT, R12, UR4, !P0 ;  /* 0x000000040c007c0c */ /* 0x000fe2000c741270 */
[----:B------:R-:W-:Y:S01]  /*37630*/  ULDC UR4, c[0x0][0x248] ;  /* 0x0000920000047ab9 */ /* 0x000fe20000000800 */
[----:B------:R-:W-:-:S04]  /*37640*/  LEA R6, P1, R0, R3, 0x1 ;  /* 0x0000000300067211 */ /* 0x000fc800078208ff */
[C---:B------:R-:W-:Y:S01]  /*37650*/  LEA.HI.X.SX32 R7, R0.reuse, R5, 0x1, P1 ;  /* 0x0000000500077211 */ /* 0x040fe200008f0eff */
[----:B------:R-:W-:Y:S01]  /*37660*/  VIADD R0, R0, UR4 ;  /* 0x0000000400007c36 */ /* 0x000fe20008000000 */
[----:B0-----:R-:W-:Y:S01]  /*37670*/  PRMT R9, R116, 0x7632, R9 ;  /* 0x0000763274097816 */ /* 0x001fe20000000009 */
[----:B------:R-:W-:Y:S01]  /*37680*/  ULDC UR4, c[0x0][0x248] ;  /* 0x0000920000047ab9 */ /* 0x000fe20000000800 */
[----:B------:R-:W-:Y:S01]  /*37690*/  ISETP.LT.AND P1, PT, R10, UR5, !P0 ;  /* 0x000000050a007c0c */ /* 0x000fe2000c721270 */
[C---:B------:R-:W-:Y:S01]  /*376a0*/  VIADD R12, R0.reuse, UR4 ;  /* 0x00000004000c7c36 */ /* 0x040fe20008000000 */
[----:B------:R-:W-:Y:S01]  /*376b0*/  ULDC UR4, c[0x0][0x248] ;  /* 0x0000920000047ab9 */ /* 0x000fe20000000800 */
[----:B------:R0:W-:Y:S01]  /*376c0*/  @P4 STG.E.U16 desc[UR6][R6.64], R9 ;  /* 0x0000000906004986 */ /* 0x0001e2000c101506 */
[----:B------:R-:W-:Y:S01]  /*376d0*/  LEA R8, P4, R0, R3, 0x1 ;  /* 0x0000000300087211 */ /* 0x000fe200078808ff */
[----:B------:R-:W-:-:S03]  /*376e0*/  ULDC UR5, c[0x0][0x22c] ;  /* 0x00008b0000057ab9 */ /* 0x000fc60000000800 */
[----:B0-----:R-:W-:Y:S01]  /*376f0*/  LEA.HI.X.SX32 R9, R0, R5, 0x1, P4 ;  /* 0x0000000500097211 */ /* 0x001fe200020f0eff */
        /* <DEDUP_REMOVED lines=12> */
[C---:B0-----:R-:W-:Y:S01]  /*377c0*/  LEA.HI.X.SX32 R7, R0.reuse, R5, 0x1, P6 ;  /* 0x0000000500077211 */ /* 0x041fe200030f0eff */
        /* <DEDUP_REMOVED lines=14> */
[----:B0-----:R-:W-:Y:S02]  /*378b0*/  PRMT R7, R118, 0x7632, R7 ;  /* 0x0000763276077816 */ /* 0x001fe40000000007 */
[----:B------:R-:W-:Y:S02]  /*378c0*/  LEA.HI.X.SX32 R11, R12, R5, 0x1, P3 ;  /* 0x000000050c0b7211 */ /* 0x000fe400018f0eff */
[----:B------:R-:W-:Y:S01]  /*378d0*/  ISETP.LT.AND P3, PT, R0, UR4, !P0 ;  /* 0x0000000400007c0c */ /* 0x000fe2000c761270 */
[----:B------:R-:W-:Y:S01]  /*378e0*/  ULDC UR4, c[0x0][0x248] ;  /* 0x0000920000047ab9 */ /* 0x000fe20000000800 */
[----:B------:R-:W-:Y:S01]  /*378f0*/  VIADD R0, R4, 0xe3 ;  /* 0x000000e304007836 */ /* 0x000fe20000000000 */
[----:B------:R0:W-:Y:S01]  /*37900*/  @P2 STG.E.U16 desc[UR6][R8.64], R7 ;  /* 0x0000000708002986 */ /* 0x0001e2000c101506 */
[----:B------:R-:W-:Y:S01]  /*37910*/  VIADD R12, R12, UR4 ;  /* 0x000000040c0c7c36 */ /* 0x000fe20008000000 */
[----:B------:R-:W-:Y:S02]  /*37920*/  ULDC UR4, c[0x0][0x22c] ;  /* 0x00008b0000047ab9 */ /* 0x000fe40000000800 */
[----:B------:R-:W-:Y:S01]  /*37930*/  @P1 STG.E.U16 desc[UR6][R10.64], R119 ;  /* 0x000000770a001986 */ /* 0x000fe2000c101506 */
[----:B------:R-:W-:Y:S01]  /*37940*/  ISETP.LT.AND P2, PT, R0, UR4, !P0 ;  /* 0x0000000400007c0c */ /* 0x000fe2000c741270 */
[----:B------:R-:W-:Y:S01]  /*37950*/  ULDC UR4, c[0x0][0x248] ;  /* 0x0000920000047ab9 */ /* 0x000fe20000000800 */
[----:B------:R-:W-:Y:S01]  /*37960*/  LEA R6, P1, R12, R3, 0x1 ;  /* 0x000000030c067211 */ /* 0x000fe200078208ff */
[----:B------:R-:W-:Y:S01]  /*37970*/  VIADD R0, R4, 0xe4 ;  /* 0x000000e404007836 */ /* 0x000fe20000000000 */
[----:B0-----:R-:W-:-:S02]  /*37980*/  PRMT R9, R119, 0x7632, R9 ;  /* 0x0000763277097816 */ /* 0x001fc40000000009 */
        /* <DEDUP_REMOVED lines=9> */
[----:B0-----:R-:W-:Y:S01]  /*37a20*/  LEA.HI.X.SX32 R9, R12, R5, 0x1, P4 ;  /* 0x000000050c097211 */ /* 0x001fe200020f0eff */
[C---:B------:R-:W-:Y:S01]  /*37a30*/  VIADD R12, R0.reuse, UR4 ;  /* 0x00000004000c7c36 */ /* 0x040fe20008000000 */
[----:B------:R-:W-:Y:S01]  /*37a40*/  LEA R10, P4, R0, R3, 0x1 ;  /* 0x00000003000a7211 */ /* 0x000fe200078808ff */
[----:B------:R-:W-:Y:S01]  /*37a50*/  ULDC UR4, c[0x0][0x248] ;  /* 0x0000920000047ab9 */ /* 0x000fe20000000800 */
[----:B-1----:R-:W-:Y:S01]  /*37a60*/  PRMT R7, R120, 0x7632, R7 ;  /* 0x0000763278077816 */ /* 0x002fe20000000007 */
        /* <DEDUP_REMOVED lines=17> */
[----:B------:R-:W-:Y:S01]  /*37b80*/  PRMT R11, R121, 0x7632, R11 ;  /* 0x00007632790b7816 */ /* 0x000fe2000000000b */
[----:B------:R-:W-:Y:S01]  /*37b90*/  ULDC UR4, c[0x0][0x22c] ;  /* 0x00008b0000047ab9 */ /* 0x000fe20000000800 */
[----:B------:R-:W-:Y:S01]  /*37ba0*/  LEA.HI.X.SX32 R9, R12, R5, 0x1, P3 ;  /* 0x000000050c097211 */ /* 0x000fe200018f0eff */
[----:B------:R-:W-:Y:S01]  /*37bb0*/  VIADD R12, R4, 0xe8 ;  /* 0x000000e8040c7836 */ /* 0x000fe20000000000 */
[----:B------:R-:W-:Y:S01]  /*37bc0*/  ISETP.LT.AND P5, PT, R10, UR5, !P0 ;  /* 0x000000050a007c0c */ /* 0x000fe2000c7a1270 */
[----:B------:R-:W-:Y:S01]  /*37bd0*/  ULDC UR5, c[0x0][0x22c] ;  /* 0x00008b0000057ab9 */ /* 0x000fe20000000800 */
[----:B------:R-:W-:Y:S01]  /*37be0*/  LEA R10, P3, R0, R3, 0x1 ;  /* 0x00000003000a7211 */ /* 0x000fe200078608ff */
[----:B------:R1:W-:Y:S01]  /*37bf0*/  @P2 STG.E.U16 desc[UR6][R8.64], R11 ;  /* 0x0000000b08002986 */ /* 0x0003e2000c101506 */
[----:B0-----:R-:W-:-:S02]  /*37c00*/  VIADD R7, R4, 0xe9 ;  /* 0x000000e904077836 */ /* 0x001fc40000000000 */
[----:B-1----:R-:W-:Y:S01]  /*37c10*/  LEA.HI.X.SX32 R11, R0, R5, 0x1, P3 ;  /* 0x00000005000b7211 */ /* 0x002fe200018f0eff */
[----:B------:R-:W-:Y:S01]  /*37c20*/  VIADD R8, R4, 0xea ;  /* 0x000000ea04087836 */ /* 0x000fe20000000000 */
[----:B------:R-:W-:Y:S01]  /*37c30*/  ISETP.LT.AND P3, PT, R12, UR4, !P0 ;  /* 0x000000040c007c0c */ /* 0x000fe2000c761270 */
[----:B------:R-:W-:Y:S01]  /*37c40*/  ULDC UR4, c[0x0][0x248] ;  /* 0x0000920000047ab9 */ /* 0x000fe20000000800 */
[----:B------:R-:W-:Y:S01]  /*37c50*/  PRMT R9, R122, 0x7632, R9 ;  /* 0x000076327a097816 */ /* 0x000fe20000000009 */
[----:B------:R-:W-:Y:S01]  /*37c60*/  VIADD R0, R0, UR4 ;  /* 0x0000000400007c36 */ /* 0x000fe20008000000 */
[----:B------:R-:W-:Y:S01]  /*37c70*/  @P1 STG.E.U16 desc[UR6][R10.64], R122 ;  /* 0x0000007a0a001986 */ /* 0x000fe2000c101506 */
[----:B------:R-:W-:Y:S02]  /*37c80*/  ULDC UR4, c[0x0][0x22c] ;  /* 0x00008b0000047ab9 */ /* 0x000fe40000000800 */
[----:B------:R-:W-:Y:S01]  /*37c90*/  ISETP.LT.AND P2, PT, R7, UR4, !P0 ;  /* 0x0000000407007c0c */ /* 0x000fe2000c741270 */
[----:B------:R-:W-:Y:S01]  /*37ca0*/  ULDC UR4, c[0x0][0x248] ;  /* 0x0000920000047ab9 */ /* 0x000fe20000000800 */
[----:B------:R-:W-:-:S04]  /*37cb0*/  LEA R6, P1, R0, R3, 0x1 ;  /* 0x0000000300067211 */ /* 0x000fc800078208ff */
        /* <DEDUP_REMOVED lines=74> */
[----:B------:R-:W-:Y:S01]  /*38160*/  VIADD R0, R4, 0xf3 ;  /* 0x000000f304007836 */ /* 0x000fe20000000000 */
[----:B------:R-:W-:Y:S01]  /*38170*/  ULDC UR5, c[0x0][0x22c] ;  /* 0x00008b0000057ab9 */ /* 0x000fe20000000800 */
[C---:B0-----:R-:W-:Y:S01]  /*38180*/  LEA.HI.X.SX32 R7, R12.reuse, R5, 0x1, P4 ;  /* 0x000000050c077211 */ /* 0x041fe200020f0eff */
[----:B------:R-:W-:Y:S01]  /*38190*/  VIADD R12, R12, UR4 ;  /* 0x000000040c0c7c36 */ /* 0x000fe20008000000 */
[----:B------:R-:W-:Y:S01]  /*381a0*/  ULDC UR4, c[0x0][0x248] ;  /* 0x0000920000047ab9 */ /* 0x000fe20000000800 */
[----:B------:R-:W-:-:S02]  /*381b0*/  VIADD R10, R4, 0xf4 ;  /* 0x000000f4040a7836 */ /* 0x000fc40000000000 */
[----:B------:R0:W-:Y:S01]  /*381c0*/  @P2 STG.E.U16 desc[UR6][R6.64], R127 ;  /* 0x0000007f06002986 */ /* 0x0001e2000c101506 */
[----:B------:R-:W-:Y:S02]  /*381d0*/  LEA R8, P4, R12, R3, 0x1 ;  /* 0x000000030c087211 */ /* 0x000fe400078808ff */
[----:B------:R-:W-:Y:S01]  /*381e0*/  ISETP.LT.AND P2, PT, R0, UR5, !P0 ;  /* 0x0000000500007c0c */ /* 0x000fe2000c741270 */
[C---:B------:R-:W-:Y:S01]  /*381f0*/  VIADD R0, R12.reuse, UR4 ;  /* 0x000000040c007c36 */ /* 0x040fe20008000000 */
[----:B------:R-:W-:Y:S01]  /*38200*/  LEA.HI.X.SX32 R9, R12, R5, 0x1, P4 ;  /* 0x000000050c097211 */ /* 0x000fe200020f0eff */
[----:B------:R-:W-:Y:S01]  /*38210*/  ULDC UR4, c[0x0][0x22c] ;  /* 0x00008b0000047ab9 */ /* 0x000fe20000000800 */
[----:B------:R-:W-:Y:S01]  /*38220*/  ULDC UR5, c[0x0][0x22c] ;  /* 0x00008b0000057ab9 */ /* 0x000fe20000000800 */
[----:B0-----:R-:W-:Y:S02]  /*38230*/  PRMT R7, R127, 0x7632, R7 ;  /* 0x000076327f077816 */ /* 0x001fe40000000007 */
[----:B------:R-:W-:-:S03]  /*38240*/  LEA R6, P4, R0, R3, 0x1 ;  /* 0x0000000300067211 */ /* 0x000fc600078808ff */
[----:B------:R0:W-:Y:S01]  /*38250*/  @P1 STG.E.U16 desc[UR6][R8.64], R7 ;  /* 0x0000000708001986 */ /* 0x0001e2000c101506 */
[----:B------:R-:W-:Y:S01]  /*38260*/  ISETP.LT.AND P1, PT, R10, UR4, !P0 ;  /* 0x000000040a007c0c */ /* 0x000fe2000c721270 */
[----:B------:R-:W-:Y:S01]  /*38270*/  ULDC UR4, c[0x0][0x248] ;  /* 0x0000920000047ab9 */ /* 0x000fe20000000800 */
[----:B------:R-:W-:Y:S01]  /*38280*/  VIADD R10, R4, 0xf5 ;  /* 0x000000f5040a7836 */ /* 0x000fe20000000000 */
[C---:B0-----:R-:W-:Y:S01]  /*38290*/  LEA.HI.X.SX32 R7, R0.reuse, R5, 0x1, P4 ;  /* 0x0000000500077211 */ /* 0x041fe200020f0eff */
[----:B------:R-:W-:Y:S01]  /*382a0*/  VIADD R0, R0, UR4 ;  /* 0x0000000400007c36 */ /* 0x000fe20008000000 */
[----:B------:R-:W-:Y:S02]  /*382b0*/  ULDC UR4, c[0x0][0x248] ;  /* 0x0000920000047ab9 */ /* 0x000fe40000000800 */
[----:B------:R-:W-:Y:S01]  /*382c0*/  ISETP.LT.AND P4, PT, R10, UR5, !P0 ;  /* 0x000000050a007c0c */ /* 0x000fe2000c781270 */
[----:B------:R-:W-:Y:S01]  /*382d0*/  ULDC UR5, c[0x0][0x22c] ;  /* 0x00008b0000057ab9 */ /* 0x000fe20000000800 */
[----:B------:R0:W-:Y:S01]  /*382e0*/  @P5 STG.E.U16 desc[UR6][R6.64], R128 ;  /* 0x0000008006005986 */ /* 0x0001e2000c101506 */
[C---:B------:R-:W-:Y:S01]  /*382f0*/  LEA R10, P5, R0.reuse, R3, 0x1 ;  /* 0x00000003000a7211 */ /* 0x040fe200078a08ff */
[----:B------:R-:W-:Y:S01]  /*38300*/  VIADD R12, R0, UR4 ;  /* 0x00000004000c7c36 */ /* 0x000fe20008000000 */
[----:B------:R-:W-:-:S02]  /*38310*/  ULDC UR4, c[0x0][0x248] ;  /* 0x0000920000047ab9 */ /* 0x000fc40000000800 */
[----:B------:R-:W-:Y:S01]  /*38320*/  LEA.HI.X.SX32 R11, R0, R5, 0x1, P5 ;  /* 0x00000005000b7211 */ /* 0x000fe200028f0eff */
[C---:B------:R-:W-:Y:S01]  /*38330*/  VIADD R0, R12.reuse, UR4 ;  /* 0x000000040c007c36 */ /* 0x040fe20008000000 */
[----:B------:R-:W-:Y:S01]  /*38340*/  LEA R8, P5, R12, R3, 0x1 ;  /* 0x000000030c087211 */ /* 0x000fe200078a08ff */
[----:B------:R-:W-:-:S03]  /*38350*/  ULDC UR4, c[0x0][0x248] ;  /* 0x0000920000047ab9 */ /* 0x000fc60000000800 */
[----:B------:R-:W-:Y:S01]  /*38360*/  LEA.HI.X.SX32 R9, R12, R5, 0x1, P5 ;  /* 0x000000050c097211 */ /* 0x000fe200028f0eff */
[----:B------:R-:W-:Y:S01]  /*38370*/  VIADD R12, R4, 0xf7 ;  /* 0x000000f7040c7836 */ /* 0x000fe20000000000 */
[----:B0-----:R-:W-:Y:S02]  /*38380*/  PRMT R7, R128, 0x7632, R7 ;  /* 0x0000763280077816 */ /* 0x001fe40000000007 */
[----:B------:R-:W-:-:S03]  /*38390*/  LEA R6, P5, R0, R3, 0x1 ;  /* 0x0000000300067211 */ /* 0x000fc600078a08ff */
[----:B------:R0:W-:Y:S01]  /*383a0*/  @P6 STG.E.U16 desc[UR6][R10.64], R7 ;  /* 0x000000070a006986 */ /* 0x0001e2000c101506 */
[----:B------:R-:W-:Y:S01]  /*383b0*/  ISETP.LT.AND P6, PT, R13, UR5, !P0 ;  /* 0x000000050d007c0c */ /* 0x000fe2000c7c1270 */
[----:B------:R-:W-:Y:S02]  /*383c0*/  ULDC UR5, c[0x0][0x22c] ;  /* 0x00008b0000057ab9 */ /* 0x000fe40000000800 */
[----:B------:R1:W-:Y:S01]  /*383d0*/  @P3 STG.E.U16 desc[UR6][R8.64], R129 ;  /* 0x0000008108003986 */ /* 0x0003e2000c101506 */
[----:B------:R-:W-:Y:S01]  /*383e0*/  ISETP.LT.AND P3, PT, R12, UR5, !P0 ;  /* 0x000000050c007c0c */ /* 0x000fe2000c761270 */
[----:B------:R-:W-:Y:S01]  /*383f0*/  ULDC UR5, c[0x0][0x22c] ;  /* 0x00008b0000057ab9 */ /* 0x000fe20000000800 */
[----:B------:R-:W-:Y:S02]  /*38400*/  PRMT R12, R131, 0x7632, R12 ;  /* 0x00007632830c7816 */ /* 0x000fe4000000000c */
[C---:B0-----:R-:W-:Y:S01]  /*38410*/  LEA.HI.X.SX32 R7, R0.reuse, R5, 0x1, P5 ;  /* 0x0000000500077211 */ /* 0x041fe200028f0eff */
[----:B------:R-:W-:Y:S01]  /*38420*/  VIADD R0, R0, UR4 ;  /* 0x0000000400007c36 */ /* 0x000fe20008000000 */
[----:B------:R-:W-:Y:S01]  /*38430*/  ULDC UR4, c[0x0][0x248] ;  /* 0x0000920000047ab9 */ /* 0x000fe20000000800 */
[C---:B------:R-:W-:Y:S01]  /*38440*/  VIADD R10, R4.reuse, 0xf8 ;  /* 0x000000f8040a7836 */ /* 0x040fe20000000000 */
[----:B-1----:R-:W-:Y:S01]  /*38450*/  PRMT R9, R129, 0x7632, R9 ;  /* 0x0000763281097816 */ /* 0x002fe20000000009 */
[----:B------:R-:W-:Y:S01]  /*38460*/  VIADD R11, R4, 0xfa ;  /* 0x000000fa040b7836 */ /* 0x000fe20000000000 */
[----:B------:R-:W-:-:S03]  /*38470*/  LEA R8, P5, R0, R3, 0x1 ;  /* 0x0000000300087211 */ /* 0x000fc600078a08ff */
[----:B------:R0:W-:Y:S01]  /*38480*/  @P2 STG.E.U16 desc[UR6][R6.64], R9 ;  /* 0x0000000906002986 */ /* 0x0001e2000c101506 */
[----:B------:R-:W-:Y:S01]  /*38490*/  ISETP.LT.AND P2, PT, R10, UR5, !P0 ;  /* 0x000000050a007c0c */ /* 0x000fe2000c741270 */
[C---:B------:R-:W-:Y:S01]  /*384a0*/  VIADD R10, R0.reuse, UR4 ;  /* 0x00000004000a7c36 */ /* 0x040fe20008000000 */
[----:B------:R-:W-:Y:S01]  /*384b0*/  ULDC UR4, c[0x0][0x22c] ;  /* 0x00008b0000047ab9 */ /* 0x000fe20000000800 */
[----:B------:R-:W-:Y:S01]  /*384c0*/  ULDC UR5, c[0x0][0x22c] ;  /* 0x00008b0000057ab9 */ /* 0x000fe20000000800 */
[----:B0-----:R-:W-:Y:S01]  /*384d0*/  LEA.HI.X.SX32 R9, R0, R5, 0x1, P5 ;  /* 0x0000000500097211 */ /* 0x001fe200028f0eff */
[----:B------:R-:W-:Y:S01]  /*384e0*/  VIADD R0, R4, 0xf9 ;  /* 0x000000f904007836 */ /* 0x000fe20000000000 */
[----:B------:R-:W-:-:S03]  /*384f0*/  LEA R6, P5, R10, R3, 0x1 ;  /* 0x000000030a067211 */ /* 0x000fc600078a08ff */
[----:B------:R0:W-:Y:S01]  /*38500*/  @P1 STG.E.U16 desc[UR6][R8.64], R130 ;  /* 0x0000008208001986 */ /* 0x0001e2000c101506 */
[----:B------:R-:W-:Y:S01]  /*38510*/  ISETP.LT.AND P1, PT, R0, UR4, !P0 ;  /* 0x0000000400007c0c */ /* 0x000fe2000c721270 */
[----:B------:R-:W-:Y:S01]  /*38520*/  ULDC UR4, c[0x0][0x248] ;  /* 0x0000920000047ab9 */ /* 0x000fe20000000800 */
[C---:B------:R-:W-:Y:S01]  /*38530*/  LEA.HI.X.SX32 R7, R10.reuse, R5, 0x1, P5 ;  /* 0x000000050a077211 */ /* 0x040fe200028f0eff */
[----:B------:R-:W-:Y:S01]  /*38540*/  VIADD R0, R10, UR4 ;  /* 0x000000040a007c36 */ /* 0x000fe20008000000 */
[----:B------:R-:W-:Y:S02]  /*38550*/  ULDC UR4, c[0x0][0x22c] ;  /* 0x00008b0000047ab9 */ /* 0x000fe40000000800 */
[----:B------:R-:W-:Y:S01]  /*38560*/  ISETP.LT.AND P5, PT, R11, UR4, !P0 ;  /* 0x000000040b007c0c */ /* 0x000fe2000c7a1270 */
[----:B------:R-:W-:Y:S01]  /*38570*/  ULDC UR4, c[0x0][0x248] ;  /* 0x0000920000047ab9 */ /* 0x000fe20000000800 */
[----:B0-----:R-:W-:-:S05]  /*38580*/  PRMT R9, R130, 0x7632, R9 ;  /* 0x0000763282097816 */ /* 0x001fca0000000009 */
[----:B------:R0:W-:Y:S01]  /*38590*/  @P4 STG.E.U16 desc[UR6][R6.64], R9 ;  /* 0x0000000906004986 */ /* 0x0001e2000c101506 */
[----:B------:R-:W-:-:S04]  /*385a0*/  LEA R10, P4, R0, R3, 0x1 ;  /* 0x00000003000a7211 */ /* 0x000fc800078808ff */
[C---:B------:R-:W-:Y:S01]  /*385b0*/  LEA.HI.X.SX32 R11, R0.reuse, R5, 0x1, P4 ;  /* 0x00000005000b7211 */ /* 0x040fe200020f0eff */
[----:B------:R-:W-:Y:S01]  /*385c0*/  VIADD R0, R0, UR4 ;  /* 0x0000000400007c36 */ /* 0x000fe20008000000 */
[----:B------:R-:W-:Y:S01]  /*385d0*/  ULDC UR4, c[0x0][0x248] ;  /* 0x0000920000047ab9 */ /* 0x000fe20000000800 */
[----:B------:R-:W-:Y:S01]  /*385e0*/  ISETP.LT.AND P4, PT, R2, UR5, !P0 ;  /* 0x0000000502007c0c */ /* 0x000fe2000c781270 */
[----:B------:R-:W-:Y:S01]  /*385f0*/  ULDC UR5, c[0x0][0x248] ;  /* 0x0000920000057ab9 */ /* 0x000fe20000000800 */
[----:B------:R1:W-:Y:S01]  /*38600*/  @P6 STG.E.U16 desc[UR6][R10.64], R131 ;  /* 0x000000830a006986 */ /* 0x0003e2000c101506 */
[C---:B------:R-:W-:Y:S01]  /*38610*/  VIADD R2, R0.reuse, UR4 ;  /* 0x0000000400027c36 */ /* 0x040fe20008000000 */
[----:B0-----:R-:W-:Y:S01]  /*38620*/  LEA R6, P6, R0, R3, 0x1 ;  /* 0x0000000300067211 */ /* 0x001fe200078c08ff */
[----:B------:R-:W-:Y:S01]  /*38630*/  VIADD R9, R4, 0xfc ;  /* 0x000000fc04097836 */ /* 0x000fe20000000000 */
[----:B------:R-:W-:Y:S02]  /*38640*/  ULDC UR4, c[0x0][0x22c] ;  /* 0x00008b0000047ab9 */ /* 0x000fe40000000800 */
[----:B------:R-:W-:Y:S01]  /*38650*/  LEA.HI.X.SX32 R7, R0, R5, 0x1, P6 ;  /* 0x0000000500077211 */ /* 0x000fe200030f0eff */
[C---:B------:R-:W-:Y:S01]  /*38660*/  VIADD R0, R2.reuse, UR5 ;  /* 0x0000000502007c36 */ /* 0x040fe20008000000 */
[----:B------:R-:W-:Y:S01]  /*38670*/  LEA R8, P6, R2, R3, 0x1 ;  /* 0x0000000302087211 */ /* 0x000fe200078c08ff */
[----:B------:R-:W-:-:S02]  /*38680*/  ULDC UR5, c[0x0][0x248] ;  /* 0x0000920000057ab9 */ /* 0x000fc40000000800 */
[----:B------:R0:W-:Y:S01]  /*38690*/  @P3 STG.E.U16 desc[UR6][R6.64], R12 ;  /* 0x0000000c06003986 */ /* 0x0001e2000c101506 */
[----:B------:R-:W-:Y:S01]  /*386a0*/  ISETP.LT.AND P3, PT, R9, UR4, !P0 ;  /* 0x0000000409007c0c */ /* 0x000fe2000c761270 */
[----:B------:R-:W-:Y:S01]  /*386b0*/  ULDC UR4, c[0x0][0x22c] ;  /* 0x00008b0000047ab9 */ /* 0x000fe20000000800 */
[----:B------:R-:W-:Y:S01]  /*386c0*/  LEA.HI.X.SX32 R9, R2, R5, 0x1, P6 ;  /* 0x0000000502097211 */ /* 0x000fe200030f0eff */
[----:B------:R-:W-:Y:S01]  /*386d0*/  VIADD R2, R4, 0xfd ;  /* 0x000000fd04027836 */ /* 0x000fe20000000000 */
[----:B-1----:R-:W-:-:S03]  /*386e0*/  LEA R10, P6, R0, R3, 0x1 ;  /* 0x00000003000a7211 */ /* 0x002fc600078c08ff */
[----:B------:R-:W-:Y:S01]  /*386f0*/  @P2 STG.E.U16 desc[UR6][R8.64], R16 ;  /* 0x0000001008002986 */ /* 0x000fe2000c101506 */
[----:B------:R-:W-:Y:S01]  /*38700*/  ISETP.LT.AND P2, PT, R2, UR4, !P0 ;  /* 0x0000000402007c0c */ /* 0x000fe2000c741270 */
[----:B------:R-:W-:Y:S01]  /*38710*/  ULDC UR4, c[0x0][0x248] ;  /* 0x0000920000047ab9 */ /* 0x000fe20000000800 */
[C---:B------:R-:W-:Y:S01]  /*38720*/  LEA.HI.X.SX32 R11, R0.reuse, R5, 0x1, P6 ;  /* 0x00000005000b7211 */ /* 0x040fe200030f0eff */
[----:B------:R-:W-:Y:S01]  /*38730*/  VIADD R0, R0, UR4 ;  /* 0x0000000400007c36 */ /* 0x000fe20008000000 */
[----:B0-----:R-:W-:Y:S01]  /*38740*/  PRMT R7, R16, 0x7632, R7 ;  /* 0x0000763210077816 */ /* 0x001fe20000000007 */
[----:B------:R-:W-:Y:S02]  /*38750*/  ULDC UR4, c[0x0][0x248] ;  /* 0x0000920000047ab9 */ /* 0x000fe40000000800 */
[C---:B------:R-:W-:Y:S01]  /*38760*/  VIADD R2, R0.reuse, UR4 ;  /* 0x0000000400027c36 */ /* 0x040fe20008000000 */
[----:B------:R-:W-:Y:S01]  /*38770*/  ULDC UR4, c[0x0][0x248] ;  /* 0x0000920000047ab9 */ /* 0x000fe20000000800 */
[----:B------:R0:W-:Y:S01]  /*38780*/  @P1 STG.E.U16 desc[UR6][R10.64], R7 ;  /* 0x000000070a001986 */ /* 0x0001e2000c101506 */
[----:B------:R-:W-:Y:S01]  /*38790*/  LEA R6, P1, R0, R3, 0x1 ;  /* 0x0000000300067211 */ /* 0x000fe200078208ff */
[----:B------:R-:W-:-:S03]  /*387a0*/  VIADD R12, R2, UR5 ;  /* 0x00000005020c7c36 */ /* 0x000fc60008000000 */
[----:B0-----:R-:W-:Y:S01]  /*387b0*/  LEA.HI.X.SX32 R7, R0, R5, 0x1, P1 ;  /* 0x0000000500077211 */ /* 0x001fe200008f0eff */
[C---:B------:R-:W-:Y:S01]  /*387c0*/  VIADD R0, R12.reuse, UR4 ;  /* 0x000000040c007c36 */ /* 0x040fe20008000000 */
[-C--:B------:R-:W-:Y:S01]  /*387d0*/  LEA R10, P6, R12, R3.reuse, 0x1 ;  /* 0x000000030c0a7211 */ /* 0x080fe200078c08ff */
[----:B------:R-:W-:Y:S01]  /*387e0*/  ULDC UR4, c[0x0][0x248] ;  /* 0x0000920000047ab9 */ /* 0x000fe20000000800 */
[----:B------:R-:W-:Y:S01]  /*387f0*/  LEA R8, P1, R2, R3, 0x1 ;  /* 0x0000000302087211 */ /* 0x000fe200078208ff */
[----:B------:R-:W-:Y:S01]  /*38800*/  VIADD R14, R0, UR8 ;  /* 0x00000008000e7c36 */ /* 0x000fe20008000000 */
[----:B------:R-:W-:Y:S01]  /*38810*/  LEA.HI.X.SX32 R11, R12, R5, 0x1, P6 ;  /* 0x000000050c0b7211 */ /* 0x000fe200030f0eff */
[----:B------:R0:W-:Y:S01]  /*38820*/  @P5 STG.E.U16 desc[UR6][R6.64], R17 ;  /* 0x0000001106005986 */ /* 0x0001e2000c101506 */
[----:B------:R-:W-:Y:S01]  /*38830*/  LEA R12, P6, R0, R3, 0x1 ;  /* 0x00000003000c7211 */ /* 0x000fe200078c08ff */
[----:B------:R-:W-:Y:S01]  /*38840*/  VIADD R16, R14, UR4 ;  /* 0x000000040e107c36 */ /* 0x000fe20008000000 */
[----:B------:R-:W-:Y:S01]  /*38850*/  LEA.HI.X.SX32 R9, R2, R5, 0x1, P1 ;  /* 0x0000000502097211 */ /* 0x000fe200008f0eff */
[----:B------:R-:W-:Y:S01]  /*38860*/  ULDC UR4, c[0x0][0x22c] ;  /* 0x00008b0000047ab9 */ /* 0x000fe20000000800 */
[----:B------:R-:W-:-:S02]  /*38870*/  LEA R2, P1, R14, R3, 0x1 ;  /* 0x000000030e027211 */ /* 0x000fc400078208ff */
[----:B------:R-:W-:Y:S02]  /*38880*/  LEA.HI.X.SX32 R13, R0, R5, 0x1, P6 ;  /* 0x00000005000d7211 */ /* 0x000fe400030f0eff */
[----:B------:R-:W-:Y:S02]  /*38890*/  LEA R4, P6, R16, R3, 0x1 ;  /* 0x0000000310047211 */ /* 0x000fe400078c08ff */
[----:B------:R-:W-:Y:S02]  /*388a0*/  LEA.HI.X.SX32 R3, R14, R5, 0x1, P1 ;  /* 0x000000050e037211 */ /* 0x000fe400008f0eff */
[----:B------:R-:W-:Y:S02]  /*388b0*/  ISETP.LT.AND P1, PT, R15, UR4, !P0 ;  /* 0x000000040f007c0c */ /* 0x000fe4000c721270 */
[----:B------:R-:W-:Y:S02]  /*388c0*/  ISETP.LT.AND P0, PT, R20, UR9, !P0 ;  /* 0x0000000914007c0c */ /* 0x000fe4000c701270 */
[----:B------:R-:W-:-:S02]  /*388d0*/  PRMT R0, R17, 0x7632, R0 ;  /* 0x0000763211007816 */ /* 0x000fc40000000000 */
[----:B0-----:R-:W-:Y:S02]  /*388e0*/  PRMT R7, R18, 0x7632, R7 ;  /* 0x0000763212077816 */ /* 0x001fe40000000007 */
[----:B------:R-:W-:Y:S01]  /*388f0*/  LEA.HI.X.SX32 R5, R16, R5, 0x1, P6 ;  /* 0x0000000510057211 */ /* 0x000fe200030f0eff */
[----:B------:R0:W-:Y:S04]  /*38900*/  @P4 STG.E.U16 desc[UR6][R8.64], R0 ;  /* 0x0000000008004986 */ /* 0x0001e8000c101506 */
[----:B------:R0:W-:Y:S04]  /*38910*/  @P3 STG.E.U16 desc[UR6][R10.64], R18 ;  /* 0x000000120a003986 */ /* 0x0001e8000c101506 */
[----:B------:R0:W-:Y:S04]  /*38920*/  @P2 STG.E.U16 desc[UR6][R12.64], R7 ;  /* 0x000000070c002986 */ /* 0x0001e8000c101506 */
[----:B------:R0:W-:Y:S01]  /*38930*/  @P1 STG.E.U16 desc[UR6][R2.64], R19 ;  /* 0x0000001302001986 */ /* 0x0001e2000c101506 */
[----:B------:R-:W-:Y:S05]  /*38940*/  @!P0 EXIT ;  /* 0x000000000000894d */ /* 0x000fea0003800000 */
[----:B0-----:R-:W-:-:S05]  /*38950*/  PRMT R2, R19, 0x7632, R2 ;  /* 0x0000763213027816 */ /* 0x001fca0000000002 */
[----:B------:R-:W-:Y:S01]  /*38960*/  STG.E.U16 desc[UR6][R4.64], R2 ;  /* 0x0000000204007986 */ /* 0x000fe2000c101506 */
[----:B------:R-:W-:Y:S05]  /*38970*/  EXIT ;  /* 0x000000000000794d */ /* 0x000fea0003800000 */
.L_x_2:
[----:B------:R-:W-:-:S00]  /*38980*/  BRA `(.L_x_2) ;  /* 0xfffffffc00fc7947 */ /* 0x000fc0000383ffff */
[----:B------:R-:W-:-:S00]  /*38990*/  NOP ;  /* 0x0000000000007918 */ /* 0x000fc00000000000 */
        /* <DEDUP_REMOVED lines=14> */
.L_x_3:


//--------------------- .nv.shared.matmul_kernel  --------------------------
	.section	.nv.shared.matmul_kernel,"aw",@nobits
	.sectionflags	@""
	.align	16
	.zero		1024


//--------------------- .nv.shared.reserved.0     --------------------------
	.section	.nv.shared.reserved.0,"aw",@nobits
	.weak		__nv_reservedSMEM_offset_0_alias
	.size		__nv_reservedSMEM_offset_0_alias, 0, 0
	.other		__nv_reservedSMEM_offset_0_alias,@"STO_CUDA_RESERVED_SHARED STV_DEFAULT"
__nv_reservedSMEM_offset_0_alias:
	.zero		0


//--------------------- .nv.constant0.matmul_kernel --------------------------
	.section	.nv.constant0.matmul_kernel,"a",@progbits
	.sectionflags	@""
	.align	4
.nv.constant0.matmul_kernel:
	.zero		608


//--------------------- SYMBOLS --------------------------

	.type		.nv.reservedSmem.offset0,@object
	.size		.nv.reservedSmem.offset0,0x4
